	.target	sm_100a

	.elftype	@"ET_EXEC"


//--------------------- .note.nv.tkinfo           --------------------------
	.section	.note.nv.tkinfo,"",@"SHT_NOTE"
	.sectionflags	@"SHF_NOTE_NV_TKINFO"
	.tkinfo
        /*0018*/ 	.word	0x00000002
        /*0030*/ 	.string	""
        /*0030*/ 	.string	"ptxas"
        /*0030*/ 	.string	"Cuda compilation tools, release 13.0, V13.0.88"
        /*0030*/ 	.string	"Build cuda_13.0.r13.0/compiler.36424714_0"
        /*0030*/ 	.string	"-arch sm_100a -m 64 "



//--------------------- .note.nv.cuinfo           --------------------------
	.section	.note.nv.cuinfo,"",@"SHT_NOTE"
	.sectionflags	@"SHF_NOTE_NV_CUINFO"
        /*0018*/ 	.short	0x0002
        /*001a*/ 	.short	0x0064
        /*001c*/ 	.short	0x0082
	.zero		2


//--------------------- .nv.info                  --------------------------
	.section	.nv.info,"",@"SHT_CUDA_INFO"
	.align	4


	//----- nvinfo : EIATTR_REGCOUNT
	.align		4
        /*0000*/ 	.byte	0x04, 0x2f
        /*0002*/ 	.short	(.L_12 - .L_11)
	.align		4
.L_11:
        /*0004*/ 	.word	index@(_ZN5flash25flash_bwd_dot_do_o_kernelILb1E23Flash_bwd_kernel_traitsILi32ELi128ELi128ELi8ELi4ELi4ELi4ELb0ELb0EN7cutlass10bfloat16_tE19Flash_kernel_traitsILi32ELi128ELi128ELi8ES3_EEEEvNS_16Flash_bwd_paramsE)
        /*0008*/ 	.word	0x00000020


	//----- nvinfo : EIATTR_FRAME_SIZE
	.align		4
.L_12:
        /*000c*/ 	.byte	0x04, 0x11
        /*000e*/ 	.short	(.L_14 - .L_13)
	.align		4
.L_13:
        /*0010*/ 	.word	index@(_ZN5flash25flash_bwd_dot_do_o_kernelILb1E23Flash_bwd_kernel_traitsILi32ELi128ELi128ELi8ELi4ELi4ELi4ELb0ELb0EN7cutlass10bfloat16_tE19Flash_kernel_traitsILi32ELi128ELi128ELi8ES3_EEEEvNS_16Flash_bwd_paramsE)
        /*0014*/ 	.word	0x00000000


	//----- nvinfo : EIATTR_REGCOUNT
	.align		4
.L_14:
        /*0018*/ 	.byte	0x04, 0x2f
        /*001a*/ 	.short	(.L_16 - .L_15)
	.align		4
.L_15:
        /*001c*/ 	.word	index@(_ZN5flash25flash_bwd_dot_do_o_kernelILb0E23Flash_bwd_kernel_traitsILi32ELi128ELi128ELi8ELi4ELi4ELi4ELb0ELb0EN7cutlass10bfloat16_tE19Flash_kernel_traitsILi32ELi128ELi128ELi8ES3_EEEEvNS_16Flash_bwd_paramsE)
        /*0020*/ 	.word	0x00000020


	//----- nvinfo : EIATTR_FRAME_SIZE
	.align		4
.L_16:
        /*0024*/ 	.byte	0x04, 0x11
        /*0026*/ 	.short	(.L_18 - .L_17)
	.align		4
.L_17:
        /*0028*/ 	.word	index@(_ZN5flash25flash_bwd_dot_do_o_kernelILb0E23Flash_bwd_kernel_traitsILi32ELi128ELi128ELi8ELi4ELi4ELi4ELb0ELb0EN7cutlass10bfloat16_tE19Flash_kernel_traitsILi32ELi128ELi128ELi8ES3_EEEEvNS_16Flash_bwd_paramsE)
        /*002c*/ 	.word	0x00000000


	//----- nvinfo : EIATTR_REGCOUNT
	.align		4
.L_18:
        /*0030*/ 	.byte	0x04, 0x2f
        /*0032*/ 	.short	(.L_20 - .L_19)
	.align		4
.L_19:
        /*0034*/ 	.word	index@(_ZN5flash44flash_bwd_dq_dk_dv_loop_seqk_parallel_kernelI23Flash_bwd_kernel_traitsILi32ELi128ELi128ELi8ELi4ELi4ELi4ELb0ELb0EN7cutlass10bfloat16_tE19Flash_kernel_traitsILi32ELi128ELi128ELi8ES3_EELb0ELb1ELb0ELb1ELb0ELb0ELb1EEEvNS_16Flash_bwd_paramsE)
        /*0038*/ 	.word	0x000000ff


	//----- nvinfo : EIATTR_FRAME_SIZE
	.align		4
.L_20:
        /*003c*/ 	.byte	0x04, 0x11
        /*003e*/ 	.short	(.L_22 - .L_21)
	.align		4
.L_21:
        /*0040*/ 	.word	index@(_ZN5flash44flash_bwd_dq_dk_dv_loop_seqk_parallel_kernelI23Flash_bwd_kernel_traitsILi32ELi128ELi128ELi8ELi4ELi4ELi4ELb0ELb0EN7cutlass10bfloat16_tE19Flash_kernel_traitsILi32ELi128ELi128ELi8ES3_EELb0ELb1ELb0ELb1ELb0ELb0ELb1EEEvNS_16Flash_bwd_paramsE)
        /*0044*/ 	.word	0x000000a8


	//----- nvinfo : EIATTR_REGCOUNT
	.align		4
.L_22:
        /*0048*/ 	.byte	0x04, 0x2f
        /*004a*/ 	.short	(.L_24 - .L_23)
	.align		4
.L_23:
        /*004c*/ 	.word	index@(_ZN5flash44flash_bwd_dq_dk_dv_loop_seqk_parallel_kernelI23Flash_bwd_kernel_traitsILi32ELi128ELi128ELi8ELi4ELi4ELi4ELb0ELb0EN7cutlass10bfloat16_tE19Flash_kernel_traitsILi32ELi128ELi128ELi8ES3_EELb1ELb1ELb0ELb1ELb0ELb0ELb0EEEvNS_16Flash_bwd_paramsE)
        /*0050*/ 	.word	0x000000ff


	//----- nvinfo : EIATTR_FRAME_SIZE
	.align		4
.L_24:
        /*0054*/ 	.byte	0x04, 0x11
        /*0056*/ 	.short	(.L_26 - .L_25)
	.align		4
.L_25:
        /*0058*/ 	.word	index@(_ZN5flash44flash_bwd_dq_dk_dv_loop_seqk_parallel_kernelI23Flash_bwd_kernel_traitsILi32ELi128ELi128ELi8ELi4ELi4ELi4ELb0ELb0EN7cutlass10bfloat16_tE19Flash_kernel_traitsILi32ELi128ELi128ELi8ES3_EELb1ELb1ELb0ELb1ELb0ELb0ELb0EEEvNS_16Flash_bwd_paramsE)
        /*005c*/ 	.word	0x00000000


	//----- nvinfo : EIATTR_REGCOUNT
	.align		4
.L_26:
        /*0060*/ 	.byte	0x04, 0x2f
        /*0062*/ 	.short	(.L_28 - .L_27)
	.align		4
.L_27:
        /*0064*/ 	.word	index@(_ZN5flash44flash_bwd_dq_dk_dv_loop_seqk_parallel_kernelI23Flash_bwd_kernel_traitsILi32ELi128ELi128ELi8ELi4ELi4ELi4ELb0ELb0EN7cutlass10bfloat16_tE19Flash_kernel_traitsILi32ELi128ELi128ELi8ES3_EELb0ELb1ELb0ELb0ELb0ELb1ELb1EEEvNS_16Flash_bwd_paramsE)
        /*0068*/ 	.word	0x000000ff


	//----- nvinfo : EIATTR_FRAME_SIZE
	.align		4
.L_28:
        /*006c*/ 	.byte	0x04, 0x11
        /*006e*/ 	.short	(.L_30 - .L_29)
	.align		4
.L_29:
        /*0070*/ 	.word	index@(_ZN5flash44flash_bwd_dq_dk_dv_loop_seqk_parallel_kernelI23Flash_bwd_kernel_traitsILi32ELi128ELi128ELi8ELi4ELi4ELi4ELb0ELb0EN7cutlass10bfloat16_tE19Flash_kernel_traitsILi32ELi128ELi128ELi8ES3_EELb0ELb1ELb0ELb0ELb0ELb1ELb1EEEvNS_16Flash_bwd_paramsE)
        /*0074*/ 	.word	0x00000058


	//----- nvinfo : EIATTR_REGCOUNT
	.align		4
.L_30:
        /*0078*/ 	.byte	0x04, 0x2f
        /*007a*/ 	.short	(.L_32 - .L_31)
	.align		4
.L_31:
        /*007c*/ 	.word	index@(_ZN5flash44flash_bwd_dq_dk_dv_loop_seqk_parallel_kernelI23Flash_bwd_kernel_traitsILi32ELi128ELi128ELi8ELi4ELi4ELi4ELb0ELb0EN7cutlass10bfloat16_tE19Flash_kernel_traitsILi32ELi128ELi128ELi8ES3_EELb1ELb1ELb0ELb0ELb0ELb1ELb0EEEvNS_16Flash_bwd_paramsE)
        /*0080*/ 	.word	0x000000ff


	//----- nvinfo : EIATTR_FRAME_SIZE
	.align		4
.L_32:
        /*0084*/ 	.byte	0x04, 0x11
        /*0086*/ 	.short	(.L_34 - .L_33)
	.align		4
.L_33:
        /*0088*/ 	.word	index@(_ZN5flash44flash_bwd_dq_dk_dv_loop_seqk_parallel_kernelI23Flash_bwd_kernel_traitsILi32ELi128ELi128ELi8ELi4ELi4ELi4ELb0ELb0EN7cutlass10bfloat16_tE19Flash_kernel_traitsILi32ELi128ELi128ELi8ES3_EELb1ELb1ELb0ELb0ELb0ELb1ELb0EEEvNS_16Flash_bwd_paramsE)
        /*008c*/ 	.word	0x00000000


	//----- nvinfo : EIATTR_REGCOUNT
	.align		4
.L_34:
        /*0090*/ 	.byte	0x04, 0x2f
        /*0092*/ 	.short	(.L_36 - .L_35)
	.align		4
.L_35:
        /*0094*/ 	.word	index@(_ZN5flash44flash_bwd_dq_dk_dv_loop_seqk_parallel_kernelI23Flash_bwd_kernel_traitsILi32ELi128ELi128ELi8ELi4ELi4ELi4ELb0ELb0EN7cutlass10bfloat16_tE19Flash_kernel_traitsILi32ELi128ELi128ELi8ES3_EELb0ELb1ELb0ELb0ELb1ELb1ELb1EEEvNS_16Flash_bwd_paramsE)
        /*0098*/ 	.word	0x000000ff


	//----- nvinfo : EIATTR_FRAME_SIZE
	.align		4
.L_36:
        /*009c*/ 	.byte	0x04, 0x11
        /*009e*/ 	.short	(.L_38 - .L_37)
	.align		4
.L_37:
        /*00a0*/ 	.word	index@(_ZN5flash44flash_bwd_dq_dk_dv_loop_seqk_parallel_kernelI23Flash_bwd_kernel_traitsILi32ELi128ELi128ELi8ELi4ELi4ELi4ELb0ELb0EN7cutlass10bfloat16_tE19Flash_kernel_traitsILi32ELi128ELi128ELi8ES3_EELb0ELb1ELb0ELb0ELb1ELb1ELb1EEEvNS_16Flash_bwd_paramsE)
        /*00a4*/ 	.word	0x00000060


	//----- nvinfo : EIATTR_REGCOUNT
	.align		4
.L_38:
        /*00a8*/ 	.byte	0x04, 0x2f
        /*00aa*/ 	.short	(.L_40 - .L_39)
	.align		4
.L_39:
        /*00ac*/ 	.word	index@(_ZN5flash44flash_bwd_dq_dk_dv_loop_seqk_parallel_kernelI23Flash_bwd_kernel_traitsILi32ELi128ELi128ELi8ELi4ELi4ELi4ELb0ELb0EN7cutlass10bfloat16_tE19Flash_kernel_traitsILi32ELi128ELi128ELi8ES3_EELb1ELb1ELb0ELb0ELb1ELb1ELb0EEEvNS_16Flash_bwd_paramsE)
        /*00b0*/ 	.word	0x000000ff


	//----- nvinfo : EIATTR_FRAME_SIZE
	.align		4
.L_40:
        /*00b4*/ 	.byte	0x04, 0x11
        /*00b6*/ 	.short	(.L_42 - .L_41)
	.align		4
.L_41:
        /*00b8*/ 	.word	index@(_ZN5flash44flash_bwd_dq_dk_dv_loop_seqk_parallel_kernelI23Flash_bwd_kernel_traitsILi32ELi128ELi128ELi8ELi4ELi4ELi4ELb0ELb0EN7cutlass10bfloat16_tE19Flash_kernel_traitsILi32ELi128ELi128ELi8ES3_EELb1ELb1ELb0ELb0ELb1ELb1ELb0EEEvNS_16Flash_bwd_paramsE)
        /*00bc*/ 	.word	0x00000000


	//----- nvinfo : EIATTR_REGCOUNT
	.align		4
.L_42:
        /*00c0*/ 	.byte	0x04, 0x2f
        /*00c2*/ 	.short	(.L_44 - .L_43)
	.align		4
.L_43:
        /*00c4*/ 	.word	index@(_ZN5flash44flash_bwd_dq_dk_dv_loop_seqk_parallel_kernelI23Flash_bwd_kernel_traitsILi32ELi128ELi128ELi8ELi4ELi4ELi4ELb0ELb0EN7cutlass10bfloat16_tE19Flash_kernel_traitsILi32ELi128ELi128ELi8ES3_EELb0ELb1ELb0ELb0ELb0ELb0ELb1EEEvNS_16Flash_bwd_paramsE)
        /*00c8*/ 	.word	0x000000ff


	//----- nvinfo : EIATTR_FRAME_SIZE
	.align		4
.L_44:
        /*00cc*/ 	.byte	0x04, 0x11
        /*00ce*/ 	.short	(.L_46 - .L_45)
	.align		4
.L_45:
        /*00d0*/ 	.word	index@(_ZN5flash44flash_bwd_dq_dk_dv_loop_seqk_parallel_kernelI23Flash_bwd_kernel_traitsILi32ELi128ELi128ELi8ELi4ELi4ELi4ELb0ELb0EN7cutlass10bfloat16_tE19Flash_kernel_traitsILi32ELi128ELi128ELi8ES3_EELb0ELb1ELb0ELb0ELb0ELb0ELb1EEEvNS_16Flash_bwd_paramsE)
        /*00d4*/ 	.word	0x00000060


	//----- nvinfo : EIATTR_REGCOUNT
	.align		4
.L_46:
        /*00d8*/ 	.byte	0x04, 0x2f
        /*00da*/ 	.short	(.L_48 - .L_47)
	.align		4
.L_47:
        /*00dc*/ 	.word	index@(_ZN5flash44flash_bwd_dq_dk_dv_loop_seqk_parallel_kernelI23Flash_bwd_kernel_traitsILi32ELi128ELi128ELi8ELi4ELi4ELi4ELb0ELb0EN7cutlass10bfloat16_tE19Flash_kernel_traitsILi32ELi128ELi128ELi8ES3_EELb1ELb1ELb0ELb0ELb0ELb0ELb0EEEvNS_16Flash_bwd_paramsE)
        /*00e0*/ 	.word	0x000000ff


	//----- nvinfo : EIATTR_FRAME_SIZE
	.align		4
.L_48:
        /*00e4*/ 	.byte	0x04, 0x11
        /*00e6*/ 	.short	(.L_50 - .L_49)
	.align		4
.L_49:
        /*00e8*/ 	.word	index@(_ZN5flash44flash_bwd_dq_dk_dv_loop_seqk_parallel_kernelI23Flash_bwd_kernel_traitsILi32ELi128ELi128ELi8ELi4ELi4ELi4ELb0ELb0EN7cutlass10bfloat16_tE19Flash_kernel_traitsILi32ELi128ELi128ELi8ES3_EELb1ELb1ELb0ELb0ELb0ELb0ELb0EEEvNS_16Flash_bwd_paramsE)
        /*00ec*/ 	.word	0x00000000


	//----- nvinfo : EIATTR_REGCOUNT
	.align		4
.L_50:
        /*00f0*/ 	.byte	0x04, 0x2f
        /*00f2*/ 	.short	(.L_52 - .L_51)
	.align		4
.L_51:
        /*00f4*/ 	.word	index@(_ZN5flash27flash_bwd_convert_dq_kernelI23Flash_bwd_kernel_traitsILi32ELi128ELi128ELi8ELi4ELi4ELi4ELb0ELb0EN7cutlass10bfloat16_tE19Flash_kernel_traitsILi32ELi128ELi128ELi8ES3_EEEEvNS_16Flash_bwd_paramsEi)
        /*00f8*/ 	.word	0x00000020


	//----- nvinfo : EIATTR_FRAME_SIZE
	.align		4
.L_52:
        /*00fc*/ 	.byte	0x04, 0x11
        /*00fe*/ 	.short	(.L_54 - .L_53)
	.align		4
.L_53:
        /*0100*/ 	.word	index@(_ZN5flash27flash_bwd_convert_dq_kernelI23Flash_bwd_kernel_traitsILi32ELi128ELi128ELi8ELi4ELi4ELi4ELb0ELb0EN7cutlass10bfloat16_tE19Flash_kernel_traitsILi32ELi128ELi128ELi8ES3_EEEEvNS_16Flash_bwd_paramsEi)
        /*0104*/ 	.word	0x00000000


	//----- nvinfo : EIATTR_REGCOUNT
	.align		4
.L_54:
        /*0108*/ 	.byte	0x04, 0x2f
        /*010a*/ 	.short	(.L_56 - .L_55)
	.align		4
.L_55:
        /*010c*/ 	.word	index@(_ZN5flash25flash_bwd_dot_do_o_kernelILb1E23Flash_bwd_kernel_traitsILi32ELi128ELi128ELi8ELi4ELi4ELi4ELb1ELb0EN7cutlass10bfloat16_tE19Flash_kernel_traitsILi32ELi128ELi128ELi8ES3_EEEEvNS_16Flash_bwd_paramsE)
        /*0110*/ 	.word	0x00000020


	//----- nvinfo : EIATTR_FRAME_SIZE
	.align		4
.L_56:
        /*0114*/ 	.byte	0x04, 0x11
        /*0116*/ 	.short	(.L_58 - .L_57)
	.align		4
.L_57:
        /*0118*/ 	.word	index@(_ZN5flash25flash_bwd_dot_do_o_kernelILb1E23Flash_bwd_kernel_traitsILi32ELi128ELi128ELi8ELi4ELi4ELi4ELb1ELb0EN7cutlass10bfloat16_tE19Flash_kernel_traitsILi32ELi128ELi128ELi8ES3_EEEEvNS_16Flash_bwd_paramsE)
        /*011c*/ 	.word	0x00000000


	//----- nvinfo : EIATTR_REGCOUNT
	.align		4
.L_58:
        /*0120*/ 	.byte	0x04, 0x2f
        /*0122*/ 	.short	(.L_60 - .L_59)
	.align		4
.L_59:
        /*0124*/ 	.word	index@(_ZN5flash25flash_bwd_dot_do_o_kernelILb0E23Flash_bwd_kernel_traitsILi32ELi128ELi128ELi8ELi4ELi4ELi4ELb1ELb0EN7cutlass10bfloat16_tE19Flash_kernel_traitsILi32ELi128ELi128ELi8ES3_EEEEvNS_16Flash_bwd_paramsE)
        /*0128*/ 	.word	0x00000020


	//----- nvinfo : EIATTR_FRAME_SIZE
	.align		4
.L_60:
        /*012c*/ 	.byte	0x04, 0x11
        /*012e*/ 	.short	(.L_62 - .L_61)
	.align		4
.L_61:
        /*0130*/ 	.word	index@(_ZN5flash25flash_bwd_dot_do_o_kernelILb0E23Flash_bwd_kernel_traitsILi32ELi128ELi128ELi8ELi4ELi4ELi4ELb1ELb0EN7cutlass10bfloat16_tE19Flash_kernel_traitsILi32ELi128ELi128ELi8ES3_EEEEvNS_16Flash_bwd_paramsE)
        /*0134*/ 	.word	0x00000000


	//----- nvinfo : EIATTR_REGCOUNT
	.align		4
.L_62:
        /*0138*/ 	.byte	0x04, 0x2f
        /*013a*/ 	.short	(.L_64 - .L_63)
	.align		4
.L_63:
        /*013c*/ 	.word	index@(_ZN5flash44flash_bwd_dq_dk_dv_loop_seqk_parallel_kernelI23Flash_bwd_kernel_traitsILi32ELi128ELi128ELi8ELi4ELi4ELi4ELb1ELb0EN7cutlass10bfloat16_tE19Flash_kernel_traitsILi32ELi128ELi128ELi8ES3_EELb0ELb1ELb0ELb1ELb0ELb0ELb1EEEvNS_16Flash_bwd_paramsE)
        /*0140*/ 	.word	0x000000ff


	//----- nvinfo : EIATTR_FRAME_SIZE
	.align		4
.L_64:
        /*0144*/ 	.byte	0x04, 0x11
        /*0146*/ 	.short	(.L_66 - .L_65)
	.align		4
.L_65:
        /*0148*/ 	.word	index@(_ZN5flash44flash_bwd_dq_dk_dv_loop_seqk_parallel_kernelI23Flash_bwd_kernel_traitsILi32ELi128ELi128ELi8ELi4ELi4ELi4ELb1ELb0EN7cutlass10bfloat16_tE19Flash_kernel_traitsILi32ELi128ELi128ELi8ES3_EELb0ELb1ELb0ELb1ELb0ELb0ELb1EEEvNS_16Flash_bwd_paramsE)
        /*014c*/ 	.word	0x00000108


	//----- nvinfo : EIATTR_REGCOUNT
	.align		4
.L_66:
        /*0150*/ 	.byte	0x04, 0x2f
        /*0152*/ 	.short	(.L_68 - .L_67)
	.align		4
.L_67:
        /*0154*/ 	.word	index@(_ZN5flash44flash_bwd_dq_dk_dv_loop_seqk_parallel_kernelI23Flash_bwd_kernel_traitsILi32ELi128ELi128ELi8ELi4ELi4ELi4ELb1ELb0EN7cutlass10bfloat16_tE19Flash_kernel_traitsILi32ELi128ELi128ELi8ES3_EELb1ELb1ELb0ELb1ELb0ELb0ELb0EEEvNS_16Flash_bwd_paramsE)
        /*0158*/ 	.word	0x000000ff


	//----- nvinfo : EIATTR_FRAME_SIZE
	.align		4
.L_68:
        /*015c*/ 	.byte	0x04, 0x11
        /*015e*/ 	.short	(.L_70 - .L_69)
	.align		4
.L_69:
        /*0160*/ 	.word	index@(_ZN5flash44flash_bwd_dq_dk_dv_loop_seqk_parallel_kernelI23Flash_bwd_kernel_traitsILi32ELi128ELi128ELi8ELi4ELi4ELi4ELb1ELb0EN7cutlass10bfloat16_tE19Flash_kernel_traitsILi32ELi128ELi128ELi8ES3_EELb1ELb1ELb0ELb1ELb0ELb0ELb0EEEvNS_16Flash_bwd_paramsE)
        /*0164*/ 	.word	0x00000030


	//----- nvinfo : EIATTR_REGCOUNT
	.align		4
.L_70:
        /*0168*/ 	.byte	0x04, 0x2f
        /*016a*/ 	.short	(.L_72 - .L_71)
	.align		4
.L_71:
        /*016c*/ 	.word	index@(_ZN5flash44flash_bwd_dq_dk_dv_loop_seqk_parallel_kernelI23Flash_bwd_kernel_traitsILi32ELi128ELi128ELi8ELi4ELi4ELi4ELb1ELb0EN7cutlass10bfloat16_tE19Flash_kernel_traitsILi32ELi128ELi128ELi8ES3_EELb0ELb1ELb0ELb0ELb0ELb1ELb1EEEvNS_16Flash_bwd_paramsE)
        /*0170*/ 	.word	0x000000ff


	//----- nvinfo : EIATTR_FRAME_SIZE
	.align		4
.L_72:
        /*0174*/ 	.byte	0x04, 0x11
        /*0176*/ 	.short	(.L_74 - .L_73)
	.align		4
.L_73:
        /*0178*/ 	.word	index@(_ZN5flash44flash_bwd_dq_dk_dv_loop_seqk_parallel_kernelI23Flash_bwd_kernel_traitsILi32ELi128ELi128ELi8ELi4ELi4ELi4ELb1ELb0EN7cutlass10bfloat16_tE19Flash_kernel_traitsILi32ELi128ELi128ELi8ES3_EELb0ELb1ELb0ELb0ELb0ELb1ELb1EEEvNS_16Flash_bwd_paramsE)
        /*017c*/ 	.word	0x000000d0


	//----- nvinfo : EIATTR_REGCOUNT
	.align		4
.L_74:
        /*0180*/ 	.byte	0x04, 0x2f
        /*0182*/ 	.short	(.L_76 - .L_75)
	.align		4
.L_75:
        /*0184*/ 	.word	index@(_ZN5flash44flash_bwd_dq_dk_dv_loop_seqk_parallel_kernelI23Flash_bwd_kernel_traitsILi32ELi128ELi128ELi8ELi4ELi4ELi4ELb1ELb0EN7cutlass10bfloat16_tE19Flash_kernel_traitsILi32ELi128ELi128ELi8ES3_EELb1ELb1ELb0ELb0ELb0ELb1ELb0EEEvNS_16Flash_bwd_paramsE)
        /*0188*/ 	.word	0x000000ff


	//----- nvinfo : EIATTR_FRAME_SIZE
	.align		4
.L_76:
        /*018c*/ 	.byte	0x04, 0x11
        /*018e*/ 	.short	(.L_78 - .L_77)
	.align		4
.L_77:
        /*0190*/ 	.word	index@(_ZN5flash44flash_bwd_dq_dk_dv_loop_seqk_parallel_kernelI23Flash_bwd_kernel_traitsILi32ELi128ELi128ELi8ELi4ELi4ELi4ELb1ELb0EN7cutlass10bfloat16_tE19Flash_kernel_traitsILi32ELi128ELi128ELi8ES3_EELb1ELb1ELb0ELb0ELb0ELb1ELb0EEEvNS_16Flash_bwd_paramsE)
        /*0194*/ 	.word	0x00000008


	//----- nvinfo : EIATTR_REGCOUNT
	.align		4
.L_78:
        /*0198*/ 	.byte	0x04, 0x2f
        /*019a*/ 	.short	(.L_80 - .L_79)
	.align		4
.L_79:
        /*019c*/ 	.word	index@(_ZN5flash44flash_bwd_dq_dk_dv_loop_seqk_parallel_kernelI23Flash_bwd_kernel_traitsILi32ELi128ELi128ELi8ELi4ELi4ELi4ELb1ELb0EN7cutlass10bfloat16_tE19Flash_kernel_traitsILi32ELi128ELi128ELi8ES3_EELb0ELb1ELb0ELb0ELb1ELb1ELb1EEEvNS_16Flash_bwd_paramsE)
        /*01a0*/ 	.word	0x000000ff


	//----- nvinfo : EIATTR_FRAME_SIZE
	.align		4
.L_80:
        /*01a4*/ 	.byte	0x04, 0x11
        /*01a6*/ 	.short	(.L_82 - .L_81)
	.align		4
.L_81:
        /*01a8*/ 	.word	index@(_ZN5flash44flash_bwd_dq_dk_dv_loop_seqk_parallel_kernelI23Flash_bwd_kernel_traitsILi32ELi128ELi128ELi8ELi4ELi4ELi4ELb1ELb0EN7cutlass10bfloat16_tE19Flash_kernel_traitsILi32ELi128ELi128ELi8ES3_EELb0ELb1ELb0ELb0ELb1ELb1ELb1EEEvNS_16Flash_bwd_paramsE)
        /*01ac*/ 	.word	0x000000d8


	//----- nvinfo : EIATTR_REGCOUNT
	.align		4
.L_82:
        /*01b0*/ 	.byte	0x04, 0x2f
        /*01b2*/ 	.short	(.L_84 - .L_83)
	.align		4
.L_83:
        /*01b4*/ 	.word	index@(_ZN5flash44flash_bwd_dq_dk_dv_loop_seqk_parallel_kernelI23Flash_bwd_kernel_traitsILi32ELi128ELi128ELi8ELi4ELi4ELi4ELb1ELb0EN7cutlass10bfloat16_tE19Flash_kernel_traitsILi32ELi128ELi128ELi8ES3_EELb1ELb1ELb0ELb0ELb1ELb1ELb0EEEvNS_16Flash_bwd_paramsE)
        /*01b8*/ 	.word	0x000000ff


	//----- nvinfo : EIATTR_FRAME_SIZE
	.align		4
.L_84:
        /*01bc*/ 	.byte	0x04, 0x11
        /*01be*/ 	.short	(.L_86 - .L_85)
	.align		4
.L_85:
        /*01c0*/ 	.word	index@(_ZN5flash44flash_bwd_dq_dk_dv_loop_seqk_parallel_kernelI23Flash_bwd_kernel_traitsILi32ELi128ELi128ELi8ELi4ELi4ELi4ELb1ELb0EN7cutlass10bfloat16_tE19Flash_kernel_traitsILi32ELi128ELi128ELi8ES3_EELb1ELb1ELb0ELb0ELb1ELb1ELb0EEEvNS_16Flash_bwd_paramsE)
        /*01c4*/ 	.word	0x00000000


	//----- nvinfo : EIATTR_REGCOUNT
	.align		4
.L_86:
        /*01c8*/ 	.byte	0x04, 0x2f
        /*01ca*/ 	.short	(.L_88 - .L_87)
	.align		4
.L_87:
        /*01cc*/ 	.word	index@(_ZN5flash44flash_bwd_dq_dk_dv_loop_seqk_parallel_kernelI23Flash_bwd_kernel_traitsILi32ELi128ELi128ELi8ELi4ELi4ELi4ELb1ELb0EN7cutlass10bfloat16_tE19Flash_kernel_traitsILi32ELi128ELi128ELi8ES3_EELb0ELb1ELb0ELb0ELb0ELb0ELb1EEEvNS_16Flash_bwd_paramsE)
        /*01d0*/ 	.word	0x000000ff


	//----- nvinfo : EIATTR_FRAME_SIZE
	.align		4
.L_88:
        /*01d4*/ 	.byte	0x04, 0x11
        /*01d6*/ 	.short	(.L_90 - .L_89)
	.align		4
.L_89:
        /*01d8*/ 	.word	index@(_ZN5flash44flash_bwd_dq_dk_dv_loop_seqk_parallel_kernelI23Flash_bwd_kernel_traitsILi32ELi128ELi128ELi8ELi4ELi4ELi4ELb1ELb0EN7cutlass10bfloat16_tE19Flash_kernel_traitsILi32ELi128ELi128ELi8ES3_EELb0ELb1ELb0ELb0ELb0ELb0ELb1EEEvNS_16Flash_bwd_paramsE)
        /*01dc*/ 	.word	0x000000d8


	//----- nvinfo : EIATTR_REGCOUNT
	.align		4
.L_90:
        /*01e0*/ 	.byte	0x04, 0x2f
        /*01e2*/ 	.short	(.L_92 - .L_91)
	.align		4
.L_91:
        /*01e4*/ 	.word	index@(_ZN5flash44flash_bwd_dq_dk_dv_loop_seqk_parallel_kernelI23Flash_bwd_kernel_traitsILi32ELi128ELi128ELi8ELi4ELi4ELi4ELb1ELb0EN7cutlass10bfloat16_tE19Flash_kernel_traitsILi32ELi128ELi128ELi8ES3_EELb1ELb1ELb0ELb0ELb0ELb0ELb0EEEvNS_16Flash_bwd_paramsE)
        /*01e8*/ 	.word	0x000000ff


	//----- nvinfo : EIATTR_FRAME_SIZE
	.align		4
.L_92:
        /*01ec*/ 	.byte	0x04, 0x11
        /*01ee*/ 	.short	(.L_94 - .L_93)
	.align		4
.L_93:
        /*01f0*/ 	.word	index@(_ZN5flash44flash_bwd_dq_dk_dv_loop_seqk_parallel_kernelI23Flash_bwd_kernel_traitsILi32ELi128ELi128ELi8ELi4ELi4ELi4ELb1ELb0EN7cutlass10bfloat16_tE19Flash_kernel_traitsILi32ELi128ELi128ELi8ES3_EELb1ELb1ELb0ELb0ELb0ELb0ELb0EEEvNS_16Flash_bwd_paramsE)
        /*01f4*/ 	.word	0x00000010


	//----- nvinfo : EIATTR_REGCOUNT
	.align		4
.L_94:
        /*01f8*/ 	.byte	0x04, 0x2f
        /*01fa*/ 	.short	(.L_96 - .L_95)
	.align		4
.L_95:
        /*01fc*/ 	.word	index@(_ZN5flash27flash_bwd_convert_dq_kernelI23Flash_bwd_kernel_traitsILi32ELi128ELi128ELi8ELi4ELi4ELi4ELb1ELb0EN7cutlass10bfloat16_tE19Flash_kernel_traitsILi32ELi128ELi128ELi8ES3_EEEEvNS_16Flash_bwd_paramsEi)
        /*0200*/ 	.word	0x00000020


	//----- nvinfo : EIATTR_FRAME_SIZE
	.align		4
.L_96:
        /*0204*/ 	.byte	0x04, 0x11
        /*0206*/ 	.short	(.L_98 - .L_97)
	.align		4
.L_97:
        /*0208*/ 	.word	index@(_ZN5flash27flash_bwd_convert_dq_kernelI23Flash_bwd_kernel_traitsILi32ELi128ELi128ELi8ELi4ELi4ELi4ELb1ELb0EN7cutlass10bfloat16_tE19Flash_kernel_traitsILi32ELi128ELi128ELi8ES3_EEEEvNS_16Flash_bwd_paramsEi)
        /*020c*/ 	.word	0x00000000


	//----- nvinfo : EIATTR_REGCOUNT
	.align		4
.L_98:
        /*0210*/ 	.byte	0x04, 0x2f
        /*0212*/ 	.short	(.L_100 - .L_99)
	.align		4
.L_99:
        /*0214*/ 	.word	index@(_ZN5flash44flash_bwd_dq_dk_dv_loop_seqk_parallel_kernelI23Flash_bwd_kernel_traitsILi32ELi128ELi128ELi8ELi4ELi4ELi4ELb1ELb0EN7cutlass10bfloat16_tE19Flash_kernel_traitsILi32ELi128ELi128ELi8ES3_EELb0ELb1ELb0ELb1ELb0ELb0ELb0EEEvNS_16Flash_bwd_paramsE)
        /*0218*/ 	.word	0x000000ff


	//----- nvinfo : EIATTR_FRAME_SIZE
	.align		4
.L_100:
        /*021c*/ 	.byte	0x04, 0x11
        /*021e*/ 	.short	(.L_102 - .L_101)
	.align		4
.L_101:
        /*0220*/ 	.word	index@(_ZN5flash44flash_bwd_dq_dk_dv_loop_seqk_parallel_kernelI23Flash_bwd_kernel_traitsILi32ELi128ELi128ELi8ELi4ELi4ELi4ELb1ELb0EN7cutlass10bfloat16_tE19Flash_kernel_traitsILi32ELi128ELi128ELi8ES3_EELb0ELb1ELb0ELb1ELb0ELb0ELb0EEEvNS_16Flash_bwd_paramsE)
        /*0224*/ 	.word	0x00000010


	//----- nvinfo : EIATTR_REGCOUNT
	.align		4
.L_102:
        /*0228*/ 	.byte	0x04, 0x2f
        /*022a*/ 	.short	(.L_104 - .L_103)
	.align		4
.L_103:
        /*022c*/ 	.word	index@(_ZN5flash44flash_bwd_dq_dk_dv_loop_seqk_parallel_kernelI23Flash_bwd_kernel_traitsILi32ELi128ELi128ELi8ELi4ELi4ELi4ELb1ELb0EN7cutlass10bfloat16_tE19Flash_kernel_traitsILi32ELi128ELi128ELi8ES3_EELb0ELb1ELb0ELb0ELb0ELb1ELb0EEEvNS_16Flash_bwd_paramsE)
        /*0230*/ 	.word	0x000000ff


	//----- nvinfo : EIATTR_FRAME_SIZE
	.align		4
.L_104:
        /*0234*/ 	.byte	0x04, 0x11
        /*0236*/ 	.short	(.L_106 - .L_105)
	.align		4
.L_105:
        /*0238*/ 	.word	index@(_ZN5flash44flash_bwd_dq_dk_dv_loop_seqk_parallel_kernelI23Flash_bwd_kernel_traitsILi32ELi128ELi128ELi8ELi4ELi4ELi4ELb1ELb0EN7cutlass10bfloat16_tE19Flash_kernel_traitsILi32ELi128ELi128ELi8ES3_EELb0ELb1ELb0ELb0ELb0ELb1ELb0EEEvNS_16Flash_bwd_paramsE)
        /*023c*/ 	.word	0x00000010


	//----- nvinfo : EIATTR_REGCOUNT
	.align		4
.L_106:
        /*0240*/ 	.byte	0x04, 0x2f
        /*0242*/ 	.short	(.L_108 - .L_107)
	.align		4
.L_107:
        /*0244*/ 	.word	index@(_ZN5flash44flash_bwd_dq_dk_dv_loop_seqk_parallel_kernelI23Flash_bwd_kernel_traitsILi32ELi128ELi128ELi8ELi4ELi4ELi4ELb1ELb0EN7cutlass10bfloat16_tE19Flash_kernel_traitsILi32ELi128ELi128ELi8ES3_EELb0ELb1ELb0ELb0ELb1ELb1ELb0EEEvNS_16Flash_bwd_paramsE)
        /*0248*/ 	.word	0x000000ff


	//----- nvinfo : EIATTR_FRAME_SIZE
	.align		4
.L_108:
        /*024c*/ 	.byte	0x04, 0x11
        /*024e*/ 	.short	(.L_110 - .L_109)
	.align		4
.L_109:
        /*0250*/ 	.word	index@(_ZN5flash44flash_bwd_dq_dk_dv_loop_seqk_parallel_kernelI23Flash_bwd_kernel_traitsILi32ELi128ELi128ELi8ELi4ELi4ELi4ELb1ELb0EN7cutlass10bfloat16_tE19Flash_kernel_traitsILi32ELi128ELi128ELi8ES3_EELb0ELb1ELb0ELb0ELb1ELb1ELb0EEEvNS_16Flash_bwd_paramsE)
        /*0254*/ 	.word	0x00000000


	//----- nvinfo : EIATTR_REGCOUNT
	.align		4
.L_110:
        /*0258*/ 	.byte	0x04, 0x2f
        /*025a*/ 	.short	(.L_112 - .L_111)
	.align		4
.L_111:
        /*025c*/ 	.word	index@(_ZN5flash44flash_bwd_dq_dk_dv_loop_seqk_parallel_kernelI23Flash_bwd_kernel_traitsILi32ELi128ELi128ELi8ELi4ELi4ELi4ELb1ELb0EN7cutlass10bfloat16_tE19Flash_kernel_traitsILi32ELi128ELi128ELi8ES3_EELb0ELb1ELb0ELb0ELb0ELb0ELb0EEEvNS_16Flash_bwd_paramsE)
        /*0260*/ 	.word	0x000000ff


	//----- nvinfo : EIATTR_FRAME_SIZE
	.align		4
.L_112:
        /*0264*/ 	.byte	0x04, 0x11
        /*0266*/ 	.short	(.L_114 - .L_113)
	.align		4
.L_113:
        /*0268*/ 	.word	index@(_ZN5flash44flash_bwd_dq_dk_dv_loop_seqk_parallel_kernelI23Flash_bwd_kernel_traitsILi32ELi128ELi128ELi8ELi4ELi4ELi4ELb1ELb0EN7cutlass10bfloat16_tE19Flash_kernel_traitsILi32ELi128ELi128ELi8ES3_EELb0ELb1ELb0ELb0ELb0ELb0ELb0EEEvNS_16Flash_bwd_paramsE)
        /*026c*/ 	.word	0x00000010


	//----- nvinfo : EIATTR_MIN_STACK_SIZE
	.align		4
.L_114:
        /*0270*/ 	.byte	0x04, 0x12
        /*0272*/ 	.short	(.L_116 - .L_115)
	.align		4
.L_115:
        /*0274*/ 	.word	index@(_ZN5flash44flash_bwd_dq_dk_dv_loop_seqk_parallel_kernelI23Flash_bwd_kernel_traitsILi32ELi128ELi128ELi8ELi4ELi4ELi4ELb1ELb0EN7cutlass10bfloat16_tE19Flash_kernel_traitsILi32ELi128ELi128ELi8ES3_EELb0ELb1ELb0ELb0ELb0ELb0ELb0EEEvNS_16Flash_bwd_paramsE)
        /*0278*/ 	.word	0x00000010


	//----- nvinfo : EIATTR_MIN_STACK_SIZE
	.align		4
.L_116:
        /*027c*/ 	.byte	0x04, 0x12
        /*027e*/ 	.short	(.L_118 - .L_117)
	.align		4
.L_117:
        /*0280*/ 	.word	index@(_ZN5flash44flash_bwd_dq_dk_dv_loop_seqk_parallel_kernelI23Flash_bwd_kernel_traitsILi32ELi128ELi128ELi8ELi4ELi4ELi4ELb1ELb0EN7cutlass10bfloat16_tE19Flash_kernel_traitsILi32ELi128ELi128ELi8ES3_EELb0ELb1ELb0ELb0ELb1ELb1ELb0EEEvNS_16Flash_bwd_paramsE)
        /*0284*/ 	.word	0x00000000


	//----- nvinfo : EIATTR_MIN_STACK_SIZE
	.align		4
.L_118:
        /*0288*/ 	.byte	0x04, 0x12
        /*028a*/ 	.short	(.L_120 - .L_119)
	.align		4
.L_119:
        /*028c*/ 	.word	index@(_ZN5flash44flash_bwd_dq_dk_dv_loop_seqk_parallel_kernelI23Flash_bwd_kernel_traitsILi32ELi128ELi128ELi8ELi4ELi4ELi4ELb1ELb0EN7cutlass10bfloat16_tE19Flash_kernel_traitsILi32ELi128ELi128ELi8ES3_EELb0ELb1ELb0ELb0ELb0ELb1ELb0EEEvNS_16Flash_bwd_paramsE)
        /*0290*/ 	.word	0x00000010


	//----- nvinfo : EIATTR_MIN_STACK_SIZE
	.align		4
.L_120:
        /*0294*/ 	.byte	0x04, 0x12
        /*0296*/ 	.short	(.L_122 - .L_121)
	.align		4
.L_121:
        /*0298*/ 	.word	index@(_ZN5flash44flash_bwd_dq_dk_dv_loop_seqk_parallel_kernelI23Flash_bwd_kernel_traitsILi32ELi128ELi128ELi8ELi4ELi4ELi4ELb1ELb0EN7cutlass10bfloat16_tE19Flash_kernel_traitsILi32ELi128ELi128ELi8ES3_EELb0ELb1ELb0ELb1ELb0ELb0ELb0EEEvNS_16Flash_bwd_paramsE)
        /*029c*/ 	.word	0x00000010


	//----- nvinfo : EIATTR_MIN_STACK_SIZE
	.align		4
.L_122:
        /*02a0*/ 	.byte	0x04, 0x12
        /*02a2*/ 	.short	(.L_124 - .L_123)
	.align		4
.L_123:
        /*02a4*/ 	.word	index@(_ZN5flash27flash_bwd_convert_dq_kernelI23Flash_bwd_kernel_traitsILi32ELi128ELi128ELi8ELi4ELi4ELi4ELb1ELb0EN7cutlass10bfloat16_tE19Flash_kernel_traitsILi32ELi128ELi128ELi8ES3_EEEEvNS_16Flash_bwd_paramsEi)
        /*02a8*/ 	.word	0x00000000


	//----- nvinfo : EIATTR_MIN_STACK_SIZE
	.align		4
.L_124:
        /*02ac*/ 	.byte	0x04, 0x12
        /*02ae*/ 	.short	(.L_126 - .L_125)
	.align		4
.L_125:
        /*02b0*/ 	.word	index@(_ZN5flash44flash_bwd_dq_dk_dv_loop_seqk_parallel_kernelI23Flash_bwd_kernel_traitsILi32ELi128ELi128ELi8ELi4ELi4ELi4ELb1ELb0EN7cutlass10bfloat16_tE19Flash_kernel_traitsILi32ELi128ELi128ELi8ES3_EELb1ELb1ELb0ELb0ELb0ELb0ELb0EEEvNS_16Flash_bwd_paramsE)
        /*02b4*/ 	.word	0x00000010


	//----- nvinfo : EIATTR_MIN_STACK_SIZE
	.align		4
.L_126:
        /*02b8*/ 	.byte	0x04, 0x12
        /*02ba*/ 	.short	(.L_128 - .L_127)
	.align		4
.L_127:
        /*02bc*/ 	.word	index@(_ZN5flash44flash_bwd_dq_dk_dv_loop_seqk_parallel_kernelI23Flash_bwd_kernel_traitsILi32ELi128ELi128ELi8ELi4ELi4ELi4ELb1ELb0EN7cutlass10bfloat16_tE19Flash_kernel_traitsILi32ELi128ELi128ELi8ES3_EELb0ELb1ELb0ELb0ELb0ELb0ELb1EEEvNS_16Flash_bwd_paramsE)
        /*02c0*/ 	.word	0x000000d8


	//----- nvinfo : EIATTR_MIN_STACK_SIZE
	.align		4
.L_128:
        /*02c4*/ 	.byte	0x04, 0x12
        /*02c6*/ 	.short	(.L_130 - .L_129)
	.align		4
.L_129:
        /*02c8*/ 	.word	index@(_ZN5flash44flash_bwd_dq_dk_dv_loop_seqk_parallel_kernelI23Flash_bwd_kernel_traitsILi32ELi128ELi128ELi8ELi4ELi4ELi4ELb1ELb0EN7cutlass10bfloat16_tE19Flash_kernel_traitsILi32ELi128ELi128ELi8ES3_EELb1ELb1ELb0ELb0ELb1ELb1ELb0EEEvNS_16Flash_bwd_paramsE)
        /*02cc*/ 	.word	0x00000000


	//----- nvinfo : EIATTR_MIN_STACK_SIZE
	.align		4
.L_130:
        /*02d0*/ 	.byte	0x04, 0x12
        /*02d2*/ 	.short	(.L_132 - .L_131)
	.align		4
.L_131:
        /*02d4*/ 	.word	index@(_ZN5flash44flash_bwd_dq_dk_dv_loop_seqk_parallel_kernelI23Flash_bwd_kernel_traitsILi32ELi128ELi128ELi8ELi4ELi4ELi4ELb1ELb0EN7cutlass10bfloat16_tE19Flash_kernel_traitsILi32ELi128ELi128ELi8ES3_EELb0ELb1ELb0ELb0ELb1ELb1ELb1EEEvNS_16Flash_bwd_paramsE)
        /*02d8*/ 	.word	0x000000d8


	//----- nvinfo : EIATTR_MIN_STACK_SIZE
	.align		4
.L_132:
        /*02dc*/ 	.byte	0x04, 0x12
        /*02de*/ 	.short	(.L_134 - .L_133)
	.align		4
.L_133:
        /*02e0*/ 	.word	index@(_ZN5flash44flash_bwd_dq_dk_dv_loop_seqk_parallel_kernelI23Flash_bwd_kernel_traitsILi32ELi128ELi128ELi8ELi4ELi4ELi4ELb1ELb0EN7cutlass10bfloat16_tE19Flash_kernel_traitsILi32ELi128ELi128ELi8ES3_EELb1ELb1ELb0ELb0ELb0ELb1ELb0EEEvNS_16Flash_bwd_paramsE)
        /*02e4*/ 	.word	0x00000008


	//----- nvinfo : EIATTR_MIN_STACK_SIZE
	.align		4
.L_134:
        /*02e8*/ 	.byte	0x04, 0x12
        /*02ea*/ 	.short	(.L_136 - .L_135)
	.align		4
.L_135:
        /*02ec*/ 	.word	index@(_ZN5flash44flash_bwd_dq_dk_dv_loop_seqk_parallel_kernelI23Flash_bwd_kernel_traitsILi32ELi128ELi128ELi8ELi4ELi4ELi4ELb1ELb0EN7cutlass10bfloat16_tE19Flash_kernel_traitsILi32ELi128ELi128ELi8ES3_EELb0ELb1ELb0ELb0ELb0ELb1ELb1EEEvNS_16Flash_bwd_paramsE)
        /*02f0*/ 	.word	0x000000d0


	//----- nvinfo : EIATTR_MIN_STACK_SIZE
	.align		4
.L_136:
        /*02f4*/ 	.byte	0x04, 0x12
        /*02f6*/ 	.short	(.L_138 - .L_137)
	.align		4
.L_137:
        /*02f8*/ 	.word	index@(_ZN5flash44flash_bwd_dq_dk_dv_loop_seqk_parallel_kernelI23Flash_bwd_kernel_traitsILi32ELi128ELi128ELi8ELi4ELi4ELi4ELb1ELb0EN7cutlass10bfloat16_tE19Flash_kernel_traitsILi32ELi128ELi128ELi8ES3_EELb1ELb1ELb0ELb1ELb0ELb0ELb0EEEvNS_16Flash_bwd_paramsE)
        /*02fc*/ 	.word	0x00000030


	//----- nvinfo : EIATTR_MIN_STACK_SIZE
	.align		4
.L_138:
        /*0300*/ 	.byte	0x04, 0x12
        /*0302*/ 	.short	(.L_140 - .L_139)
	.align		4
.L_139:
        /*0304*/ 	.word	index@(_ZN5flash44flash_bwd_dq_dk_dv_loop_seqk_parallel_kernelI23Flash_bwd_kernel_traitsILi32ELi128ELi128ELi8ELi4ELi4ELi4ELb1ELb0EN7cutlass10bfloat16_tE19Flash_kernel_traitsILi32ELi128ELi128ELi8ES3_EELb0ELb1ELb0ELb1ELb0ELb0ELb1EEEvNS_16Flash_bwd_paramsE)
        /*0308*/ 	.word	0x00000108


	//----- nvinfo : EIATTR_MIN_STACK_SIZE
	.align		4
.L_140:
        /*030c*/ 	.byte	0x04, 0x12
        /*030e*/ 	.short	(.L_142 - .L_141)
	.align		4
.L_141:
        /*0310*/ 	.word	index@(_ZN5flash25flash_bwd_dot_do_o_kernelILb0E23Flash_bwd_kernel_traitsILi32ELi128ELi128ELi8ELi4ELi4ELi4ELb1ELb0EN7cutlass10bfloat16_tE19Flash_kernel_traitsILi32ELi128ELi128ELi8ES3_EEEEvNS_16Flash_bwd_paramsE)
        /*0314*/ 	.word	0x00000000


	//----- nvinfo : EIATTR_MIN_STACK_SIZE
	.align		4
.L_142:
        /*0318*/ 	.byte	0x04, 0x12
        /*031a*/ 	.short	(.L_144 - .L_143)
	.align		4
.L_143:
        /*031c*/ 	.word	index@(_ZN5flash25flash_bwd_dot_do_o_kernelILb1E23Flash_bwd_kernel_traitsILi32ELi128ELi128ELi8ELi4ELi4ELi4ELb1ELb0EN7cutlass10bfloat16_tE19Flash_kernel_traitsILi32ELi128ELi128ELi8ES3_EEEEvNS_16Flash_bwd_paramsE)
        /*0320*/ 	.word	0x00000000


	//----- nvinfo : EIATTR_MIN_STACK_SIZE
	.align		4
.L_144:
        /*0324*/ 	.byte	0x04, 0x12
        /*0326*/ 	.short	(.L_146 - .L_145)
	.align		4
.L_145:
        /*0328*/ 	.word	index@(_ZN5flash27flash_bwd_convert_dq_kernelI23Flash_bwd_kernel_traitsILi32ELi128ELi128ELi8ELi4ELi4ELi4ELb0ELb0EN7cutlass10bfloat16_tE19Flash_kernel_traitsILi32ELi128ELi128ELi8ES3_EEEEvNS_16Flash_bwd_paramsEi)
        /*032c*/ 	.word	0x00000000


	//----- nvinfo : EIATTR_MIN_STACK_SIZE
	.align		4
.L_146:
        /*0330*/ 	.byte	0x04, 0x12
        /*0332*/ 	.short	(.L_148 - .L_147)
	.align		4
.L_147:
        /*0334*/ 	.word	index@(_ZN5flash44flash_bwd_dq_dk_dv_loop_seqk_parallel_kernelI23Flash_bwd_kernel_traitsILi32ELi128ELi128ELi8ELi4ELi4ELi4ELb0ELb0EN7cutlass10bfloat16_tE19Flash_kernel_traitsILi32ELi128ELi128ELi8ES3_EELb1ELb1ELb0ELb0ELb0ELb0ELb0EEEvNS_16Flash_bwd_paramsE)
        /*0338*/ 	.word	0x00000000


	//----- nvinfo : EIATTR_MIN_STACK_SIZE
	.align		4
.L_148:
        /*033c*/ 	.byte	0x04, 0x12
        /*033e*/ 	.short	(.L_150 - .L_149)
	.align		4
.L_149:
        /*0340*/ 	.word	index@(_ZN5flash44flash_bwd_dq_dk_dv_loop_seqk_parallel_kernelI23Flash_bwd_kernel_traitsILi32ELi128ELi128ELi8ELi4ELi4ELi4ELb0ELb0EN7cutlass10bfloat16_tE19Flash_kernel_traitsILi32ELi128ELi128ELi8ES3_EELb0ELb1ELb0ELb0ELb0ELb0ELb1EEEvNS_16Flash_bwd_paramsE)
        /*0344*/ 	.word	0x00000060


	//----- nvinfo : EIATTR_MIN_STACK_SIZE
	.align		4
.L_150:
        /*0348*/ 	.byte	0x04, 0x12
        /*034a*/ 	.short	(.L_152 - .L_151)
	.align		4
.L_151:
        /*034c*/ 	.word	index@(_ZN5flash44flash_bwd_dq_dk_dv_loop_seqk_parallel_kernelI23Flash_bwd_kernel_traitsILi32ELi128ELi128ELi8ELi4ELi4ELi4ELb0ELb0EN7cutlass10bfloat16_tE19Flash_kernel_traitsILi32ELi128ELi128ELi8ES3_EELb1ELb1ELb0ELb0ELb1ELb1ELb0EEEvNS_16Flash_bwd_paramsE)
        /*0350*/ 	.word	0x00000000


	//----- nvinfo : EIATTR_MIN_STACK_SIZE
	.align		4
.L_152:
        /*0354*/ 	.byte	0x04, 0x12
        /*0356*/ 	.short	(.L_154 - .L_153)
	.align		4
.L_153:
        /*0358*/ 	.word	index@(_ZN5flash44flash_bwd_dq_dk_dv_loop_seqk_parallel_kernelI23Flash_bwd_kernel_traitsILi32ELi128ELi128ELi8ELi4ELi4ELi4ELb0ELb0EN7cutlass10bfloat16_tE19Flash_kernel_traitsILi32ELi128ELi128ELi8ES3_EELb0ELb1ELb0ELb0ELb1ELb1ELb1EEEvNS_16Flash_bwd_paramsE)
        /*035c*/ 	.word	0x00000060


	//----- nvinfo : EIATTR_MIN_STACK_SIZE
	.align		4
.L_154:
        /*0360*/ 	.byte	0x04, 0x12
        /*0362*/ 	.short	(.L_156 - .L_155)
	.align		4
.L_155:
        /*0364*/ 	.word	index@(_ZN5flash44flash_bwd_dq_dk_dv_loop_seqk_parallel_kernelI23Flash_bwd_kernel_traitsILi32ELi128ELi128ELi8ELi4ELi4ELi4ELb0ELb0EN7cutlass10bfloat16_tE19Flash_kernel_traitsILi32ELi128ELi128ELi8ES3_EELb1ELb1ELb0ELb0ELb0ELb1ELb0EEEvNS_16Flash_bwd_paramsE)
        /*0368*/ 	.word	0x00000000


	//----- nvinfo : EIATTR_MIN_STACK_SIZE
	.align		4
.L_156:
        /*036c*/ 	.byte	0x04, 0x12
        /*036e*/ 	.short	(.L_158 - .L_157)
	.align		4
.L_157:
        /*0370*/ 	.word	index@(_ZN5flash44flash_bwd_dq_dk_dv_loop_seqk_parallel_kernelI23Flash_bwd_kernel_traitsILi32ELi128ELi128ELi8ELi4ELi4ELi4ELb0ELb0EN7cutlass10bfloat16_tE19Flash_kernel_traitsILi32ELi128ELi128ELi8ES3_EELb0ELb1ELb0ELb0ELb0ELb1ELb1EEEvNS_16Flash_bwd_paramsE)
        /*0374*/ 	.word	0x00000058


	//----- nvinfo : EIATTR_MIN_STACK_SIZE
	.align		4
.L_158:
        /*0378*/ 	.byte	0x04, 0x12
        /*037a*/ 	.short	(.L_160 - .L_159)
	.align		4
.L_159:
        /*037c*/ 	.word	index@(_ZN5flash44flash_bwd_dq_dk_dv_loop_seqk_parallel_kernelI23Flash_bwd_kernel_traitsILi32ELi128ELi128ELi8ELi4ELi4ELi4ELb0ELb0EN7cutlass10bfloat16_tE19Flash_kernel_traitsILi32ELi128ELi128ELi8ES3_EELb1ELb1ELb0ELb1ELb0ELb0ELb0EEEvNS_16Flash_bwd_paramsE)
        /*0380*/ 	.word	0x00000000


	//----- nvinfo : EIATTR_MIN_STACK_SIZE
	.align		4
.L_160:
        /*0384*/ 	.byte	0x04, 0x12
        /*0386*/ 	.short	(.L_162 - .L_161)
	.align		4
.L_161:
        /*0388*/ 	.word	index@(_ZN5flash44flash_bwd_dq_dk_dv_loop_seqk_parallel_kernelI23Flash_bwd_kernel_traitsILi32ELi128ELi128ELi8ELi4ELi4ELi4ELb0ELb0EN7cutlass10bfloat16_tE19Flash_kernel_traitsILi32ELi128ELi128ELi8ES3_EELb0ELb1ELb0ELb1ELb0ELb0ELb1EEEvNS_16Flash_bwd_paramsE)
        /*038c*/ 	.word	0x000000a8


	//----- nvinfo : EIATTR_MIN_STACK_SIZE
	.align		4
.L_162:
        /*0390*/ 	.byte	0x04, 0x12
        /*0392*/ 	.short	(.L_164 - .L_163)
	.align		4
.L_163:
        /*0394*/ 	.word	index@(_ZN5flash25flash_bwd_dot_do_o_kernelILb0E23Flash_bwd_kernel_traitsILi32ELi128ELi128ELi8ELi4ELi4ELi4ELb0ELb0EN7cutlass10bfloat16_tE19Flash_kernel_traitsILi32ELi128ELi128ELi8ES3_EEEEvNS_16Flash_bwd_paramsE)
        /*0398*/ 	.word	0x00000000


	//----- nvinfo : EIATTR_MIN_STACK_SIZE
	.align		4
.L_164:
        /*039c*/ 	.byte	0x04, 0x12
        /*039e*/ 	.short	(.L_166 - .L_165)
	.align		4
.L_165:
        /*03a0*/ 	.word	index@(_ZN5flash25flash_bwd_dot_do_o_kernelILb1E23Flash_bwd_kernel_traitsILi32ELi128ELi128ELi8ELi4ELi4ELi4ELb0ELb0EN7cutlass10bfloat16_tE19Flash_kernel_traitsILi32ELi128ELi128ELi8ES3_EEEEvNS_16Flash_bwd_paramsE)
        /*03a4*/ 	.word	0x00000000
.L_166:


//--------------------- .nv.compat                --------------------------
	.section	.nv.compat,"",@"SHT_CUDA_COMPAT_INFO"
	.align	4
        /*0000*/ 	.byte	0x02, 0x09, 0x01, 0x00, 0x02, 0x02, 0x01, 0x00, 0x02, 0x05, 0x05, 0x00, 0x03, 0x07, 0x01, 0x01
        /*0010*/ 	.byte	0x02, 0x03, 0x00, 0x00, 0x02, 0x06, 0x01, 0x00, 0x04, 0x0b, 0x08, 0x00, 0x01, 0x00, 0x00, 0x00
        /*0020*/ 	.byte	0x00, 0x00, 0x00, 0x00


//--------------------- .nv.info._ZN5flash44flash_bwd_dq_dk_dv_loop_seqk_parallel_kernelI23Flash_bwd_kernel_traitsILi32ELi128ELi128ELi8ELi4ELi4ELi4ELb1ELb0EN7cutlass10bfloat16_tE19Flash_kernel_traitsILi32ELi128ELi128ELi8ES3_EELb0ELb1ELb0ELb0ELb0ELb0ELb0EEEvNS_16Flash_bwd_paramsE --------------------------
	.section	.nv.info._ZN5flash44flash_bwd_dq_dk_dv_loop_seqk_parallel_kernelI23Flash_bwd_kernel_traitsILi32ELi128ELi128ELi8ELi4ELi4ELi4ELb1ELb0EN7cutlass10bfloat16_tE19Flash_kernel_traitsILi32ELi128ELi128ELi8ES3_EELb0ELb1ELb0ELb0ELb0ELb0ELb0EEEvNS_16Flash_bwd_paramsE,"",@"SHT_CUDA_INFO"
	.sectionflags	@""
	.align	4


	//----- nvinfo : EIATTR_CUDA_API_VERSION
	.align		4
        /*0000*/ 	.byte	0x04, 0x37
        /*0002*/ 	.short	(.L_168 - .L_167)
.L_167:
        /*0004*/ 	.word	0x00000082


	//----- nvinfo : EIATTR_KPARAM_INFO
	.align		4
.L_168:
        /*0008*/ 	.byte	0x04, 0x17
        /*000a*/ 	.short	(.L_170 - .L_169)
.L_169:
        /*000c*/ 	.word	0x00000000
        /*0010*/ 	.short	0x0000
        /*0012*/ 	.short	0x0000
        /*0014*/ 	.byte	0x00, 0xf0, 0x01, 0x0a


	//----- nvinfo : EIATTR_SPARSE_MMA_MASK
	.align		4
.L_170:
        /*0018*/ 	.byte	0x03, 0x50
        /*001a*/ 	.short	0x0000


	//----- nvinfo : EIATTR_MAXREG_COUNT
	.align		4
        /*001c*/ 	.byte	0x03, 0x1b
        /*001e*/ 	.short	0x00ff


	//----- nvinfo : EIATTR_NUM_BARRIERS
	.align		4
        /*0020*/ 	.byte	0x02, 0x4c
        /*0022*/ 	.byte	0x01
	.zero		1


	//----- nvinfo : EIATTR_ANNOTATIONS
	.align		4
        /*0024*/ 	.byte	0x04, 0x55
        /*0026*/ 	.short	(.L_172 - .L_171)


	//   ....[0]....
.L_171:
        /*0028*/ 	.word	0x00000001
        /*002c*/ 	.byte	0x90, 0x08, 0x00, 0x00, 0x01, 0x00, 0x00, 0x00, 0xb0, 0x08, 0x00, 0x00, 0x01, 0x00, 0x00, 0x00
        /*003c*/ 	.byte	0x70, 0x15, 0x00, 0x00, 0x01, 0x00, 0x00, 0x00, 0xd0, 0x2a, 0x00, 0x00, 0x01, 0x00, 0x00, 0x00
        /*004c*/ 	.byte	0x60, 0x2d, 0x00, 0x00, 0x01, 0x00, 0x00, 0x00, 0x00, 0x5d, 0x00, 0x00, 0x01, 0x00, 0x00, 0x00
        /*005c*/ 	.byte	0xb0, 0x69, 0x00, 0x00, 0x01, 0x00, 0x00, 0x00, 0xd0, 0x69, 0x00, 0x00


	//----- nvinfo : EIATTR_MERCURY_ISA_VERSION
	.align		4
.L_172:
        /*0068*/ 	.byte	0x03, 0x5f
        /*006a*/ 	.short	0x0101


	//----- nvinfo : EIATTR_VRC_CTA_INIT_COUNT
	.align		4
        /*006c*/ 	.byte	0x02, 0x4a
	.zero		1
	.zero		1


	//----- nvinfo : EIATTR_EXIT_INSTR_OFFSETS
	.align		4
        /*0070*/ 	.byte	0x04, 0x1c
        /*0072*/ 	.short	(.L_174 - .L_173)


	//   ....[0]....
.L_173:
        /*0074*/ 	.word	0x00000090


	//   ....[1]....
        /*0078*/ 	.word	0x00007600


	//----- nvinfo : EIATTR_CRS_STACK_SIZE
	.align		4
.L_174:
        /*007c*/ 	.byte	0x04, 0x1e
        /*007e*/ 	.short	(.L_176 - .L_175)
.L_175:
        /*0080*/ 	.word	0x00000000


	//----- nvinfo : EIATTR_CBANK_PARAM_SIZE
	.align		4
.L_176:
        /*0084*/ 	.byte	0x03, 0x19
        /*0086*/ 	.short	0x0280


	//----- nvinfo : EIATTR_PARAM_CBANK
	.align		4
        /*0088*/ 	.byte	0x04, 0x0a
        /*008a*/ 	.short	(.L_178 - .L_177)
	.align		4
.L_177:
        /*008c*/ 	.word	index@(.nv.constant0._ZN5flash44flash_bwd_dq_dk_dv_loop_seqk_parallel_kernelI23Flash_bwd_kernel_traitsILi32ELi128ELi128ELi8ELi4ELi4ELi4ELb1ELb0EN7cutlass10bfloat16_tE19Flash_kernel_traitsILi32ELi128ELi128ELi8ES3_EELb0ELb1ELb0ELb0ELb0ELb0ELb0EEEvNS_16Flash_bwd_paramsE)
        /*0090*/ 	.short	0x0380
        /*0092*/ 	.short	0x0280


	//----- nvinfo : EIATTR_SW_WAR
	.align		4
.L_178:
        /*0094*/ 	.byte	0x04, 0x36
        /*0096*/ 	.short	(.L_180 - .L_179)
.L_179:
        /*0098*/ 	.word	0x00000008
.L_180:


//--------------------- .nv.info._ZN5flash44flash_bwd_dq_dk_dv_loop_seqk_parallel_kernelI23Flash_bwd_kernel_traitsILi32ELi128ELi128ELi8ELi4ELi4ELi4ELb1ELb0EN7cutlass10bfloat16_tE19Flash_kernel_traitsILi32ELi128ELi128ELi8ES3_EELb0ELb1ELb0ELb0ELb1ELb1ELb0EEEvNS_16Flash_bwd_paramsE --------------------------
	.section	.nv.info._ZN5flash44flash_bwd_dq_dk_dv_loop_seqk_parallel_kernelI23Flash_bwd_kernel_traitsILi32ELi128ELi128ELi8ELi4ELi4ELi4ELb1ELb0EN7cutlass10bfloat16_tE19Flash_kernel_traitsILi32ELi128ELi128ELi8ES3_EELb0ELb1ELb0ELb0ELb1ELb1ELb0EEEvNS_16Flash_bwd_paramsE,"",@"SHT_CUDA_INFO"
	.sectionflags	@""
	.align	4


	//----- nvinfo : EIATTR_CUDA_API_VERSION
	.align		4
        /*0000*/ 	.byte	0x04, 0x37
        /*0002*/ 	.short	(.L_182 - .L_181)
.L_181:
        /*0004*/ 	.word	0x00000082


	//----- nvinfo : EIATTR_KPARAM_INFO
	.align		4
.L_182:
        /*0008*/ 	.byte	0x04, 0x17
        /*000a*/ 	.short	(.L_184 - .L_183)
.L_183:
        /*000c*/ 	.word	0x00000000
        /*0010*/ 	.short	0x0000
        /*0012*/ 	.short	0x0000
        /*0014*/ 	.byte	0x00, 0xf0, 0x01, 0x0a


	//----- nvinfo : EIATTR_SPARSE_MMA_MASK
	.align		4
.L_184:
        /*0018*/ 	.byte	0x03, 0x50
        /*001a*/ 	.short	0x0000


	//----- nvinfo : EIATTR_MAXREG_COUNT
	.align		4
        /*001c*/ 	.byte	0x03, 0x1b
        /*001e*/ 	.short	0x00ff


	//----- nvinfo : EIATTR_NUM_BARRIERS
	.align		4
        /*0020*/ 	.byte	0x02, 0x4c
        /*0022*/ 	.byte	0x01
	.zero		1


	//----- nvinfo : EIATTR_MERCURY_ISA_VERSION
	.align		4
        /*0024*/ 	.byte	0x03, 0x5f
        /*0026*/ 	.short	0x0101


	//----- nvinfo : EIATTR_VRC_CTA_INIT_COUNT
	.align		4
        /*0028*/ 	.byte	0x02, 0x4a
	.zero		1
	.zero		1


	//----- nvinfo : EIATTR_EXIT_INSTR_OFFSETS
	.align		4
        /*002c*/ 	.byte	0x04, 0x1c
        /*002e*/ 	.short	(.L_186 - .L_185)


	//   ....[0]....
.L_185:
        /*0030*/ 	.word	0x00000080


	//   ....[1]....
        /*0034*/ 	.word	0x00005d90


	//----- nvinfo : EIATTR_CBANK_PARAM_SIZE
	.align		4
.L_186:
        /*0038*/ 	.byte	0x03, 0x19
        /*003a*/ 	.short	0x0280


	//----- nvinfo : EIATTR_PARAM_CBANK
	.align		4
        /*003c*/ 	.byte	0x04, 0x0a
        /*003e*/ 	.short	(.L_188 - .L_187)
	.align		4
.L_187:
        /*0040*/ 	.word	index@(.nv.constant0._ZN5flash44flash_bwd_dq_dk_dv_loop_seqk_parallel_kernelI23Flash_bwd_kernel_traitsILi32ELi128ELi128ELi8ELi4ELi4ELi4ELb1ELb0EN7cutlass10bfloat16_tE19Flash_kernel_traitsILi32ELi128ELi128ELi8ES3_EELb0ELb1ELb0ELb0ELb1ELb1ELb0EEEvNS_16Flash_bwd_paramsE)
        /*0044*/ 	.short	0x0380
        /*0046*/ 	.short	0x0280


	//----- nvinfo : EIATTR_SW_WAR
	.align		4
.L_188:
        /*0048*/ 	.byte	0x04, 0x36
        /*004a*/ 	.short	(.L_190 - .L_189)
.L_189:
        /*004c*/ 	.word	0x00000008
.L_190:


//--------------------- .nv.info._ZN5flash44flash_bwd_dq_dk_dv_loop_seqk_parallel_kernelI23Flash_bwd_kernel_traitsILi32ELi128ELi128ELi8ELi4ELi4ELi4ELb1ELb0EN7cutlass10bfloat16_tE19Flash_kernel_traitsILi32ELi128ELi128ELi8ES3_EELb0ELb1ELb0ELb0ELb0ELb1ELb0EEEvNS_16Flash_bwd_paramsE --------------------------
	.section	.nv.info._ZN5flash44flash_bwd_dq_dk_dv_loop_seqk_parallel_kernelI23Flash_bwd_kernel_traitsILi32ELi128ELi128ELi8ELi4ELi4ELi4ELb1ELb0EN7cutlass10bfloat16_tE19Flash_kernel_traitsILi32ELi128ELi128ELi8ES3_EELb0ELb1ELb0ELb0ELb0ELb1ELb0EEEvNS_16Flash_bwd_paramsE,"",@"SHT_CUDA_INFO"
	.sectionflags	@""
	.align	4


	//----- nvinfo : EIATTR_CUDA_API_VERSION
	.align		4
        /*0000*/ 	.byte	0x04, 0x37
        /*0002*/ 	.short	(.L_192 - .L_191)
.L_191:
        /*0004*/ 	.word	0x00000082


	//----- nvinfo : EIATTR_KPARAM_INFO
	.align		4
.L_192:
        /*0008*/ 	.byte	0x04, 0x17
        /*000a*/ 	.short	(.L_194 - .L_193)
.L_193:
        /*000c*/ 	.word	0x00000000
        /*0010*/ 	.short	0x0000
        /*0012*/ 	.short	0x0000
        /*0014*/ 	.byte	0x00, 0xf0, 0x01, 0x0a


	//----- nvinfo : EIATTR_SPARSE_MMA_MASK
	.align		4
.L_194:
        /*0018*/ 	.byte	0x03, 0x50
        /*001a*/ 	.short	0x0000


	//----- nvinfo : EIATTR_MAXREG_COUNT
	.align		4
        /*001c*/ 	.byte	0x03, 0x1b
        /*001e*/ 	.short	0x00ff


	//----- nvinfo : EIATTR_NUM_BARRIERS
	.align		4
        /*0020*/ 	.byte	0x02, 0x4c
        /*0022*/ 	.byte	0x01
	.zero		1


	//----- nvinfo : EIATTR_ANNOTATIONS
	.align		4
        /*0024*/ 	.byte	0x04, 0x55
        /*0026*/ 	.short	(.L_196 - .L_195)


	//   ....[0]....
.L_195:
        /*0028*/ 	.word	0x00000001
        /*002c*/ 	.byte	0xc0, 0x08, 0x00, 0x00, 0x01, 0x00, 0x00, 0x00, 0xe0, 0x08, 0x00, 0x00, 0x01, 0x00, 0x00, 0x00
        /*003c*/ 	.byte	0xf0, 0x14, 0x00, 0x00, 0x01, 0x00, 0x00, 0x00, 0xd0, 0x26, 0x00, 0x00, 0x01, 0x00, 0x00, 0x00
        /*004c*/ 	.byte	0xd0, 0x27, 0x00, 0x00, 0x01, 0x00, 0x00, 0x00, 0x80, 0x56, 0x00, 0x00, 0x01, 0x00, 0x00, 0x00
        /*005c*/ 	.byte	0xa0, 0x62, 0x00, 0x00, 0x01, 0x00, 0x00, 0x00, 0xc0, 0x62, 0x00, 0x00


	//----- nvinfo : EIATTR_MERCURY_ISA_VERSION
	.align		4
.L_196:
        /*0068*/ 	.byte	0x03, 0x5f
        /*006a*/ 	.short	0x0101


	//----- nvinfo : EIATTR_VRC_CTA_INIT_COUNT
	.align		4
        /*006c*/ 	.byte	0x02, 0x4a
	.zero		1
	.zero		1


	//----- nvinfo : EIATTR_EXIT_INSTR_OFFSETS
	.align		4
        /*0070*/ 	.byte	0x04, 0x1c
        /*0072*/ 	.short	(.L_198 - .L_197)


	//   ....[0]....
.L_197:
        /*0074*/ 	.word	0x00000090


	//   ....[1]....
        /*0078*/ 	.word	0x00006ec0


	//----- nvinfo : EIATTR_CRS_STACK_SIZE
	.align		4
.L_198:
        /*007c*/ 	.byte	0x04, 0x1e
        /*007e*/ 	.short	(.L_200 - .L_199)
.L_199:
        /*0080*/ 	.word	0x00000000


	//----- nvinfo : EIATTR_CBANK_PARAM_SIZE
	.align		4
.L_200:
        /*0084*/ 	.byte	0x03, 0x19
        /*0086*/ 	.short	0x0280


	//----- nvinfo : EIATTR_PARAM_CBANK
	.align		4
        /*0088*/ 	.byte	0x04, 0x0a
        /*008a*/ 	.short	(.L_202 - .L_201)
	.align		4
.L_201:
        /*008c*/ 	.word	index@(.nv.constant0._ZN5flash44flash_bwd_dq_dk_dv_loop_seqk_parallel_kernelI23Flash_bwd_kernel_traitsILi32ELi128ELi128ELi8ELi4ELi4ELi4ELb1ELb0EN7cutlass10bfloat16_tE19Flash_kernel_traitsILi32ELi128ELi128ELi8ES3_EELb0ELb1ELb0ELb0ELb0ELb1ELb0EEEvNS_16Flash_bwd_paramsE)
        /*0090*/ 	.short	0x0380
        /*0092*/ 	.short	0x0280


	//----- nvinfo : EIATTR_SW_WAR
	.align		4
.L_202:
        /*0094*/ 	.byte	0x04, 0x36
        /*0096*/ 	.short	(.L_204 - .L_203)
.L_203:
        /*0098*/ 	.word	0x00000008
.L_204:


//--------------------- .nv.info._ZN5flash44flash_bwd_dq_dk_dv_loop_seqk_parallel_kernelI23Flash_bwd_kernel_traitsILi32ELi128ELi128ELi8ELi4ELi4ELi4ELb1ELb0EN7cutlass10bfloat16_tE19Flash_kernel_traitsILi32ELi128ELi128ELi8ES3_EELb0ELb1ELb0ELb1ELb0ELb0ELb0EEEvNS_16Flash_bwd_paramsE --------------------------
	.section	.nv.info._ZN5flash44flash_bwd_dq_dk_dv_loop_seqk_parallel_kernelI23Flash_bwd_kernel_traitsILi32ELi128ELi128ELi8ELi4ELi4ELi4ELb1ELb0EN7cutlass10bfloat16_tE19Flash_kernel_traitsILi32ELi128ELi128ELi8ES3_EELb0ELb1ELb0ELb1ELb0ELb0ELb0EEEvNS_16Flash_bwd_paramsE,"",@"SHT_CUDA_INFO"
	.sectionflags	@""
	.align	4


	//----- nvinfo : EIATTR_CUDA_API_VERSION
	.align		4
        /*0000*/ 	.byte	0x04, 0x37
        /*0002*/ 	.short	(.L_206 - .L_205)
.L_205:
        /*0004*/ 	.word	0x00000082


	//----- nvinfo : EIATTR_KPARAM_INFO
	.align		4
.L_206:
        /*0008*/ 	.byte	0x04, 0x17
        /*000a*/ 	.short	(.L_208 - .L_207)
.L_207:
        /*000c*/ 	.word	0x00000000
        /*0010*/ 	.short	0x0000
        /*0012*/ 	.short	0x0000
        /*0014*/ 	.byte	0x00, 0xf0, 0x01, 0x0a


	//----- nvinfo : EIATTR_SPARSE_MMA_MASK
	.align		4
.L_208:
        /*0018*/ 	.byte	0x03, 0x50
        /*001a*/ 	.short	0x0000


	//----- nvinfo : EIATTR_MAXREG_COUNT
	.align		4
        /*001c*/ 	.byte	0x03, 0x1b
        /*001e*/ 	.short	0x00ff


	//----- nvinfo : EIATTR_NUM_BARRIERS
	.align		4
        /*0020*/ 	.byte	0x02, 0x4c
        /*0022*/ 	.byte	0x01
	.zero		1


	//----- nvinfo : EIATTR_ANNOTATIONS
	.align		4
        /*0024*/ 	.byte	0x04, 0x55
        /*0026*/ 	.short	(.L_210 - .L_209)


	//   ....[0]....
.L_209:
        /*0028*/ 	.word	0x00000001
        /*002c*/ 	.byte	0xa0, 0x32, 0x00, 0x00, 0x01, 0x00, 0x00, 0x00, 0xd0, 0x33, 0x00, 0x00, 0x01, 0x00, 0x00, 0x00
        /*003c*/ 	.byte	0x20, 0x34, 0x00, 0x00, 0x01, 0x00, 0x00, 0x00, 0x50, 0x34, 0x00, 0x00, 0x01, 0x00, 0x00, 0x00
        /*004c*/ 	.byte	0x70, 0x57, 0x00, 0x00, 0x01, 0x00, 0x00, 0x00, 0xb0, 0x57, 0x00, 0x00


	//----- nvinfo : EIATTR_MERCURY_ISA_VERSION
	.align		4
.L_210:
        /*0058*/ 	.byte	0x03, 0x5f
        /*005a*/ 	.short	0x0101


	//----- nvinfo : EIATTR_VRC_CTA_INIT_COUNT
	.align		4
        /*005c*/ 	.byte	0x02, 0x4a
	.zero		1
	.zero		1


	//----- nvinfo : EIATTR_EXIT_INSTR_OFFSETS
	.align		4
        /*0060*/ 	.byte	0x04, 0x1c
        /*0062*/ 	.short	(.L_212 - .L_211)


	//   ....[0]....
.L_211:
        /*0064*/ 	.word	0x00000090


	//   ....[1]....
        /*0068*/ 	.word	0x00008320


	//----- nvinfo : EIATTR_CRS_STACK_SIZE
	.align		4
.L_212:
        /*006c*/ 	.byte	0x04, 0x1e
        /*006e*/ 	.short	(.L_214 - .L_213)
.L_213:
        /*0070*/ 	.word	0x00000000


	//----- nvinfo : EIATTR_CBANK_PARAM_SIZE
	.align		4
.L_214:
        /*0074*/ 	.byte	0x03, 0x19
        /*0076*/ 	.short	0x0280


	//----- nvinfo : EIATTR_PARAM_CBANK
	.align		4
        /*0078*/ 	.byte	0x04, 0x0a
        /*007a*/ 	.short	(.L_216 - .L_215)
	.align		4
.L_215:
        /*007c*/ 	.word	index@(.nv.constant0._ZN5flash44flash_bwd_dq_dk_dv_loop_seqk_parallel_kernelI23Flash_bwd_kernel_traitsILi32ELi128ELi128ELi8ELi4ELi4ELi4ELb1ELb0EN7cutlass10bfloat16_tE19Flash_kernel_traitsILi32ELi128ELi128ELi8ES3_EELb0ELb1ELb0ELb1ELb0ELb0ELb0EEEvNS_16Flash_bwd_paramsE)
        /*0080*/ 	.short	0x0380
        /*0082*/ 	.short	0x0280


	//----- nvinfo : EIATTR_SW_WAR
	.align		4
.L_216:
        /*0084*/ 	.byte	0x04, 0x36
        /*0086*/ 	.short	(.L_218 - .L_217)
.L_217:
        /*0088*/ 	.word	0x00000008
.L_218:


//--------------------- .nv.info._ZN5flash27flash_bwd_convert_dq_kernelI23Flash_bwd_kernel_traitsILi32ELi128ELi128ELi8ELi4ELi4ELi4ELb1ELb0EN7cutlass10bfloat16_tE19Flash_kernel_traitsILi32ELi128ELi128ELi8ES3_EEEEvNS_16Flash_bwd_paramsEi --------------------------
	.section	.nv.info._ZN5flash27flash_bwd_convert_dq_kernelI23Flash_bwd_kernel_traitsILi32ELi128ELi128ELi8ELi4ELi4ELi4ELb1ELb0EN7cutlass10bfloat16_tE19Flash_kernel_traitsILi32ELi128ELi128ELi8ES3_EEEEvNS_16Flash_bwd_paramsEi,"",@"SHT_CUDA_INFO"
	.sectionflags	@""
	.align	4


	//----- nvinfo : EIATTR_CUDA_API_VERSION
	.align		4
        /*0000*/ 	.byte	0x04, 0x37
        /*0002*/ 	.short	(.L_220 - .L_219)
.L_219:
        /*0004*/ 	.word	0x00000082


	//----- nvinfo : EIATTR_KPARAM_INFO
	.align		4
.L_220:
        /*0008*/ 	.byte	0x04, 0x17
        /*000a*/ 	.short	(.L_222 - .L_221)
.L_221:
        /*000c*/ 	.word	0x00000000
        /*0010*/ 	.short	0x0001
        /*0012*/ 	.short	0x0280
        /*0014*/ 	.byte	0x00, 0xf0, 0x11, 0x00


	//----- nvinfo : EIATTR_KPARAM_INFO
	.align		4
.L_222:
        /*0018*/ 	.byte	0x04, 0x17
        /*001a*/ 	.short	(.L_224 - .L_223)
.L_223:
        /*001c*/ 	.word	0x00000000
        /*0020*/ 	.short	0x0000
        /*0022*/ 	.short	0x0000
        /*0024*/ 	.byte	0x00, 0xf0, 0x01, 0x0a


	//----- nvinfo : EIATTR_SPARSE_MMA_MASK
	.align		4
.L_224:
        /*0028*/ 	.byte	0x03, 0x50
        /*002a*/ 	.short	0x0000


	//----- nvinfo : EIATTR_MAXREG_COUNT
	.align		4
        /*002c*/ 	.byte	0x03, 0x1b
        /*002e*/ 	.short	0x00ff


	//----- nvinfo : EIATTR_NUM_BARRIERS
	.align		4
        /*0030*/ 	.byte	0x02, 0x4c
        /*0032*/ 	.byte	0x01
	.zero		1


	//----- nvinfo : EIATTR_MERCURY_ISA_VERSION
	.align		4
        /*0034*/ 	.byte	0x03, 0x5f
        /*0036*/ 	.short	0x0101


	//----- nvinfo : EIATTR_VRC_CTA_INIT_COUNT
	.align		4
        /*0038*/ 	.byte	0x02, 0x4a
	.zero		1
	.zero		1


	//----- nvinfo : EIATTR_EXIT_INSTR_OFFSETS
	.align		4
        /*003c*/ 	.byte	0x04, 0x1c
        /*003e*/ 	.short	(.L_226 - .L_225)


	//   ....[0]....
.L_225:
        /*0040*/ 	.word	0x00000190


	//   ....[1]....
        /*0044*/ 	.word	0x00001680


	//   ....[2]....
        /*0048*/ 	.word	0x00001750


	//----- nvinfo : EIATTR_CRS_STACK_SIZE
	.align		4
.L_226:
        /*004c*/ 	.byte	0x04, 0x1e
        /*004e*/ 	.short	(.L_228 - .L_227)
.L_227:
        /*0050*/ 	.word	0x00000000


	//----- nvinfo : EIATTR_CBANK_PARAM_SIZE
	.align		4
.L_228:
        /*0054*/ 	.byte	0x03, 0x19
        /*0056*/ 	.short	0x0284


	//----- nvinfo : EIATTR_PARAM_CBANK
	.align		4
        /*0058*/ 	.byte	0x04, 0x0a
        /*005a*/ 	.short	(.L_230 - .L_229)
	.align		4
.L_229:
        /*005c*/ 	.word	index@(.nv.constant0._ZN5flash27flash_bwd_convert_dq_kernelI23Flash_bwd_kernel_traitsILi32ELi128ELi128ELi8ELi4ELi4ELi4ELb1ELb0EN7cutlass10bfloat16_tE19Flash_kernel_traitsILi32ELi128ELi128ELi8ES3_EEEEvNS_16Flash_bwd_paramsEi)
        /*0060*/ 	.short	0x0380
        /*0062*/ 	.short	0x0284


	//----- nvinfo : EIATTR_SW_WAR
	.align		4
.L_230:
        /*0064*/ 	.byte	0x04, 0x36
        /*0066*/ 	.short	(.L_232 - .L_231)
.L_231:
        /*0068*/ 	.word	0x00000008
.L_232:


//--------------------- .nv.info._ZN5flash44flash_bwd_dq_dk_dv_loop_seqk_parallel_kernelI23Flash_bwd_kernel_traitsILi32ELi128ELi128ELi8ELi4ELi4ELi4ELb1ELb0EN7cutlass10bfloat16_tE19Flash_kernel_traitsILi32ELi128ELi128ELi8ES3_EELb1ELb1ELb0ELb0ELb0ELb0ELb0EEEvNS_16Flash_bwd_paramsE --------------------------
	.section	.nv.info._ZN5flash44flash_bwd_dq_dk_dv_loop_seqk_parallel_kernelI23Flash_bwd_kernel_traitsILi32ELi128ELi128ELi8ELi4ELi4ELi4ELb1ELb0EN7cutlass10bfloat16_tE19Flash_kernel_traitsILi32ELi128ELi128ELi8ES3_EELb1ELb1ELb0ELb0ELb0ELb0ELb0EEEvNS_16Flash_bwd_paramsE,"",@"SHT_CUDA_INFO"
	.sectionflags	@""
	.align	4


	//----- nvinfo : EIATTR_CUDA_API_VERSION
	.align		4
        /*0000*/ 	.byte	0x04, 0x37
        /*0002*/ 	.short	(.L_234 - .L_233)
.L_233:
        /*0004*/ 	.word	0x00000082


	//----- nvinfo : EIATTR_KPARAM_INFO
	.align		4
.L_234:
        /*0008*/ 	.byte	0x04, 0x17
        /*000a*/ 	.short	(.L_236 - .L_235)
.L_235:
        /*000c*/ 	.word	0x00000000
        /*0010*/ 	.short	0x0000
        /*0012*/ 	.short	0x0000
        /*0014*/ 	.byte	0x00, 0xf0, 0x01, 0x0a


	//----- nvinfo : EIATTR_SPARSE_MMA_MASK
	.align		4
.L_236:
        /*0018*/ 	.byte	0x03, 0x50
        /*001a*/ 	.short	0x0000


	//----- nvinfo : EIATTR_MAXREG_COUNT
	.align		4
        /*001c*/ 	.byte	0x03, 0x1b
        /*001e*/ 	.short	0x00ff


	//----- nvinfo : EIATTR_NUM_BARRIERS
	.align		4
        /*0020*/ 	.byte	0x02, 0x4c
        /*0022*/ 	.byte	0x01
	.zero		1


	//----- nvinfo : EIATTR_ANNOTATIONS
	.align		4
        /*0024*/ 	.byte	0x04, 0x55
        /*0026*/ 	.short	(.L_238 - .L_237)


	//   ....[0]....
.L_237:
        /*0028*/ 	.word	0x00000001
        /*002c*/ 	.byte	0xb0, 0x05, 0x00, 0x00, 0x01, 0x00, 0x00, 0x00, 0xd0, 0x05, 0x00, 0x00, 0x01, 0x00, 0x00, 0x00
        /*003c*/ 	.byte	0xd0, 0x2d, 0x00, 0x00, 0x01, 0x00, 0x00, 0x00, 0x30, 0x2e, 0x00, 0x00, 0x01, 0x00, 0x00, 0x00
        /*004c*/ 	.byte	0x30, 0x2f, 0x00, 0x00, 0x01, 0x00, 0x00, 0x00, 0x70, 0x2f, 0x00, 0x00, 0x01, 0x00, 0x00, 0x00
        /*005c*/ 	.byte	0x80, 0x89, 0x00, 0x00, 0x01, 0x00, 0x00, 0x00, 0x90, 0x89, 0x00, 0x00


	//----- nvinfo : EIATTR_MERCURY_ISA_VERSION
	.align		4
.L_238:
        /*0068*/ 	.byte	0x03, 0x5f
        /*006a*/ 	.short	0x0101


	//----- nvinfo : EIATTR_VRC_CTA_INIT_COUNT
	.align		4
        /*006c*/ 	.byte	0x02, 0x4a
	.zero		1
	.zero		1


	//----- nvinfo : EIATTR_EXIT_INSTR_OFFSETS
	.align		4
        /*0070*/ 	.byte	0x04, 0x1c
        /*0072*/ 	.short	(.L_240 - .L_239)


	//   ....[0]....
.L_239:
        /*0074*/ 	.word	0x00000090


	//   ....[1]....
        /*0078*/ 	.word	0x00009670


	//----- nvinfo : EIATTR_CRS_STACK_SIZE
	.align		4
.L_240:
        /*007c*/ 	.byte	0x04, 0x1e
        /*007e*/ 	.short	(.L_242 - .L_241)
.L_241:
        /*0080*/ 	.word	0x00000000


	//----- nvinfo : EIATTR_CBANK_PARAM_SIZE
	.align		4
.L_242:
        /*0084*/ 	.byte	0x03, 0x19
        /*0086*/ 	.short	0x0280


	//----- nvinfo : EIATTR_PARAM_CBANK
	.align		4
        /*0088*/ 	.byte	0x04, 0x0a
        /*008a*/ 	.short	(.L_244 - .L_243)
	.align		4
.L_243:
        /*008c*/ 	.word	index@(.nv.constant0._ZN5flash44flash_bwd_dq_dk_dv_loop_seqk_parallel_kernelI23Flash_bwd_kernel_traitsILi32ELi128ELi128ELi8ELi4ELi4ELi4ELb1ELb0EN7cutlass10bfloat16_tE19Flash_kernel_traitsILi32ELi128ELi128ELi8ES3_EELb1ELb1ELb0ELb0ELb0ELb0ELb0EEEvNS_16Flash_bwd_paramsE)
        /*0090*/ 	.short	0x0380
        /*0092*/ 	.short	0x0280


	//----- nvinfo : EIATTR_SW_WAR
	.align		4
.L_244:
        /*0094*/ 	.byte	0x04, 0x36
        /*0096*/ 	.short	(.L_246 - .L_245)
.L_245:
        /*0098*/ 	.word	0x00000008
.L_246:


//--------------------- .nv.info._ZN5flash44flash_bwd_dq_dk_dv_loop_seqk_parallel_kernelI23Flash_bwd_kernel_traitsILi32ELi128ELi128ELi8ELi4ELi4ELi4ELb1ELb0EN7cutlass10bfloat16_tE19Flash_kernel_traitsILi32ELi128ELi128ELi8ES3_EELb0ELb1ELb0ELb0ELb0ELb0ELb1EEEvNS_16Flash_bwd_paramsE --------------------------
	.section	.nv.info._ZN5flash44flash_bwd_dq_dk_dv_loop_seqk_parallel_kernelI23Flash_bwd_kernel_traitsILi32ELi128ELi128ELi8ELi4ELi4ELi4ELb1ELb0EN7cutlass10bfloat16_tE19Flash_kernel_traitsILi32ELi128ELi128ELi8ES3_EELb0ELb1ELb0ELb0ELb0ELb0ELb1EEEvNS_16Flash_bwd_paramsE,"",@"SHT_CUDA_INFO"
	.sectionflags	@""
	.align	4


	//----- nvinfo : EIATTR_CUDA_API_VERSION
	.align		4
        /*0000*/ 	.byte	0x04, 0x37
        /*0002*/ 	.short	(.L_248 - .L_247)
.L_247:
        /*0004*/ 	.word	0x00000082


	//----- nvinfo : EIATTR_KPARAM_INFO
	.align		4
.L_248:
        /*0008*/ 	.byte	0x04, 0x17
        /*000a*/ 	.short	(.L_250 - .L_249)
.L_249:
        /*000c*/ 	.word	0x00000000
        /*0010*/ 	.short	0x0000
        /*0012*/ 	.short	0x0000
        /*0014*/ 	.byte	0x00, 0xf0, 0x01, 0x0a


	//----- nvinfo : EIATTR_SPARSE_MMA_MASK
	.align		4
.L_250:
        /*0018*/ 	.byte	0x03, 0x50
        /*001a*/ 	.short	0x0000


	//----- nvinfo : EIATTR_MAXREG_COUNT
	.align		4
        /*001c*/ 	.byte	0x03, 0x1b
        /*001e*/ 	.short	0x00ff


	//----- nvinfo : EIATTR_NUM_BARRIERS
	.align		4
        /*0020*/ 	.byte	0x02, 0x4c
        /*0022*/ 	.byte	0x01
	.zero		1


	//----- nvinfo : EIATTR_ANNOTATIONS
	.align		4
        /*0024*/ 	.byte	0x04, 0x55
        /*0026*/ 	.short	(.L_252 - .L_251)


	//   ....[0]....
.L_251:
        /*0028*/ 	.word	0x00000001
        /*002c*/ 	.byte	0xe0, 0x13, 0x00, 0x00, 0x01, 0x00, 0x00, 0x00, 0x60, 0x14, 0x00, 0x00, 0x01, 0x00, 0x00, 0x00
        /* <DEDUP_REMOVED lines=58> */
        /*03dc*/ 	.byte	0x00, 0x8d, 0x00, 0x00


	//----- nvinfo : EIATTR_MERCURY_ISA_VERSION
	.align		4
.L_252:
        /*03e0*/ 	.byte	0x03, 0x5f
        /*03e2*/ 	.short	0x0101


	//----- nvinfo : EIATTR_VRC_CTA_INIT_COUNT
	.align		4
        /*03e4*/ 	.byte	0x02, 0x4a
	.zero		1
	.zero		1


	//----- nvinfo : EIATTR_EXIT_INSTR_OFFSETS
	.align		4
        /*03e8*/ 	.byte	0x04, 0x1c
        /*03ea*/ 	.short	(.L_254 - .L_253)


	//   ....[0]....
.L_253:
        /*03ec*/ 	.word	0x00000090


	//   ....[1]....
        /*03f0*/ 	.word	0x000099a0


	//----- nvinfo : EIATTR_CRS_STACK_SIZE
	.align		4
.L_254:
        /*03f4*/ 	.byte	0x04, 0x1e
        /*03f6*/ 	.short	(.L_256 - .L_255)
.L_255:
        /*03f8*/ 	.word	0x00000000


	//----- nvinfo : EIATTR_CBANK_PARAM_SIZE
	.align		4
.L_256:
        /*03fc*/ 	.byte	0x03, 0x19
        /*03fe*/ 	.short	0x0280


	//----- nvinfo : EIATTR_PARAM_CBANK
	.align		4
        /*0400*/ 	.byte	0x04, 0x0a
        /*0402*/ 	.short	(.L_258 - .L_257)
	.align		4
.L_257:
        /*0404*/ 	.word	index@(.nv.constant0._ZN5flash44flash_bwd_dq_dk_dv_loop_seqk_parallel_kernelI23Flash_bwd_kernel_traitsILi32ELi128ELi128ELi8ELi4ELi4ELi4ELb1ELb0EN7cutlass10bfloat16_tE19Flash_kernel_traitsILi32ELi128ELi128ELi8ES3_EELb0ELb1ELb0ELb0ELb0ELb0ELb1EEEvNS_16Flash_bwd_paramsE)
        /*0408*/ 	.short	0x0380
        /*040a*/ 	.short	0x0280


	//----- nvinfo : EIATTR_SW_WAR
	.align		4
.L_258:
        /*040c*/ 	.byte	0x04, 0x36
        /*040e*/ 	.short	(.L_260 - .L_259)
.L_259:
        /*0410*/ 	.word	0x00000008
.L_260:


//--------------------- .nv.info._ZN5flash44flash_bwd_dq_dk_dv_loop_seqk_parallel_kernelI23Flash_bwd_kernel_traitsILi32ELi128ELi128ELi8ELi4ELi4ELi4ELb1ELb0EN7cutlass10bfloat16_tE19Flash_kernel_traitsILi32ELi128ELi128ELi8ES3_EELb1ELb1ELb0ELb0ELb1ELb1ELb0EEEvNS_16Flash_bwd_paramsE --------------------------
	.section	.nv.info._ZN5flash44flash_bwd_dq_dk_dv_loop_seqk_parallel_kernelI23Flash_bwd_kernel_traitsILi32ELi128ELi128ELi8ELi4ELi4ELi4ELb1ELb0EN7cutlass10bfloat16_tE19Flash_kernel_traitsILi32ELi128ELi128ELi8ES3_EELb1ELb1ELb0ELb0ELb1ELb1ELb0EEEvNS_16Flash_bwd_paramsE,"",@"SHT_CUDA_INFO"
	.sectionflags	@""
	.align	4


	//----- nvinfo : EIATTR_CUDA_API_VERSION
	.align		4
        /*0000*/ 	.byte	0x04, 0x37
        /*0002*/ 	.short	(.L_262 - .L_261)
.L_261:
        /*0004*/ 	.word	0x00000082


	//----- nvinfo : EIATTR_KPARAM_INFO
	.align		4
.L_262:
        /*0008*/ 	.byte	0x04, 0x17
        /*000a*/ 	.short	(.L_264 - .L_263)
.L_263:
        /*000c*/ 	.word	0x00000000
        /*0010*/ 	.short	0x0000
        /*0012*/ 	.short	0x0000
        /*0014*/ 	.byte	0x00, 0xf0, 0x01, 0x0a


	//----- nvinfo : EIATTR_SPARSE_MMA_MASK
	.align		4
.L_264:
        /*0018*/ 	.byte	0x03, 0x50
        /*001a*/ 	.short	0x0000


	//----- nvinfo : EIATTR_MAXREG_COUNT
	.align		4
        /*001c*/ 	.byte	0x03, 0x1b
        /*001e*/ 	.short	0x00ff


	//----- nvinfo : EIATTR_NUM_BARRIERS
	.align		4
        /*0020*/ 	.byte	0x02, 0x4c
        /*0022*/ 	.byte	0x01
	.zero		1


	//----- nvinfo : EIATTR_MERCURY_ISA_VERSION
	.align		4
        /*0024*/ 	.byte	0x03, 0x5f
        /*0026*/ 	.short	0x0101


	//----- nvinfo : EIATTR_VRC_CTA_INIT_COUNT
	.align		4
        /*0028*/ 	.byte	0x02, 0x4a
	.zero		1
	.zero		1


	//----- nvinfo : EIATTR_EXIT_INSTR_OFFSETS
	.align		4
        /*002c*/ 	.byte	0x04, 0x1c
        /*002e*/ 	.short	(.L_266 - .L_265)


	//   ....[0]....
.L_265:
        /*0030*/ 	.word	0x00000080


	//   ....[1]....
        /*0034*/ 	.word	0x00007cf0


	//----- nvinfo : EIATTR_CBANK_PARAM_SIZE
	.align		4
.L_266:
        /*0038*/ 	.byte	0x03, 0x19
        /*003a*/ 	.short	0x0280


	//----- nvinfo : EIATTR_PARAM_CBANK
	.align		4
        /*003c*/ 	.byte	0x04, 0x0a
        /*003e*/ 	.short	(.L_268 - .L_267)
	.align		4
.L_267:
        /*0040*/ 	.word	index@(.nv.constant0._ZN5flash44flash_bwd_dq_dk_dv_loop_seqk_parallel_kernelI23Flash_bwd_kernel_traitsILi32ELi128ELi128ELi8ELi4ELi4ELi4ELb1ELb0EN7cutlass10bfloat16_tE19Flash_kernel_traitsILi32ELi128ELi128ELi8ES3_EELb1ELb1ELb0ELb0ELb1ELb1ELb0EEEvNS_16Flash_bwd_paramsE)
        /*0044*/ 	.short	0x0380
        /*0046*/ 	.short	0x0280


	//----- nvinfo : EIATTR_SW_WAR
	.align		4
.L_268:
        /*0048*/ 	.byte	0x04, 0x36
        /*004a*/ 	.short	(.L_270 - .L_269)
.L_269:
        /*004c*/ 	.word	0x00000008
.L_270:


//--------------------- .nv.info._ZN5flash44flash_bwd_dq_dk_dv_loop_seqk_parallel_kernelI23Flash_bwd_kernel_traitsILi32ELi128ELi128ELi8ELi4ELi4ELi4ELb1ELb0EN7cutlass10bfloat16_tE19Flash_kernel_traitsILi32ELi128ELi128ELi8ES3_EELb0ELb1ELb0ELb0ELb1ELb1ELb1EEEvNS_16Flash_bwd_paramsE --------------------------
	.section	.nv.info._ZN5flash44flash_bwd_dq_dk_dv_loop_seqk_parallel_kernelI23Flash_bwd_kernel_traitsILi32ELi128ELi128ELi8ELi4ELi4ELi4ELb1ELb0EN7cutlass10bfloat16_tE19Flash_kernel_traitsILi32ELi128ELi128ELi8ES3_EELb0ELb1ELb0ELb0ELb1ELb1ELb1EEEvNS_16Flash_bwd_paramsE,"",@"SHT_CUDA_INFO"
	.sectionflags	@""
	.align	4


	//----- nvinfo : EIATTR_CUDA_API_VERSION
	.align		4
        /*0000*/ 	.byte	0x04, 0x37
        /*0002*/ 	.short	(.L_272 - .L_271)
.L_271:
        /*0004*/ 	.word	0x00000082


	//----- nvinfo : EIATTR_KPARAM_INFO
	.align		4
.L_272:
        /*0008*/ 	.byte	0x04, 0x17
        /*000a*/ 	.short	(.L_274 - .L_273)
.L_273:
        /*000c*/ 	.word	0x00000000
        /*0010*/ 	.short	0x0000
        /*0012*/ 	.short	0x0000
        /*0014*/ 	.byte	0x00, 0xf0, 0x01, 0x0a


	//----- nvinfo : EIATTR_SPARSE_MMA_MASK
	.align		4
.L_274:
        /*0018*/ 	.byte	0x03, 0x50
        /*001a*/ 	.short	0x0000


	//----- nvinfo : EIATTR_MAXREG_COUNT
	.align		4
        /*001c*/ 	.byte	0x03, 0x1b
        /*001e*/ 	.short	0x00ff


	//----- nvinfo : EIATTR_NUM_BARRIERS
	.align		4
        /*0020*/ 	.byte	0x02, 0x4c
        /*0022*/ 	.byte	0x01
	.zero		1


	//----- nvinfo : EIATTR_ANNOTATIONS
	.align		4
        /*0024*/ 	.byte	0x04, 0x55
        /*0026*/ 	.short	(.L_276 - .L_275)


	//   ....[0]....
.L_275:
        /* <DEDUP_REMOVED lines=60> */
        /*03dc*/ 	.byte	0x90, 0x77, 0x00, 0x00, 0x01, 0x00, 0x00, 0x00, 0xa0, 0x77, 0x00, 0x00


	//----- nvinfo : EIATTR_MERCURY_ISA_VERSION
	.align		4
.L_276:
        /*03e8*/ 	.byte	0x03, 0x5f
        /*03ea*/ 	.short	0x0101


	//----- nvinfo : EIATTR_VRC_CTA_INIT_COUNT
	.align		4
        /*03ec*/ 	.byte	0x02, 0x4a
	.zero		1
	.zero		1


	//----- nvinfo : EIATTR_EXIT_INSTR_OFFSETS
	.align		4
        /*03f0*/ 	.byte	0x04, 0x1c
        /*03f2*/ 	.short	(.L_278 - .L_277)


	//   ....[0]....
.L_277:
        /*03f4*/ 	.word	0x00000090


	//   ....[1]....
        /*03f8*/ 	.word	0x000080b0


	//----- nvinfo : EIATTR_CBANK_PARAM_SIZE
	.align		4
.L_278:
        /*03fc*/ 	.byte	0x03, 0x19
        /*03fe*/ 	.short	0x0280


	//----- nvinfo : EIATTR_PARAM_CBANK
	.align		4
        /*0400*/ 	.byte	0x04, 0x0a
        /*0402*/ 	.short	(.L_280 - .L_279)
	.align		4
.L_279:
        /*0404*/ 	.word	index@(.nv.constant0._ZN5flash44flash_bwd_dq_dk_dv_loop_seqk_parallel_kernelI23Flash_bwd_kernel_traitsILi32ELi128ELi128ELi8ELi4ELi4ELi4ELb1ELb0EN7cutlass10bfloat16_tE19Flash_kernel_traitsILi32ELi128ELi128ELi8ES3_EELb0ELb1ELb0ELb0ELb1ELb1ELb1EEEvNS_16Flash_bwd_paramsE)
        /*0408*/ 	.short	0x0380
        /*040a*/ 	.short	0x0280


	//----- nvinfo : EIATTR_SW_WAR
	.align		4
.L_280:
        /*040c*/ 	.byte	0x04, 0x36
        /*040e*/ 	.short	(.L_282 - .L_281)
.L_281:
        /*0410*/ 	.word	0x00000008
.L_282:


//--------------------- .nv.info._ZN5flash44flash_bwd_dq_dk_dv_loop_seqk_parallel_kernelI23Flash_bwd_kernel_traitsILi32ELi128ELi128ELi8ELi4ELi4ELi4ELb1ELb0EN7cutlass10bfloat16_tE19Flash_kernel_traitsILi32ELi128ELi128ELi8ES3_EELb1ELb1ELb0ELb0ELb0ELb1ELb0EEEvNS_16Flash_bwd_paramsE --------------------------
	.section	.nv.info._ZN5flash44flash_bwd_dq_dk_dv_loop_seqk_parallel_kernelI23Flash_bwd_kernel_traitsILi32ELi128ELi128ELi8ELi4ELi4ELi4ELb1ELb0EN7cutlass10bfloat16_tE19Flash_kernel_traitsILi32ELi128ELi128ELi8ES3_EELb1ELb1ELb0ELb0ELb0ELb1ELb0EEEvNS_16Flash_bwd_paramsE,"",@"SHT_CUDA_INFO"
	.sectionflags	@""
	.align	4


	//----- nvinfo : EIATTR_CUDA_API_VERSION
	.align		4
        /*0000*/ 	.byte	0x04, 0x37
        /*0002*/ 	.short	(.L_284 - .L_283)
.L_283:
        /*0004*/ 	.word	0x00000082


	//----- nvinfo : EIATTR_KPARAM_INFO
	.align		4
.L_284:
        /*0008*/ 	.byte	0x04, 0x17
        /*000a*/ 	.short	(.L_286 - .L_285)
.L_285:
        /*000c*/ 	.word	0x00000000
        /*0010*/ 	.short	0x0000
        /*0012*/ 	.short	0x0000
        /*0014*/ 	.byte	0x00, 0xf0, 0x01, 0x0a


	//----- nvinfo : EIATTR_SPARSE_MMA_MASK
	.align		4
.L_286:
        /*0018*/ 	.byte	0x03, 0x50
        /*001a*/ 	.short	0x0000


	//----- nvinfo : EIATTR_MAXREG_COUNT
	.align		4
        /*001c*/ 	.byte	0x03, 0x1b
        /*001e*/ 	.short	0x00ff


	//----- nvinfo : EIATTR_NUM_BARRIERS
	.align		4
        /*0020*/ 	.byte	0x02, 0x4c
        /*0022*/ 	.byte	0x01
	.zero		1


	//----- nvinfo : EIATTR_ANNOTATIONS
	.align		4
        /*0024*/ 	.byte	0x04, 0x55
        /*0026*/ 	.short	(.L_288 - .L_287)


	//   ....[0]....
.L_287:
        /*0028*/ 	.word	0x00000001
        /*002c*/ 	.byte	0x70, 0x06, 0x00, 0x00, 0x01, 0x00, 0x00, 0x00, 0x30, 0x83, 0x00, 0x00


	//----- nvinfo : EIATTR_MERCURY_ISA_VERSION
	.align		4
.L_288:
        /*0038*/ 	.byte	0x03, 0x5f
        /*003a*/ 	.short	0x0101


	//----- nvinfo : EIATTR_VRC_CTA_INIT_COUNT
	.align		4
        /*003c*/ 	.byte	0x02, 0x4a
	.zero		1
	.zero		1


	//----- nvinfo : EIATTR_EXIT_INSTR_OFFSETS
	.align		4
        /*0040*/ 	.byte	0x04, 0x1c
        /*0042*/ 	.short	(.L_290 - .L_289)


	//   ....[0]....
.L_289:
        /*0044*/ 	.word	0x00000090


	//   ....[1]....
        /*0048*/ 	.word	0x00009060


	//----- nvinfo : EIATTR_CRS_STACK_SIZE
	.align		4
.L_290:
        /*004c*/ 	.byte	0x04, 0x1e
        /*004e*/ 	.short	(.L_292 - .L_291)
.L_291:
        /*0050*/ 	.word	0x00000000


	//----- nvinfo : EIATTR_CBANK_PARAM_SIZE
	.align		4
.L_292:
        /*0054*/ 	.byte	0x03, 0x19
        /*0056*/ 	.short	0x0280


	//----- nvinfo : EIATTR_PARAM_CBANK
	.align		4
        /*0058*/ 	.byte	0x04, 0x0a
        /*005a*/ 	.short	(.L_294 - .L_293)
	.align		4
.L_293:
        /*005c*/ 	.word	index@(.nv.constant0._ZN5flash44flash_bwd_dq_dk_dv_loop_seqk_parallel_kernelI23Flash_bwd_kernel_traitsILi32ELi128ELi128ELi8ELi4ELi4ELi4ELb1ELb0EN7cutlass10bfloat16_tE19Flash_kernel_traitsILi32ELi128ELi128ELi8ES3_EELb1ELb1ELb0ELb0ELb0ELb1ELb0EEEvNS_16Flash_bwd_paramsE)
        /*0060*/ 	.short	0x0380
        /*0062*/ 	.short	0x0280


	//----- nvinfo : EIATTR_SW_WAR
	.align		4
.L_294:
        /*0064*/ 	.byte	0x04, 0x36
        /*0066*/ 	.short	(.L_296 - .L_295)
.L_295:
        /*0068*/ 	.word	0x00000008
.L_296:


//--------------------- .nv.info._ZN5flash44flash_bwd_dq_dk_dv_loop_seqk_parallel_kernelI23Flash_bwd_kernel_traitsILi32ELi128ELi128ELi8ELi4ELi4ELi4ELb1ELb0EN7cutlass10bfloat16_tE19Flash_kernel_traitsILi32ELi128ELi128ELi8ES3_EELb0ELb1ELb0ELb0ELb0ELb1ELb1EEEvNS_16Flash_bwd_paramsE --------------------------
	.section	.nv.info._ZN5flash44flash_bwd_dq_dk_dv_loop_seqk_parallel_kernelI23Flash_bwd_kernel_traitsILi32ELi128ELi128ELi8ELi4ELi4ELi4ELb1ELb0EN7cutlass10bfloat16_tE19Flash_kernel_traitsILi32ELi128ELi128ELi8ES3_EELb0ELb1ELb0ELb0ELb0ELb1ELb1EEEvNS_16Flash_bwd_paramsE,"",@"SHT_CUDA_INFO"
	.sectionflags	@""
	.align	4


	//----- nvinfo : EIATTR_CUDA_API_VERSION
	.align		4
        /*0000*/ 	.byte	0x04, 0x37
        /*0002*/ 	.short	(.L_298 - .L_297)
.L_297:
        /*0004*/ 	.word	0x00000082


	//----- nvinfo : EIATTR_KPARAM_INFO
	.align		4
.L_298:
        /*0008*/ 	.byte	0x04, 0x17
        /*000a*/ 	.short	(.L_300 - .L_299)
.L_299:
        /*000c*/ 	.word	0x00000000
        /*0010*/ 	.short	0x0000
        /*0012*/ 	.short	0x0000
        /*0014*/ 	.byte	0x00, 0xf0, 0x01, 0x0a


	//----- nvinfo : EIATTR_SPARSE_MMA_MASK
	.align		4
.L_300:
        /*0018*/ 	.byte	0x03, 0x50
        /*001a*/ 	.short	0x0000


	//----- nvinfo : EIATTR_MAXREG_COUNT
	.align		4
        /*001c*/ 	.byte	0x03, 0x1b
        /*001e*/ 	.short	0x00ff


	//----- nvinfo : EIATTR_NUM_BARRIERS
	.align		4
        /*0020*/ 	.byte	0x02, 0x4c
        /*0022*/ 	.byte	0x01
	.zero		1


	//----- nvinfo : EIATTR_ANNOTATIONS
	.align		4
        /*0024*/ 	.byte	0x04, 0x55
        /*0026*/ 	.short	(.L_302 - .L_301)


	//   ....[0]....
.L_301:
        /* <DEDUP_REMOVED lines=59> */


	//----- nvinfo : EIATTR_MERCURY_ISA_VERSION
	.align		4
.L_302:
        /*03c8*/ 	.byte	0x03, 0x5f
        /*03ca*/ 	.short	0x0101


	//----- nvinfo : EIATTR_VRC_CTA_INIT_COUNT
	.align		4
        /*03cc*/ 	.byte	0x02, 0x4a
	.zero		1
	.zero		1


	//----- nvinfo : EIATTR_EXIT_INSTR_OFFSETS
	.align		4
        /*03d0*/ 	.byte	0x04, 0x1c
        /*03d2*/ 	.short	(.L_304 - .L_303)


	//   ....[0]....
.L_303:
        /*03d4*/ 	.word	0x00000090


	//   ....[1]....
        /*03d8*/ 	.word	0x00009350


	//----- nvinfo : EIATTR_CRS_STACK_SIZE
	.align		4
.L_304:
        /*03dc*/ 	.byte	0x04, 0x1e
        /*03de*/ 	.short	(.L_306 - .L_305)
.L_305:
        /*03e0*/ 	.word	0x00000000


	//----- nvinfo : EIATTR_CBANK_PARAM_SIZE
	.align		4
.L_306:
        /*03e4*/ 	.byte	0x03, 0x19
        /*03e6*/ 	.short	0x0280


	//----- nvinfo : EIATTR_PARAM_CBANK
	.align		4
        /*03e8*/ 	.byte	0x04, 0x0a
        /*03ea*/ 	.short	(.L_308 - .L_307)
	.align		4
.L_307:
        /*03ec*/ 	.word	index@(.nv.constant0._ZN5flash44flash_bwd_dq_dk_dv_loop_seqk_parallel_kernelI23Flash_bwd_kernel_traitsILi32ELi128ELi128ELi8ELi4ELi4ELi4ELb1ELb0EN7cutlass10bfloat16_tE19Flash_kernel_traitsILi32ELi128ELi128ELi8ES3_EELb0ELb1ELb0ELb0ELb0ELb1ELb1EEEvNS_16Flash_bwd_paramsE)
        /*03f0*/ 	.short	0x0380
        /*03f2*/ 	.short	0x0280


	//----- nvinfo : EIATTR_SW_WAR
	.align		4
.L_308:
        /*03f4*/ 	.byte	0x04, 0x36
        /*03f6*/ 	.short	(.L_310 - .L_309)
.L_309:
        /*03f8*/ 	.word	0x00000008
.L_310:


//--------------------- .nv.info._ZN5flash44flash_bwd_dq_dk_dv_loop_seqk_parallel_kernelI23Flash_bwd_kernel_traitsILi32ELi128ELi128ELi8ELi4ELi4ELi4ELb1ELb0EN7cutlass10bfloat16_tE19Flash_kernel_traitsILi32ELi128ELi128ELi8ES3_EELb1ELb1ELb0ELb1ELb0ELb0ELb0EEEvNS_16Flash_bwd_paramsE --------------------------
	.section	.nv.info._ZN5flash44flash_bwd_dq_dk_dv_loop_seqk_parallel_kernelI23Flash_bwd_kernel_traitsILi32ELi128ELi128ELi8ELi4ELi4ELi4ELb1ELb0EN7cutlass10bfloat16_tE19Flash_kernel_traitsILi32ELi128ELi128ELi8ES3_EELb1ELb1ELb0ELb1ELb0ELb0ELb0EEEvNS_16Flash_bwd_paramsE,"",@"SHT_CUDA_INFO"
	.sectionflags	@""
	.align	4


	//----- nvinfo : EIATTR_CUDA_API_VERSION
	.align		4
        /*0000*/ 	.byte	0x04, 0x37
        /*0002*/ 	.short	(.L_312 - .L_311)
.L_311:
        /*0004*/ 	.word	0x00000082


	//----- nvinfo : EIATTR_KPARAM_INFO
	.align		4
.L_312:
        /*0008*/ 	.byte	0x04, 0x17
        /*000a*/ 	.short	(.L_314 - .L_313)
.L_313:
        /*000c*/ 	.word	0x00000000
        /*0010*/ 	.short	0x0000
        /*0012*/ 	.short	0x0000
        /*0014*/ 	.byte	0x00, 0xf0, 0x01, 0x0a


	//----- nvinfo : EIATTR_SPARSE_MMA_MASK
	.align		4
.L_314:
        /*0018*/ 	.byte	0x03, 0x50
        /*001a*/ 	.short	0x0000


	//----- nvinfo : EIATTR_MAXREG_COUNT
	.align		4
        /*001c*/ 	.byte	0x03, 0x1b
        /*001e*/ 	.short	0x00ff


	//----- nvinfo : EIATTR_NUM_BARRIERS
	.align		4
        /*0020*/ 	.byte	0x02, 0x4c
        /*0022*/ 	.byte	0x01
	.zero		1


	//----- nvinfo : EIATTR_ANNOTATIONS
	.align		4
        /*0024*/ 	.byte	0x04, 0x55
        /*0026*/ 	.short	(.L_316 - .L_315)


	//   ....[0]....
.L_315:
        /* <DEDUP_REMOVED lines=14> */


	//----- nvinfo : EIATTR_MERCURY_ISA_VERSION
	.align		4
.L_316:
        /*00f8*/ 	.byte	0x03, 0x5f
        /*00fa*/ 	.short	0x0101


	//----- nvinfo : EIATTR_VRC_CTA_INIT_COUNT
	.align		4
        /*00fc*/ 	.byte	0x02, 0x4a
	.zero		1
	.zero		1


	//----- nvinfo : EIATTR_EXIT_INSTR_OFFSETS
	.align		4
        /*0100*/ 	.byte	0x04, 0x1c
        /*0102*/ 	.short	(.L_318 - .L_317)


	//   ....[0]....
.L_317:
        /*0104*/ 	.word	0x00000090


	//   ....[1]....
        /*0108*/ 	.word	0x0000a260


	//----- nvinfo : EIATTR_CRS_STACK_SIZE
	.align		4
.L_318:
        /*010c*/ 	.byte	0x04, 0x1e
        /*010e*/ 	.short	(.L_320 - .L_319)
.L_319:
        /*0110*/ 	.word	0x00000000


	//----- nvinfo : EIATTR_CBANK_PARAM_SIZE
	.align		4
.L_320:
        /*0114*/ 	.byte	0x03, 0x19
        /*0116*/ 	.short	0x0280


	//----- nvinfo : EIATTR_PARAM_CBANK
	.align		4
        /*0118*/ 	.byte	0x04, 0x0a
        /*011a*/ 	.short	(.L_322 - .L_321)
	.align		4
.L_321:
        /*011c*/ 	.word	index@(.nv.constant0._ZN5flash44flash_bwd_dq_dk_dv_loop_seqk_parallel_kernelI23Flash_bwd_kernel_traitsILi32ELi128ELi128ELi8ELi4ELi4ELi4ELb1ELb0EN7cutlass10bfloat16_tE19Flash_kernel_traitsILi32ELi128ELi128ELi8ES3_EELb1ELb1ELb0ELb1ELb0ELb0ELb0EEEvNS_16Flash_bwd_paramsE)
        /*0120*/ 	.short	0x0380
        /*0122*/ 	.short	0x0280


	//----- nvinfo : EIATTR_SW_WAR
	.align		4
.L_322:
        /*0124*/ 	.byte	0x04, 0x36
        /*0126*/ 	.short	(.L_324 - .L_323)
.L_323:
        /*0128*/ 	.word	0x00000008
.L_324:


//--------------------- .nv.info._ZN5flash44flash_bwd_dq_dk_dv_loop_seqk_parallel_kernelI23Flash_bwd_kernel_traitsILi32ELi128ELi128ELi8ELi4ELi4ELi4ELb1ELb0EN7cutlass10bfloat16_tE19Flash_kernel_traitsILi32ELi128ELi128ELi8ES3_EELb0ELb1ELb0ELb1ELb0ELb0ELb1EEEvNS_16Flash_bwd_paramsE --------------------------
	.section	.nv.info._ZN5flash44flash_bwd_dq_dk_dv_loop_seqk_parallel_kernelI23Flash_bwd_kernel_traitsILi32ELi128ELi128ELi8ELi4ELi4ELi4ELb1ELb0EN7cutlass10bfloat16_tE19Flash_kernel_traitsILi32ELi128ELi128ELi8ES3_EELb0ELb1ELb0ELb1ELb0ELb0ELb1EEEvNS_16Flash_bwd_paramsE,"",@"SHT_CUDA_INFO"
	.sectionflags	@""
	.align	4


	//----- nvinfo : EIATTR_CUDA_API_VERSION
	.align		4
        /*0000*/ 	.byte	0x04, 0x37
        /*0002*/ 	.short	(.L_326 - .L_325)
.L_325:
        /*0004*/ 	.word	0x00000082


	//----- nvinfo : EIATTR_KPARAM_INFO
	.align		4
.L_326:
        /*0008*/ 	.byte	0x04, 0x17
        /*000a*/ 	.short	(.L_328 - .L_327)
.L_327:
        /*000c*/ 	.word	0x00000000
        /*0010*/ 	.short	0x0000
        /*0012*/ 	.short	0x0000
        /*0014*/ 	.byte	0x00, 0xf0, 0x01, 0x0a


	//----- nvinfo : EIATTR_SPARSE_MMA_MASK
	.align		4
.L_328:
        /*0018*/ 	.byte	0x03, 0x50
        /*001a*/ 	.short	0x0000


	//----- nvinfo : EIATTR_MAXREG_COUNT
	.align		4
        /*001c*/ 	.byte	0x03, 0x1b
        /*001e*/ 	.short	0x00ff


	//----- nvinfo : EIATTR_NUM_BARRIERS
	.align		4
        /*0020*/ 	.byte	0x02, 0x4c
        /*0022*/ 	.byte	0x01
	.zero		1


	//----- nvinfo : EIATTR_ANNOTATIONS
	.align		4
        /*0024*/ 	.byte	0x04, 0x55
        /*0026*/ 	.short	(.L_330 - .L_329)


	//   ....[0]....
.L_329:
        /* <DEDUP_REMOVED lines=74> */


	//----- nvinfo : EIATTR_MERCURY_ISA_VERSION
	.align		4
.L_330:
        /*04b8*/ 	.byte	0x03, 0x5f
        /*04ba*/ 	.short	0x0101


	//----- nvinfo : EIATTR_VRC_CTA_INIT_COUNT
	.align		4
        /*04bc*/ 	.byte	0x02, 0x4a
	.zero		1
	.zero		1


	//----- nvinfo : EIATTR_EXIT_INSTR_OFFSETS
	.align		4
        /*04c0*/ 	.byte	0x04, 0x1c
        /*04c2*/ 	.short	(.L_332 - .L_331)


	//   ....[0]....
.L_331:
        /*04c4*/ 	.word	0x00000090


	//   ....[1]....
        /*04c8*/ 	.word	0x00009ff0


	//----- nvinfo : EIATTR_CRS_STACK_SIZE
	.align		4
.L_332:
        /*04cc*/ 	.byte	0x04, 0x1e
        /*04ce*/ 	.short	(.L_334 - .L_333)
.L_333:
        /*04d0*/ 	.word	0x00000000


	//----- nvinfo : EIATTR_CBANK_PARAM_SIZE
	.align		4
.L_334:
        /*04d4*/ 	.byte	0x03, 0x19
        /*04d6*/ 	.short	0x0280


	//----- nvinfo : EIATTR_PARAM_CBANK
	.align		4
        /*04d8*/ 	.byte	0x04, 0x0a
        /*04da*/ 	.short	(.L_336 - .L_335)
	.align		4
.L_335:
        /*04dc*/ 	.word	index@(.nv.constant0._ZN5flash44flash_bwd_dq_dk_dv_loop_seqk_parallel_kernelI23Flash_bwd_kernel_traitsILi32ELi128ELi128ELi8ELi4ELi4ELi4ELb1ELb0EN7cutlass10bfloat16_tE19Flash_kernel_traitsILi32ELi128ELi128ELi8ES3_EELb0ELb1ELb0ELb1ELb0ELb0ELb1EEEvNS_16Flash_bwd_paramsE)
        /*04e0*/ 	.short	0x0380
        /*04e2*/ 	.short	0x0280


	//----- nvinfo : EIATTR_SW_WAR
	.align		4
.L_336:
        /*04e4*/ 	.byte	0x04, 0x36
        /*04e6*/ 	.short	(.L_338 - .L_337)
.L_337:
        /*04e8*/ 	.word	0x00000008
.L_338:


//--------------------- .nv.info._ZN5flash25flash_bwd_dot_do_o_kernelILb0E23Flash_bwd_kernel_traitsILi32ELi128ELi128ELi8ELi4ELi4ELi4ELb1ELb0EN7cutlass10bfloat16_tE19Flash_kernel_traitsILi32ELi128ELi128ELi8ES3_EEEEvNS_16Flash_bwd_paramsE --------------------------
	.section	.nv.info._ZN5flash25flash_bwd_dot_do_o_kernelILb0E23Flash_bwd_kernel_traitsILi32ELi128ELi128ELi8ELi4ELi4ELi4ELb1ELb0EN7cutlass10bfloat16_tE19Flash_kernel_traitsILi32ELi128ELi128ELi8ES3_EEEEvNS_16Flash_bwd_paramsE,"",@"SHT_CUDA_INFO"
	.sectionflags	@""
	.align	4


	//----- nvinfo : EIATTR_CUDA_API_VERSION
	.align		4
        /*0000*/ 	.byte	0x04, 0x37
        /*0002*/ 	.short	(.L_340 - .L_339)
.L_339:
        /*0004*/ 	.word	0x00000082


	//----- nvinfo : EIATTR_KPARAM_INFO
	.align		4
.L_340:
        /*0008*/ 	.byte	0x04, 0x17
        /*000a*/ 	.short	(.L_342 - .L_341)
.L_341:
        /*000c*/ 	.word	0x00000000
        /*0010*/ 	.short	0x0000
        /*0012*/ 	.short	0x0000
        /*0014*/ 	.byte	0x00, 0xf0, 0x01, 0x0a


	//----- nvinfo : EIATTR_SPARSE_MMA_MASK
	.align		4
.L_342:
        /*0018*/ 	.byte	0x03, 0x50
        /*001a*/ 	.short	0x0000


	//----- nvinfo : EIATTR_MAXREG_COUNT
	.align		4
        /*001c*/ 	.byte	0x03, 0x1b
        /*001e*/ 	.short	0x00ff


	//----- nvinfo : EIATTR_MERCURY_ISA_VERSION
	.align		4
        /*0020*/ 	.byte	0x03, 0x5f
        /*0022*/ 	.short	0x0101


	//----- nvinfo : EIATTR_COOP_GROUP_MASK_REGIDS
	.align		4
        /*0024*/ 	.byte	0x04, 0x29
        /*0026*/ 	.short	(.L_344 - .L_343)


	//   ....[0]....
.L_343:
        /*0028*/ 	.word	0xffffffff


	//   ....[1]....
        /*002c*/ 	.word	0xffffffff


	//   ....[2]....
        /*0030*/ 	.word	0xffffffff


	//   ....[3]....
        /*0034*/ 	.word	0xffffffff


	//----- nvinfo : EIATTR_COOP_GROUP_INSTR_OFFSETS
	.align		4
.L_344:
        /*0038*/ 	.byte	0x04, 0x28
        /*003a*/ 	.short	(.L_346 - .L_345)


	//   ....[0]....
.L_345:
        /*003c*/ 	.word	0x00000b00


	//   ....[1]....
        /*0040*/ 	.word	0x00000b20


	//   ....[2]....
        /*0044*/ 	.word	0x00000b40


	//   ....[3]....
        /*0048*/ 	.word	0x00000b60


	//----- nvinfo : EIATTR_VRC_CTA_INIT_COUNT
	.align		4
.L_346:
        /*004c*/ 	.byte	0x02, 0x4a
	.zero		1
	.zero		1


	//----- nvinfo : EIATTR_EXIT_INSTR_OFFSETS
	.align		4
        /*0050*/ 	.byte	0x04, 0x1c
        /*0052*/ 	.short	(.L_348 - .L_347)


	//   ....[0]....
.L_347:
        /*0054*/ 	.word	0x00000140


	//   ....[1]....
        /*0058*/ 	.word	0x00000c00


	//   ....[2]....
        /*005c*/ 	.word	0x00000c20


	//----- nvinfo : EIATTR_CBANK_PARAM_SIZE
	.align		4
.L_348:
        /*0060*/ 	.byte	0x03, 0x19
        /*0062*/ 	.short	0x0280


	//----- nvinfo : EIATTR_PARAM_CBANK
	.align		4
        /*0064*/ 	.byte	0x04, 0x0a
        /*0066*/ 	.short	(.L_350 - .L_349)
	.align		4
.L_349:
        /*0068*/ 	.word	index@(.nv.constant0._ZN5flash25flash_bwd_dot_do_o_kernelILb0E23Flash_bwd_kernel_traitsILi32ELi128ELi128ELi8ELi4ELi4ELi4ELb1ELb0EN7cutlass10bfloat16_tE19Flash_kernel_traitsILi32ELi128ELi128ELi8ES3_EEEEvNS_16Flash_bwd_paramsE)
        /*006c*/ 	.short	0x0380
        /*006e*/ 	.short	0x0280


	//----- nvinfo : EIATTR_SW_WAR
	.align		4
.L_350:
        /*0070*/ 	.byte	0x04, 0x36
        /*0072*/ 	.short	(.L_352 - .L_351)
.L_351:
        /*0074*/ 	.word	0x00000008
.L_352:


//--------------------- .nv.info._ZN5flash25flash_bwd_dot_do_o_kernelILb1E23Flash_bwd_kernel_traitsILi32ELi128ELi128ELi8ELi4ELi4ELi4ELb1ELb0EN7cutlass10bfloat16_tE19Flash_kernel_traitsILi32ELi128ELi128ELi8ES3_EEEEvNS_16Flash_bwd_paramsE --------------------------
	.section	.nv.info._ZN5flash25flash_bwd_dot_do_o_kernelILb1E23Flash_bwd_kernel_traitsILi32ELi128ELi128ELi8ELi4ELi4ELi4ELb1ELb0EN7cutlass10bfloat16_tE19Flash_kernel_traitsILi32ELi128ELi128ELi8ES3_EEEEvNS_16Flash_bwd_paramsE,"",@"SHT_CUDA_INFO"
	.sectionflags	@""
	.align	4


	//----- nvinfo : EIATTR_CUDA_API_VERSION
	.align		4
        /*0000*/ 	.byte	0x04, 0x37
        /*0002*/ 	.short	(.L_354 - .L_353)
.L_353:
        /*0004*/ 	.word	0x00000082


	//----- nvinfo : EIATTR_KPARAM_INFO
	.align		4
.L_354:
        /*0008*/ 	.byte	0x04, 0x17
        /*000a*/ 	.short	(.L_356 - .L_355)
.L_355:
        /*000c*/ 	.word	0x00000000
        /*0010*/ 	.short	0x0000
        /*0012*/ 	.short	0x0000
        /*0014*/ 	.byte	0x00, 0xf0, 0x01, 0x0a


	//----- nvinfo : EIATTR_SPARSE_MMA_MASK
	.align		4
.L_356:
        /*0018*/ 	.byte	0x03, 0x50
        /*001a*/ 	.short	0x0000


	//----- nvinfo : EIATTR_MAXREG_COUNT
	.align		4
        /*001c*/ 	.byte	0x03, 0x1b
        /*001e*/ 	.short	0x00ff


	//----- nvinfo : EIATTR_MERCURY_ISA_VERSION
	.align		4
        /*0020*/ 	.byte	0x03, 0x5f
        /*0022*/ 	.short	0x0101


	//----- nvinfo : EIATTR_COOP_GROUP_MASK_REGIDS
	.align		4
        /*0024*/ 	.byte	0x04, 0x29
        /*0026*/ 	.short	(.L_358 - .L_357)


	//   ....[0]....
.L_357:
        /*0028*/ 	.word	0xffffffff


	//   ....[1]....
        /*002c*/ 	.word	0xffffffff


	//   ....[2]....
        /*0030*/ 	.word	0xffffffff


	//   ....[3]....
        /*0034*/ 	.word	0xffffffff


	//----- nvinfo : EIATTR_COOP_GROUP_INSTR_OFFSETS
	.align		4
.L_358:
        /*0038*/ 	.byte	0x04, 0x28
        /*003a*/ 	.short	(.L_360 - .L_359)


	//   ....[0]....
.L_359:
        /*003c*/ 	.word	0x00000cf0


	//   ....[1]....
        /*0040*/ 	.word	0x00000d10


	//   ....[2]....
        /*0044*/ 	.word	0x00000e10


	//   ....[3]....
        /*0048*/ 	.word	0x00000e40


	//----- nvinfo : EIATTR_VRC_CTA_INIT_COUNT
	.align		4
.L_360:
        /*004c*/ 	.byte	0x02, 0x4a
	.zero		1
	.zero		1


	//----- nvinfo : EIATTR_EXIT_INSTR_OFFSETS
	.align		4
        /*0050*/ 	.byte	0x04, 0x1c
        /*0052*/ 	.short	(.L_362 - .L_361)


	//   ....[0]....
.L_361:
        /*0054*/ 	.word	0x00000140


	//   ....[1]....
        /*0058*/ 	.word	0x00000f70


	//----- nvinfo : EIATTR_CBANK_PARAM_SIZE
	.align		4
.L_362:
        /*005c*/ 	.byte	0x03, 0x19
        /*005e*/ 	.short	0x0280


	//----- nvinfo : EIATTR_PARAM_CBANK
	.align		4
        /*0060*/ 	.byte	0x04, 0x0a
        /*0062*/ 	.short	(.L_364 - .L_363)
	.align		4
.L_363:
        /*0064*/ 	.word	index@(.nv.constant0._ZN5flash25flash_bwd_dot_do_o_kernelILb1E23Flash_bwd_kernel_traitsILi32ELi128ELi128ELi8ELi4ELi4ELi4ELb1ELb0EN7cutlass10bfloat16_tE19Flash_kernel_traitsILi32ELi128ELi128ELi8ES3_EEEEvNS_16Flash_bwd_paramsE)
        /*0068*/ 	.short	0x0380
        /*006a*/ 	.short	0x0280


	//----- nvinfo : EIATTR_SW_WAR
	.align		4
.L_364:
        /*006c*/ 	.byte	0x04, 0x36
        /*006e*/ 	.short	(.L_366 - .L_365)
.L_365:
        /*0070*/ 	.word	0x00000008
.L_366:


//--------------------- .nv.info._ZN5flash27flash_bwd_convert_dq_kernelI23Flash_bwd_kernel_traitsILi32ELi128ELi128ELi8ELi4ELi4ELi4ELb0ELb0EN7cutlass10bfloat16_tE19Flash_kernel_traitsILi32ELi128ELi128ELi8ES3_EEEEvNS_16Flash_bwd_paramsEi --------------------------
	.section	.nv.info._ZN5flash27flash_bwd_convert_dq_kernelI23Flash_bwd_kernel_traitsILi32ELi128ELi128ELi8ELi4ELi4ELi4ELb0ELb0EN7cutlass10bfloat16_tE19Flash_kernel_traitsILi32ELi128ELi128ELi8ES3_EEEEvNS_16Flash_bwd_paramsEi,"",@"SHT_CUDA_INFO"
	.sectionflags	@""
	.align	4


	//----- nvinfo : EIATTR_CUDA_API_VERSION
	.align		4
        /*0000*/ 	.byte	0x04, 0x37
        /*0002*/ 	.short	(.L_368 - .L_367)
.L_367:
        /*0004*/ 	.word	0x00000082


	//----- nvinfo : EIATTR_KPARAM_INFO
	.align		4
.L_368:
        /*0008*/ 	.byte	0x04, 0x17
        /*000a*/ 	.short	(.L_370 - .L_369)
.L_369:
        /*000c*/ 	.word	0x00000000
        /*0010*/ 	.short	0x0001
        /*0012*/ 	.short	0x0280
        /*0014*/ 	.byte	0x00, 0xf0, 0x11, 0x00


	//----- nvinfo : EIATTR_KPARAM_INFO
	.align		4
.L_370:
        /*0018*/ 	.byte	0x04, 0x17
        /*001a*/ 	.short	(.L_372 - .L_371)
.L_371:
        /*001c*/ 	.word	0x00000000
        /*0020*/ 	.short	0x0000
        /*0022*/ 	.short	0x0000
        /*0024*/ 	.byte	0x00, 0xf0, 0x01, 0x0a


	//----- nvinfo : EIATTR_SPARSE_MMA_MASK
	.align		4
.L_372:
        /*0028*/ 	.byte	0x03, 0x50
        /*002a*/ 	.short	0x0000


	//----- nvinfo : EIATTR_MAXREG_COUNT
	.align		4
        /*002c*/ 	.byte	0x03, 0x1b
        /*002e*/ 	.short	0x00ff


	//----- nvinfo : EIATTR_NUM_BARRIERS
	.align		4
        /*0030*/ 	.byte	0x02, 0x4c
        /*0032*/ 	.byte	0x01
	.zero		1


	//----- nvinfo : EIATTR_MERCURY_ISA_VERSION
	.align		4
        /*0034*/ 	.byte	0x03, 0x5f
        /*0036*/ 	.short	0x0101


	//----- nvinfo : EIATTR_VRC_CTA_INIT_COUNT
	.align		4
        /*0038*/ 	.byte	0x02, 0x4a
	.zero		1
	.zero		1


	//----- nvinfo : EIATTR_EXIT_INSTR_OFFSETS
	.align		4
        /*003c*/ 	.byte	0x04, 0x1c
        /*003e*/ 	.short	(.L_374 - .L_373)


	//   ....[0]....
.L_373:
        /*0040*/ 	.word	0x00000190


	//   ....[1]....
        /*0044*/ 	.word	0x00001680


	//   ....[2]....
        /*0048*/ 	.word	0x00001750


	//----- nvinfo : EIATTR_CRS_STACK_SIZE
	.align		4
.L_374:
        /*004c*/ 	.byte	0x04, 0x1e
        /*004e*/ 	.short	(.L_376 - .L_375)
.L_375:
        /*0050*/ 	.word	0x00000000


	//----- nvinfo : EIATTR_CBANK_PARAM_SIZE
	.align		4
.L_376:
        /*0054*/ 	.byte	0x03, 0x19
        /*0056*/ 	.short	0x0284


	//----- nvinfo : EIATTR_PARAM_CBANK
	.align		4
        /*0058*/ 	.byte	0x04, 0x0a
        /*005a*/ 	.short	(.L_378 - .L_377)
	.align		4
.L_377:
        /*005c*/ 	.word	index@(.nv.constant0._ZN5flash27flash_bwd_convert_dq_kernelI23Flash_bwd_kernel_traitsILi32ELi128ELi128ELi8ELi4ELi4ELi4ELb0ELb0EN7cutlass10bfloat16_tE19Flash_kernel_traitsILi32ELi128ELi128ELi8ES3_EEEEvNS_16Flash_bwd_paramsEi)
        /*0060*/ 	.short	0x0380
        /*0062*/ 	.short	0x0284


	//----- nvinfo : EIATTR_SW_WAR
	.align		4
.L_378:
        /*0064*/ 	.byte	0x04, 0x36
        /*0066*/ 	.short	(.L_380 - .L_379)
.L_379:
        /*0068*/ 	.word	0x00000008
.L_380:


//--------------------- .nv.info._ZN5flash44flash_bwd_dq_dk_dv_loop_seqk_parallel_kernelI23Flash_bwd_kernel_traitsILi32ELi128ELi128ELi8ELi4ELi4ELi4ELb0ELb0EN7cutlass10bfloat16_tE19Flash_kernel_traitsILi32ELi128ELi128ELi8ES3_EELb1ELb1ELb0ELb0ELb0ELb0ELb0EEEvNS_16Flash_bwd_paramsE --------------------------
	.section	.nv.info._ZN5flash44flash_bwd_dq_dk_dv_loop_seqk_parallel_kernelI23Flash_bwd_kernel_traitsILi32ELi128ELi128ELi8ELi4ELi4ELi4ELb0ELb0EN7cutlass10bfloat16_tE19Flash_kernel_traitsILi32ELi128ELi128ELi8ES3_EELb1ELb1ELb0ELb0ELb0ELb0ELb0EEEvNS_16Flash_bwd_paramsE,"",@"SHT_CUDA_INFO"
	.sectionflags	@""
	.align	4


	//----- nvinfo : EIATTR_CUDA_API_VERSION
	.align		4
        /*0000*/ 	.byte	0x04, 0x37
        /*0002*/ 	.short	(.L_382 - .L_381)
.L_381:
        /*0004*/ 	.word	0x00000082


	//----- nvinfo : EIATTR_KPARAM_INFO
	.align		4
.L_382:
        /*0008*/ 	.byte	0x04, 0x17
        /*000a*/ 	.short	(.L_384 - .L_383)
.L_383:
        /*000c*/ 	.word	0x00000000
        /*0010*/ 	.short	0x0000
        /*0012*/ 	.short	0x0000
        /*0014*/ 	.byte	0x00, 0xf0, 0x01, 0x0a


	//----- nvinfo : EIATTR_SPARSE_MMA_MASK
	.align		4
.L_384:
        /*0018*/ 	.byte	0x03, 0x50
        /*001a*/ 	.short	0x0000


	//----- nvinfo : EIATTR_MAXREG_COUNT
	.align		4
        /*001c*/ 	.byte	0x03, 0x1b
        /*001e*/ 	.short	0x00ff


	//----- nvinfo : EIATTR_NUM_BARRIERS
	.align		4
        /*0020*/ 	.byte	0x02, 0x4c
        /*0022*/ 	.byte	0x01
	.zero		1


	//----- nvinfo : EIATTR_MERCURY_ISA_VERSION
	.align		4
        /*0024*/ 	.byte	0x03, 0x5f
        /*0026*/ 	.short	0x0101


	//----- nvinfo : EIATTR_VRC_CTA_INIT_COUNT
	.align		4
        /*0028*/ 	.byte	0x02, 0x4a
	.zero		1
	.zero		1


	//----- nvinfo : EIATTR_EXIT_INSTR_OFFSETS
	.align		4
        /*002c*/ 	.byte	0x04, 0x1c
        /*002e*/ 	.short	(.L_386 - .L_385)


	//   ....[0]....
.L_385:
        /*0030*/ 	.word	0x00000080


	//   ....[1]....
        /*0034*/ 	.word	0x00009220


	//----- nvinfo : EIATTR_CRS_STACK_SIZE
	.align		4
.L_386:
        /*0038*/ 	.byte	0x04, 0x1e
        /*003a*/ 	.short	(.L_388 - .L_387)
.L_387:
        /*003c*/ 	.word	0x00000000


	//----- nvinfo : EIATTR_CBANK_PARAM_SIZE
	.align		4
.L_388:
        /*0040*/ 	.byte	0x03, 0x19
        /*0042*/ 	.short	0x0280


	//----- nvinfo : EIATTR_PARAM_CBANK
	.align		4
        /*0044*/ 	.byte	0x04, 0x0a
        /*0046*/ 	.short	(.L_390 - .L_389)
	.align		4
.L_389:
        /*0048*/ 	.word	index@(.nv.constant0._ZN5flash44flash_bwd_dq_dk_dv_loop_seqk_parallel_kernelI23Flash_bwd_kernel_traitsILi32ELi128ELi128ELi8ELi4ELi4ELi4ELb0ELb0EN7cutlass10bfloat16_tE19Flash_kernel_traitsILi32ELi128ELi128ELi8ES3_EELb1ELb1ELb0ELb0ELb0ELb0ELb0EEEvNS_16Flash_bwd_paramsE)
        /*004c*/ 	.short	0x0380
        /*004e*/ 	.short	0x0280


	//----- nvinfo : EIATTR_SW_WAR
	.align		4
.L_390:
        /*0050*/ 	.byte	0x04, 0x36
        /*0052*/ 	.short	(.L_392 - .L_391)
.L_391:
        /*0054*/ 	.word	0x00000008
.L_392:


//--------------------- .nv.info._ZN5flash44flash_bwd_dq_dk_dv_loop_seqk_parallel_kernelI23Flash_bwd_kernel_traitsILi32ELi128ELi128ELi8ELi4ELi4ELi4ELb0ELb0EN7cutlass10bfloat16_tE19Flash_kernel_traitsILi32ELi128ELi128ELi8ES3_EELb0ELb1ELb0ELb0ELb0ELb0ELb1EEEvNS_16Flash_bwd_paramsE --------------------------
	.section	.nv.info._ZN5flash44flash_bwd_dq_dk_dv_loop_seqk_parallel_kernelI23Flash_bwd_kernel_traitsILi32ELi128ELi128ELi8ELi4ELi4ELi4ELb0ELb0EN7cutlass10bfloat16_tE19Flash_kernel_traitsILi32ELi128ELi128ELi8ES3_EELb0ELb1ELb0ELb0ELb0ELb0ELb1EEEvNS_16Flash_bwd_paramsE,"",@"SHT_CUDA_INFO"
	.sectionflags	@""
	.align	4


	//----- nvinfo : EIATTR_CUDA_API_VERSION
	.align		4
        /*0000*/ 	.byte	0x04, 0x37
        /*0002*/ 	.short	(.L_394 - .L_393)
.L_393:
        /*0004*/ 	.word	0x00000082


	//----- nvinfo : EIATTR_KPARAM_INFO
	.align		4
.L_394:
        /*0008*/ 	.byte	0x04, 0x17
        /*000a*/ 	.short	(.L_396 - .L_395)
.L_395:
        /*000c*/ 	.word	0x00000000
        /*0010*/ 	.short	0x0000
        /*0012*/ 	.short	0x0000
        /*0014*/ 	.byte	0x00, 0xf0, 0x01, 0x0a


	//----- nvinfo : EIATTR_SPARSE_MMA_MASK
	.align		4
.L_396:
        /*0018*/ 	.byte	0x03, 0x50
        /*001a*/ 	.short	0x0000


	//----- nvinfo : EIATTR_MAXREG_COUNT
	.align		4
        /*001c*/ 	.byte	0x03, 0x1b
        /*001e*/ 	.short	0x00ff


	//----- nvinfo : EIATTR_NUM_BARRIERS
	.align		4
        /*0020*/ 	.byte	0x02, 0x4c
        /*0022*/ 	.byte	0x01
	.zero		1


	//----- nvinfo : EIATTR_ANNOTATIONS
	.align		4
        /*0024*/ 	.byte	0x04, 0x55
        /*0026*/ 	.short	(.L_398 - .L_397)


	//   ....[0]....
.L_397:
        /* <DEDUP_REMOVED lines=31> */


	//----- nvinfo : EIATTR_MERCURY_ISA_VERSION
	.align		4
.L_398:
        /*0200*/ 	.byte	0x03, 0x5f
        /*0202*/ 	.short	0x0101


	//----- nvinfo : EIATTR_VRC_CTA_INIT_COUNT
	.align		4
        /*0204*/ 	.byte	0x02, 0x4a
	.zero		1
	.zero		1


	//----- nvinfo : EIATTR_EXIT_INSTR_OFFSETS
	.align		4
        /*0208*/ 	.byte	0x04, 0x1c
        /*020a*/ 	.short	(.L_400 - .L_399)


	//   ....[0]....
.L_399:
        /*020c*/ 	.word	0x00000090


	//   ....[1]....
        /*0210*/ 	.word	0x00009630


	//----- nvinfo : EIATTR_CRS_STACK_SIZE
	.align		4
.L_400:
        /*0214*/ 	.byte	0x04, 0x1e
        /*0216*/ 	.short	(.L_402 - .L_401)
.L_401:
        /*0218*/ 	.word	0x00000000


	//----- nvinfo : EIATTR_CBANK_PARAM_SIZE
	.align		4
.L_402:
        /*021c*/ 	.byte	0x03, 0x19
        /*021e*/ 	.short	0x0280


	//----- nvinfo : EIATTR_PARAM_CBANK
	.align		4
        /*0220*/ 	.byte	0x04, 0x0a
        /*0222*/ 	.short	(.L_404 - .L_403)
	.align		4
.L_403:
        /*0224*/ 	.word	index@(.nv.constant0._ZN5flash44flash_bwd_dq_dk_dv_loop_seqk_parallel_kernelI23Flash_bwd_kernel_traitsILi32ELi128ELi128ELi8ELi4ELi4ELi4ELb0ELb0EN7cutlass10bfloat16_tE19Flash_kernel_traitsILi32ELi128ELi128ELi8ES3_EELb0ELb1ELb0ELb0ELb0ELb0ELb1EEEvNS_16Flash_bwd_paramsE)
        /*0228*/ 	.short	0x0380
        /*022a*/ 	.short	0x0280


	//----- nvinfo : EIATTR_SW_WAR
	.align		4
.L_404:
        /*022c*/ 	.byte	0x04, 0x36
        /*022e*/ 	.short	(.L_406 - .L_405)
.L_405:
        /*0230*/ 	.word	0x00000008
.L_406:


//--------------------- .nv.info._ZN5flash44flash_bwd_dq_dk_dv_loop_seqk_parallel_kernelI23Flash_bwd_kernel_traitsILi32ELi128ELi128ELi8ELi4ELi4ELi4ELb0ELb0EN7cutlass10bfloat16_tE19Flash_kernel_traitsILi32ELi128ELi128ELi8ES3_EELb1ELb1ELb0ELb0ELb1ELb1ELb0EEEvNS_16Flash_bwd_paramsE --------------------------
	.section	.nv.info._ZN5flash44flash_bwd_dq_dk_dv_loop_seqk_parallel_kernelI23Flash_bwd_kernel_traitsILi32ELi128ELi128ELi8ELi4ELi4ELi4ELb0ELb0EN7cutlass10bfloat16_tE19Flash_kernel_traitsILi32ELi128ELi128ELi8ES3_EELb1ELb1ELb0ELb0ELb1ELb1ELb0EEEvNS_16Flash_bwd_paramsE,"",@"SHT_CUDA_INFO"
	.sectionflags	@""
	.align	4


	//----- nvinfo : EIATTR_CUDA_API_VERSION
	.align		4
        /*0000*/ 	.byte	0x04, 0x37
        /*0002*/ 	.short	(.L_408 - .L_407)
.L_407:
        /*0004*/ 	.word	0x00000082


	//----- nvinfo : EIATTR_KPARAM_INFO
	.align		4
.L_408:
        /*0008*/ 	.byte	0x04, 0x17
        /*000a*/ 	.short	(.L_410 - .L_409)
.L_409:
        /*000c*/ 	.word	0x00000000
        /*0010*/ 	.short	0x0000
        /*0012*/ 	.short	0x0000
        /*0014*/ 	.byte	0x00, 0xf0, 0x01, 0x0a


	//----- nvinfo : EIATTR_SPARSE_MMA_MASK
	.align		4
.L_410:
        /*0018*/ 	.byte	0x03, 0x50
        /*001a*/ 	.short	0x0000


	//----- nvinfo : EIATTR_MAXREG_COUNT
	.align		4
        /*001c*/ 	.byte	0x03, 0x1b
        /*001e*/ 	.short	0x00ff


	//----- nvinfo : EIATTR_NUM_BARRIERS
	.align		4
        /*0020*/ 	.byte	0x02, 0x4c
        /*0022*/ 	.byte	0x01
	.zero		1


	//----- nvinfo : EIATTR_MERCURY_ISA_VERSION
	.align		4
        /*0024*/ 	.byte	0x03, 0x5f
        /*0026*/ 	.short	0x0101


	//----- nvinfo : EIATTR_VRC_CTA_INIT_COUNT
	.align		4
        /*0028*/ 	.byte	0x02, 0x4a
	.zero		1
	.zero		1


	//----- nvinfo : EIATTR_EXIT_INSTR_OFFSETS
	.align		4
        /*002c*/ 	.byte	0x04, 0x1c
        /*002e*/ 	.short	(.L_412 - .L_411)


	//   ....[0]....
.L_411:
        /*0030*/ 	.word	0x00000080


	//   ....[1]....
        /*0034*/ 	.word	0x00007b80


	//----- nvinfo : EIATTR_CBANK_PARAM_SIZE
	.align		4
.L_412:
        /*0038*/ 	.byte	0x03, 0x19
        /*003a*/ 	.short	0x0280


	//----- nvinfo : EIATTR_PARAM_CBANK
	.align		4
        /*003c*/ 	.byte	0x04, 0x0a
        /*003e*/ 	.short	(.L_414 - .L_413)
	.align		4
.L_413:
        /*0040*/ 	.word	index@(.nv.constant0._ZN5flash44flash_bwd_dq_dk_dv_loop_seqk_parallel_kernelI23Flash_bwd_kernel_traitsILi32ELi128ELi128ELi8ELi4ELi4ELi4ELb0ELb0EN7cutlass10bfloat16_tE19Flash_kernel_traitsILi32ELi128ELi128ELi8ES3_EELb1ELb1ELb0ELb0ELb1ELb1ELb0EEEvNS_16Flash_bwd_paramsE)
        /*0044*/ 	.short	0x0380
        /*0046*/ 	.short	0x0280


	//----- nvinfo : EIATTR_SW_WAR
	.align		4
.L_414:
        /*0048*/ 	.byte	0x04, 0x36
        /*004a*/ 	.short	(.L_416 - .L_415)
.L_415:
        /*004c*/ 	.word	0x00000008
.L_416:


//--------------------- .nv.info._ZN5flash44flash_bwd_dq_dk_dv_loop_seqk_parallel_kernelI23Flash_bwd_kernel_traitsILi32ELi128ELi128ELi8ELi4ELi4ELi4ELb0ELb0EN7cutlass10bfloat16_tE19Flash_kernel_traitsILi32ELi128ELi128ELi8ES3_EELb0ELb1ELb0ELb0ELb1ELb1ELb1EEEvNS_16Flash_bwd_paramsE --------------------------
	.section	.nv.info._ZN5flash44flash_bwd_dq_dk_dv_loop_seqk_parallel_kernelI23Flash_bwd_kernel_traitsILi32ELi128ELi128ELi8ELi4ELi4ELi4ELb0ELb0EN7cutlass10bfloat16_tE19Flash_kernel_traitsILi32ELi128ELi128ELi8ES3_EELb0ELb1ELb0ELb0ELb1ELb1ELb1EEEvNS_16Flash_bwd_paramsE,"",@"SHT_CUDA_INFO"
	.sectionflags	@""
	.align	4


	//----- nvinfo : EIATTR_CUDA_API_VERSION
	.align		4
        /*0000*/ 	.byte	0x04, 0x37
        /*0002*/ 	.short	(.L_418 - .L_417)
.L_417:
        /*0004*/ 	.word	0x00000082


	//----- nvinfo : EIATTR_KPARAM_INFO
	.align		4
.L_418:
        /*0008*/ 	.byte	0x04, 0x17
        /*000a*/ 	.short	(.L_420 - .L_419)
.L_419:
        /*000c*/ 	.word	0x00000000
        /*0010*/ 	.short	0x0000
        /*0012*/ 	.short	0x0000
        /*0014*/ 	.byte	0x00, 0xf0, 0x01, 0x0a


	//----- nvinfo : EIATTR_SPARSE_MMA_MASK
	.align		4
.L_420:
        /*0018*/ 	.byte	0x03, 0x50
        /*001a*/ 	.short	0x0000


	//----- nvinfo : EIATTR_MAXREG_COUNT
	.align		4
        /*001c*/ 	.byte	0x03, 0x1b
        /*001e*/ 	.short	0x00ff


	//----- nvinfo : EIATTR_NUM_BARRIERS
	.align		4
        /*0020*/ 	.byte	0x02, 0x4c
        /*0022*/ 	.byte	0x01
	.zero		1


	//----- nvinfo : EIATTR_ANNOTATIONS
	.align		4
        /*0024*/ 	.byte	0x04, 0x55
        /*0026*/ 	.short	(.L_422 - .L_421)


	//   ....[0]....
.L_421:
        /* <DEDUP_REMOVED lines=33> */


	//----- nvinfo : EIATTR_MERCURY_ISA_VERSION
	.align		4
.L_422:
        /*0220*/ 	.byte	0x03, 0x5f
        /*0222*/ 	.short	0x0101


	//----- nvinfo : EIATTR_VRC_CTA_INIT_COUNT
	.align		4
        /*0224*/ 	.byte	0x02, 0x4a
	.zero		1
	.zero		1


	//----- nvinfo : EIATTR_EXIT_INSTR_OFFSETS
	.align		4
        /*0228*/ 	.byte	0x04, 0x1c
        /*022a*/ 	.short	(.L_424 - .L_423)


	//   ....[0]....
.L_423:
        /*022c*/ 	.word	0x00000090


	//   ....[1]....
        /*0230*/ 	.word	0x00007d60


	//----- nvinfo : EIATTR_CBANK_PARAM_SIZE
	.align		4
.L_424:
        /*0234*/ 	.byte	0x03, 0x19
        /*0236*/ 	.short	0x0280


	//----- nvinfo : EIATTR_PARAM_CBANK
	.align		4
        /*0238*/ 	.byte	0x04, 0x0a
        /*023a*/ 	.short	(.L_426 - .L_425)
	.align		4
.L_425:
        /*023c*/ 	.word	index@(.nv.constant0._ZN5flash44flash_bwd_dq_dk_dv_loop_seqk_parallel_kernelI23Flash_bwd_kernel_traitsILi32ELi128ELi128ELi8ELi4ELi4ELi4ELb0ELb0EN7cutlass10bfloat16_tE19Flash_kernel_traitsILi32ELi128ELi128ELi8ES3_EELb0ELb1ELb0ELb0ELb1ELb1ELb1EEEvNS_16Flash_bwd_paramsE)
        /*0240*/ 	.short	0x0380
        /*0242*/ 	.short	0x0280


	//----- nvinfo : EIATTR_SW_WAR
	.align		4
.L_426:
        /*0244*/ 	.byte	0x04, 0x36
        /*0246*/ 	.short	(.L_428 - .L_427)
.L_427:
        /*0248*/ 	.word	0x00000008
.L_428:


//--------------------- .nv.info._ZN5flash44flash_bwd_dq_dk_dv_loop_seqk_parallel_kernelI23Flash_bwd_kernel_traitsILi32ELi128ELi128ELi8ELi4ELi4ELi4ELb0ELb0EN7cutlass10bfloat16_tE19Flash_kernel_traitsILi32ELi128ELi128ELi8ES3_EELb1ELb1ELb0ELb0ELb0ELb1ELb0EEEvNS_16Flash_bwd_paramsE --------------------------
	.section	.nv.info._ZN5flash44flash_bwd_dq_dk_dv_loop_seqk_parallel_kernelI23Flash_bwd_kernel_traitsILi32ELi128ELi128ELi8ELi4ELi4ELi4ELb0ELb0EN7cutlass10bfloat16_tE19Flash_kernel_traitsILi32ELi128ELi128ELi8ES3_EELb1ELb1ELb0ELb0ELb0ELb1ELb0EEEvNS_16Flash_bwd_paramsE,"",@"SHT_CUDA_INFO"
	.sectionflags	@""
	.align	4


	//----- nvinfo : EIATTR_CUDA_API_VERSION
	.align		4
        /*0000*/ 	.byte	0x04, 0x37
        /*0002*/ 	.short	(.L_430 - .L_429)
.L_429:
        /*0004*/ 	.word	0x00000082


	//----- nvinfo : EIATTR_KPARAM_INFO
	.align		4
.L_430:
        /*0008*/ 	.byte	0x04, 0x17
        /*000a*/ 	.short	(.L_432 - .L_431)
.L_431:
        /*000c*/ 	.word	0x00000000
        /*0010*/ 	.short	0x0000
        /*0012*/ 	.short	0x0000
        /*0014*/ 	.byte	0x00, 0xf0, 0x01, 0x0a


	//----- nvinfo : EIATTR_SPARSE_MMA_MASK
	.align		4
.L_432:
        /*0018*/ 	.byte	0x03, 0x50
        /*001a*/ 	.short	0x0000


	//----- nvinfo : EIATTR_MAXREG_COUNT
	.align		4
        /*001c*/ 	.byte	0x03, 0x1b
        /*001e*/ 	.short	0x00ff


	//----- nvinfo : EIATTR_NUM_BARRIERS
	.align		4
        /*0020*/ 	.byte	0x02, 0x4c
        /*0022*/ 	.byte	0x01
	.zero		1


	//----- nvinfo : EIATTR_MERCURY_ISA_VERSION
	.align		4
        /*0024*/ 	.byte	0x03, 0x5f
        /*0026*/ 	.short	0x0101


	//----- nvinfo : EIATTR_VRC_CTA_INIT_COUNT
	.align		4
        /*0028*/ 	.byte	0x02, 0x4a
	.zero		1
	.zero		1


	//----- nvinfo : EIATTR_EXIT_INSTR_OFFSETS
	.align		4
        /*002c*/ 	.byte	0x04, 0x1c
        /*002e*/ 	.short	(.L_434 - .L_433)


	//   ....[0]....
.L_433:
        /*0030*/ 	.word	0x00000080


	//   ....[1]....
        /*0034*/ 	.word	0x00008b90


	//----- nvinfo : EIATTR_CRS_STACK_SIZE
	.align		4
.L_434:
        /*0038*/ 	.byte	0x04, 0x1e
        /*003a*/ 	.short	(.L_436 - .L_435)
.L_435:
        /*003c*/ 	.word	0x00000000


	//----- nvinfo : EIATTR_CBANK_PARAM_SIZE
	.align		4
.L_436:
        /*0040*/ 	.byte	0x03, 0x19
        /*0042*/ 	.short	0x0280


	//----- nvinfo : EIATTR_PARAM_CBANK
	.align		4
        /*0044*/ 	.byte	0x04, 0x0a
        /*0046*/ 	.short	(.L_438 - .L_437)
	.align		4
.L_437:
        /*0048*/ 	.word	index@(.nv.constant0._ZN5flash44flash_bwd_dq_dk_dv_loop_seqk_parallel_kernelI23Flash_bwd_kernel_traitsILi32ELi128ELi128ELi8ELi4ELi4ELi4ELb0ELb0EN7cutlass10bfloat16_tE19Flash_kernel_traitsILi32ELi128ELi128ELi8ES3_EELb1ELb1ELb0ELb0ELb0ELb1ELb0EEEvNS_16Flash_bwd_paramsE)
        /*004c*/ 	.short	0x0380
        /*004e*/ 	.short	0x0280


	//----- nvinfo : EIATTR_SW_WAR
	.align		4
.L_438:
        /*0050*/ 	.byte	0x04, 0x36
        /*0052*/ 	.short	(.L_440 - .L_439)
.L_439:
        /*0054*/ 	.word	0x00000008
.L_440:


//--------------------- .nv.info._ZN5flash44flash_bwd_dq_dk_dv_loop_seqk_parallel_kernelI23Flash_bwd_kernel_traitsILi32ELi128ELi128ELi8ELi4ELi4ELi4ELb0ELb0EN7cutlass10bfloat16_tE19Flash_kernel_traitsILi32ELi128ELi128ELi8ES3_EELb0ELb1ELb0ELb0ELb0ELb1ELb1EEEvNS_16Flash_bwd_paramsE --------------------------
	.section	.nv.info._ZN5flash44flash_bwd_dq_dk_dv_loop_seqk_parallel_kernelI23Flash_bwd_kernel_traitsILi32ELi128ELi128ELi8ELi4ELi4ELi4ELb0ELb0EN7cutlass10bfloat16_tE19Flash_kernel_traitsILi32ELi128ELi128ELi8ES3_EELb0ELb1ELb0ELb0ELb0ELb1ELb1EEEvNS_16Flash_bwd_paramsE,"",@"SHT_CUDA_INFO"
	.sectionflags	@""
	.align	4


	//----- nvinfo : EIATTR_CUDA_API_VERSION
	.align		4
        /*0000*/ 	.byte	0x04, 0x37
        /*0002*/ 	.short	(.L_442 - .L_441)
.L_441:
        /*0004*/ 	.word	0x00000082


	//----- nvinfo : EIATTR_KPARAM_INFO
	.align		4
.L_442:
        /*0008*/ 	.byte	0x04, 0x17
        /*000a*/ 	.short	(.L_444 - .L_443)
.L_443:
        /*000c*/ 	.word	0x00000000
        /*0010*/ 	.short	0x0000
        /*0012*/ 	.short	0x0000
        /*0014*/ 	.byte	0x00, 0xf0, 0x01, 0x0a


	//----- nvinfo : EIATTR_SPARSE_MMA_MASK
	.align		4
.L_444:
        /*0018*/ 	.byte	0x03, 0x50
        /*001a*/ 	.short	0x0000


	//----- nvinfo : EIATTR_MAXREG_COUNT
	.align		4
        /*001c*/ 	.byte	0x03, 0x1b
        /*001e*/ 	.short	0x00ff


	//----- nvinfo : EIATTR_NUM_BARRIERS
	.align		4
        /*0020*/ 	.byte	0x02, 0x4c
        /*0022*/ 	.byte	0x01
	.zero		1


	//----- nvinfo : EIATTR_ANNOTATIONS
	.align		4
        /*0024*/ 	.byte	0x04, 0x55
        /*0026*/ 	.short	(.L_446 - .L_445)


	//   ....[0]....
.L_445:
        /* <DEDUP_REMOVED lines=30> */


	//----- nvinfo : EIATTR_MERCURY_ISA_VERSION
	.align		4
.L_446:
        /*01f0*/ 	.byte	0x03, 0x5f
        /*01f2*/ 	.short	0x0101


	//----- nvinfo : EIATTR_VRC_CTA_INIT_COUNT
	.align		4
        /*01f4*/ 	.byte	0x02, 0x4a
	.zero		1
	.zero		1


	//----- nvinfo : EIATTR_EXIT_INSTR_OFFSETS
	.align		4
        /*01f8*/ 	.byte	0x04, 0x1c
        /*01fa*/ 	.short	(.L_448 - .L_447)


	//   ....[0]....
.L_447:
        /*01fc*/ 	.word	0x00000090


	//   ....[1]....
        /*0200*/ 	.word	0x00009040


	//----- nvinfo : EIATTR_CRS_STACK_SIZE
	.align		4
.L_448:
        /*0204*/ 	.byte	0x04, 0x1e
        /*0206*/ 	.short	(.L_450 - .L_449)
.L_449:
        /*0208*/ 	.word	0x00000000


	//----- nvinfo : EIATTR_CBANK_PARAM_SIZE
	.align		4
.L_450:
        /*020c*/ 	.byte	0x03, 0x19
        /*020e*/ 	.short	0x0280


	//----- nvinfo : EIATTR_PARAM_CBANK
	.align		4
        /*0210*/ 	.byte	0x04, 0x0a
        /*0212*/ 	.short	(.L_452 - .L_451)
	.align		4
.L_451:
        /*0214*/ 	.word	index@(.nv.constant0._ZN5flash44flash_bwd_dq_dk_dv_loop_seqk_parallel_kernelI23Flash_bwd_kernel_traitsILi32ELi128ELi128ELi8ELi4ELi4ELi4ELb0ELb0EN7cutlass10bfloat16_tE19Flash_kernel_traitsILi32ELi128ELi128ELi8ES3_EELb0ELb1ELb0ELb0ELb0ELb1ELb1EEEvNS_16Flash_bwd_paramsE)
        /*0218*/ 	.short	0x0380
        /*021a*/ 	.short	0x0280


	//----- nvinfo : EIATTR_SW_WAR
	.align		4
.L_452:
        /*021c*/ 	.byte	0x04, 0x36
        /*021e*/ 	.short	(.L_454 - .L_453)
.L_453:
        /*0220*/ 	.word	0x00000008
.L_454:


//--------------------- .nv.info._ZN5flash44flash_bwd_dq_dk_dv_loop_seqk_parallel_kernelI23Flash_bwd_kernel_traitsILi32ELi128ELi128ELi8ELi4ELi4ELi4ELb0ELb0EN7cutlass10bfloat16_tE19Flash_kernel_traitsILi32ELi128ELi128ELi8ES3_EELb1ELb1ELb0ELb1ELb0ELb0ELb0EEEvNS_16Flash_bwd_paramsE --------------------------
	.section	.nv.info._ZN5flash44flash_bwd_dq_dk_dv_loop_seqk_parallel_kernelI23Flash_bwd_kernel_traitsILi32ELi128ELi128ELi8ELi4ELi4ELi4ELb0ELb0EN7cutlass10bfloat16_tE19Flash_kernel_traitsILi32ELi128ELi128ELi8ES3_EELb1ELb1ELb0ELb1ELb0ELb0ELb0EEEvNS_16Flash_bwd_paramsE,"",@"SHT_CUDA_INFO"
	.sectionflags	@""
	.align	4


	//----- nvinfo : EIATTR_CUDA_API_VERSION
	.align		4
        /*0000*/ 	.byte	0x04, 0x37
        /*0002*/ 	.short	(.L_456 - .L_455)
.L_455:
        /*0004*/ 	.word	0x00000082


	//----- nvinfo : EIATTR_KPARAM_INFO
	.align		4
.L_456:
        /*0008*/ 	.byte	0x04, 0x17
        /*000a*/ 	.short	(.L_458 - .L_457)
.L_457:
        /*000c*/ 	.word	0x00000000
        /*0010*/ 	.short	0x0000
        /*0012*/ 	.short	0x0000
        /*0014*/ 	.byte	0x00, 0xf0, 0x01, 0x0a


	//----- nvinfo : EIATTR_SPARSE_MMA_MASK
	.align		4
.L_458:
        /*0018*/ 	.byte	0x03, 0x50
        /*001a*/ 	.short	0x0000


	//----- nvinfo : EIATTR_MAXREG_COUNT
	.align		4
        /*001c*/ 	.byte	0x03, 0x1b
        /*001e*/ 	.short	0x00ff


	//----- nvinfo : EIATTR_NUM_BARRIERS
	.align		4
        /*0020*/ 	.byte	0x02, 0x4c
        /*0022*/ 	.byte	0x01
	.zero		1


	//----- nvinfo : EIATTR_MERCURY_ISA_VERSION
	.align		4
        /*0024*/ 	.byte	0x03, 0x5f
        /*0026*/ 	.short	0x0101


	//----- nvinfo : EIATTR_VRC_CTA_INIT_COUNT
	.align		4
        /*0028*/ 	.byte	0x02, 0x4a
	.zero		1
	.zero		1


	//----- nvinfo : EIATTR_EXIT_INSTR_OFFSETS
	.align		4
        /*002c*/ 	.byte	0x04, 0x1c
        /*002e*/ 	.short	(.L_460 - .L_459)


	//   ....[0]....
.L_459:
        /*0030*/ 	.word	0x00000080


	//   ....[1]....
        /*0034*/ 	.word	0x00009ce0


	//----- nvinfo : EIATTR_CRS_STACK_SIZE
	.align		4
.L_460:
        /*0038*/ 	.byte	0x04, 0x1e
        /*003a*/ 	.short	(.L_462 - .L_461)
.L_461:
        /*003c*/ 	.word	0x00000000


	//----- nvinfo : EIATTR_CBANK_PARAM_SIZE
	.align		4
.L_462:
        /*0040*/ 	.byte	0x03, 0x19
        /*0042*/ 	.short	0x0280


	//----- nvinfo : EIATTR_PARAM_CBANK
	.align		4
        /*0044*/ 	.byte	0x04, 0x0a
        /*0046*/ 	.short	(.L_464 - .L_463)
	.align		4
.L_463:
        /*0048*/ 	.word	index@(.nv.constant0._ZN5flash44flash_bwd_dq_dk_dv_loop_seqk_parallel_kernelI23Flash_bwd_kernel_traitsILi32ELi128ELi128ELi8ELi4ELi4ELi4ELb0ELb0EN7cutlass10bfloat16_tE19Flash_kernel_traitsILi32ELi128ELi128ELi8ES3_EELb1ELb1ELb0ELb1ELb0ELb0ELb0EEEvNS_16Flash_bwd_paramsE)
        /*004c*/ 	.short	0x0380
        /*004e*/ 	.short	0x0280


	//----- nvinfo : EIATTR_SW_WAR
	.align		4
.L_464:
        /*0050*/ 	.byte	0x04, 0x36
        /*0052*/ 	.short	(.L_466 - .L_465)
.L_465:
        /*0054*/ 	.word	0x00000008
.L_466:


//--------------------- .nv.info._ZN5flash44flash_bwd_dq_dk_dv_loop_seqk_parallel_kernelI23Flash_bwd_kernel_traitsILi32ELi128ELi128ELi8ELi4ELi4ELi4ELb0ELb0EN7cutlass10bfloat16_tE19Flash_kernel_traitsILi32ELi128ELi128ELi8ES3_EELb0ELb1ELb0ELb1ELb0ELb0ELb1EEEvNS_16Flash_bwd_paramsE --------------------------
	.section	.nv.info._ZN5flash44flash_bwd_dq_dk_dv_loop_seqk_parallel_kernelI23Flash_bwd_kernel_traitsILi32ELi128ELi128ELi8ELi4ELi4ELi4ELb0ELb0EN7cutlass10bfloat16_tE19Flash_kernel_traitsILi32ELi128ELi128ELi8ES3_EELb0ELb1ELb0ELb1ELb0ELb0ELb1EEEvNS_16Flash_bwd_paramsE,"",@"SHT_CUDA_INFO"
	.sectionflags	@""
	.align	4


	//----- nvinfo : EIATTR_CUDA_API_VERSION
	.align		4
        /*0000*/ 	.byte	0x04, 0x37
        /*0002*/ 	.short	(.L_468 - .L_467)
.L_467:
        /*0004*/ 	.word	0x00000082


	//----- nvinfo : EIATTR_KPARAM_INFO
	.align		4
.L_468:
        /*0008*/ 	.byte	0x04, 0x17
        /*000a*/ 	.short	(.L_470 - .L_469)
.L_469:
        /*000c*/ 	.word	0x00000000
        /*0010*/ 	.short	0x0000
        /*0012*/ 	.short	0x0000
        /*0014*/ 	.byte	0x00, 0xf0, 0x01, 0x0a


	//----- nvinfo : EIATTR_SPARSE_MMA_MASK
	.align		4
.L_470:
        /*0018*/ 	.byte	0x03, 0x50
        /*001a*/ 	.short	0x0000


	//----- nvinfo : EIATTR_MAXREG_COUNT
	.align		4
        /*001c*/ 	.byte	0x03, 0x1b
        /*001e*/ 	.short	0x00ff


	//----- nvinfo : EIATTR_NUM_BARRIERS
	.align		4
        /*0020*/ 	.byte	0x02, 0x4c
        /*0022*/ 	.byte	0x01
	.zero		1


	//----- nvinfo : EIATTR_ANNOTATIONS
	.align		4
        /*0024*/ 	.byte	0x04, 0x55
        /*0026*/ 	.short	(.L_472 - .L_471)


	//   ....[0]....
.L_471:
        /* <DEDUP_REMOVED lines=49> */


	//----- nvinfo : EIATTR_MERCURY_ISA_VERSION
	.align		4
.L_472:
        /*0320*/ 	.byte	0x03, 0x5f
        /*0322*/ 	.short	0x0101


	//----- nvinfo : EIATTR_VRC_CTA_INIT_COUNT
	.align		4
        /*0324*/ 	.byte	0x02, 0x4a
	.zero		1
	.zero		1


	//----- nvinfo : EIATTR_EXIT_INSTR_OFFSETS
	.align		4
        /*0328*/ 	.byte	0x04, 0x1c
        /*032a*/ 	.short	(.L_474 - .L_473)


	//   ....[0]....
.L_473:
        /*032c*/ 	.word	0x00000090


	//   ....[1]....
        /*0330*/ 	.word	0x00009c70


	//----- nvinfo : EIATTR_CRS_STACK_SIZE
	.align		4
.L_474:
        /*0334*/ 	.byte	0x04, 0x1e
        /*0336*/ 	.short	(.L_476 - .L_475)
.L_475:
        /*0338*/ 	.word	0x00000000


	//----- nvinfo : EIATTR_CBANK_PARAM_SIZE
	.align		4
.L_476:
        /*033c*/ 	.byte	0x03, 0x19
        /*033e*/ 	.short	0x0280


	//----- nvinfo : EIATTR_PARAM_CBANK
	.align		4
        /*0340*/ 	.byte	0x04, 0x0a
        /*0342*/ 	.short	(.L_478 - .L_477)
	.align		4
.L_477:
        /*0344*/ 	.word	index@(.nv.constant0._ZN5flash44flash_bwd_dq_dk_dv_loop_seqk_parallel_kernelI23Flash_bwd_kernel_traitsILi32ELi128ELi128ELi8ELi4ELi4ELi4ELb0ELb0EN7cutlass10bfloat16_tE19Flash_kernel_traitsILi32ELi128ELi128ELi8ES3_EELb0ELb1ELb0ELb1ELb0ELb0ELb1EEEvNS_16Flash_bwd_paramsE)
        /*0348*/ 	.short	0x0380
        /*034a*/ 	.short	0x0280


	//----- nvinfo : EIATTR_SW_WAR
	.align		4
.L_478:
        /*034c*/ 	.byte	0x04, 0x36
        /*034e*/ 	.short	(.L_480 - .L_479)
.L_479:
        /*0350*/ 	.word	0x00000008
.L_480:


//--------------------- .nv.info._ZN5flash25flash_bwd_dot_do_o_kernelILb0E23Flash_bwd_kernel_traitsILi32ELi128ELi128ELi8ELi4ELi4ELi4ELb0ELb0EN7cutlass10bfloat16_tE19Flash_kernel_traitsILi32ELi128ELi128ELi8ES3_EEEEvNS_16Flash_bwd_paramsE --------------------------
	.section	.nv.info._ZN5flash25flash_bwd_dot_do_o_kernelILb0E23Flash_bwd_kernel_traitsILi32ELi128ELi128ELi8ELi4ELi4ELi4ELb0ELb0EN7cutlass10bfloat16_tE19Flash_kernel_traitsILi32ELi128ELi128ELi8ES3_EEEEvNS_16Flash_bwd_paramsE,"",@"SHT_CUDA_INFO"
	.sectionflags	@""
	.align	4


	//----- nvinfo : EIATTR_CUDA_API_VERSION
	.align		4
        /*0000*/ 	.byte	0x04, 0x37
        /*0002*/ 	.short	(.L_482 - .L_481)
.L_481:
        /*0004*/ 	.word	0x00000082


	//----- nvinfo : EIATTR_KPARAM_INFO
	.align		4
.L_482:
        /*0008*/ 	.byte	0x04, 0x17
        /*000a*/ 	.short	(.L_484 - .L_483)
.L_483:
        /*000c*/ 	.word	0x00000000
        /*0010*/ 	.short	0x0000
        /*0012*/ 	.short	0x0000
        /*0014*/ 	.byte	0x00, 0xf0, 0x01, 0x0a


	//----- nvinfo : EIATTR_SPARSE_MMA_MASK
	.align		4
.L_484:
        /*0018*/ 	.byte	0x03, 0x50
        /*001a*/ 	.short	0x0000


	//----- nvinfo : EIATTR_MAXREG_COUNT
	.align		4
        /*001c*/ 	.byte	0x03, 0x1b
        /*001e*/ 	.short	0x00ff


	//----- nvinfo : EIATTR_MERCURY_ISA_VERSION
	.align		4
        /*0020*/ 	.byte	0x03, 0x5f
        /*0022*/ 	.short	0x0101


	//----- nvinfo : EIATTR_COOP_GROUP_MASK_REGIDS
	.align		4
        /*0024*/ 	.byte	0x04, 0x29
        /*0026*/ 	.short	(.L_486 - .L_485)


	//   ....[0]....
.L_485:
        /*0028*/ 	.word	0xffffffff


	//   ....[1]....
        /*002c*/ 	.word	0xffffffff


	//   ....[2]....
        /*0030*/ 	.word	0xffffffff


	//   ....[3]....
        /*0034*/ 	.word	0xffffffff


	//----- nvinfo : EIATTR_COOP_GROUP_INSTR_OFFSETS
	.align		4
.L_486:
        /*0038*/ 	.byte	0x04, 0x28
        /*003a*/ 	.short	(.L_488 - .L_487)


	//   ....[0]....
.L_487:
        /*003c*/ 	.word	0x00000b00


	//   ....[1]....
        /*0040*/ 	.word	0x00000b20


	//   ....[2]....
        /*0044*/ 	.word	0x00000b40


	//   ....[3]....
        /*0048*/ 	.word	0x00000b60


	//----- nvinfo : EIATTR_VRC_CTA_INIT_COUNT
	.align		4
.L_488:
        /*004c*/ 	.byte	0x02, 0x4a
	.zero		1
	.zero		1


	//----- nvinfo : EIATTR_EXIT_INSTR_OFFSETS
	.align		4
        /*0050*/ 	.byte	0x04, 0x1c
        /*0052*/ 	.short	(.L_490 - .L_489)


	//   ....[0]....
.L_489:
        /*0054*/ 	.word	0x00000140


	//   ....[1]....
        /*0058*/ 	.word	0x00000c00


	//   ....[2]....
        /*005c*/ 	.word	0x00000c20


	//----- nvinfo : EIATTR_CBANK_PARAM_SIZE
	.align		4
.L_490:
        /*0060*/ 	.byte	0x03, 0x19
        /*0062*/ 	.short	0x0280


	//----- nvinfo : EIATTR_PARAM_CBANK
	.align		4
        /*0064*/ 	.byte	0x04, 0x0a
        /*0066*/ 	.short	(.L_492 - .L_491)
	.align		4
.L_491:
        /*0068*/ 	.word	index@(.nv.constant0._ZN5flash25flash_bwd_dot_do_o_kernelILb0E23Flash_bwd_kernel_traitsILi32ELi128ELi128ELi8ELi4ELi4ELi4ELb0ELb0EN7cutlass10bfloat16_tE19Flash_kernel_traitsILi32ELi128ELi128ELi8ES3_EEEEvNS_16Flash_bwd_paramsE)
        /*006c*/ 	.short	0x0380
        /*006e*/ 	.short	0x0280


	//----- nvinfo : EIATTR_SW_WAR
	.align		4
.L_492:
        /*0070*/ 	.byte	0x04, 0x36
        /*0072*/ 	.short	(.L_494 - .L_493)
.L_493:
        /*0074*/ 	.word	0x00000008
.L_494:


//--------------------- .nv.info._ZN5flash25flash_bwd_dot_do_o_kernelILb1E23Flash_bwd_kernel_traitsILi32ELi128ELi128ELi8ELi4ELi4ELi4ELb0ELb0EN7cutlass10bfloat16_tE19Flash_kernel_traitsILi32ELi128ELi128ELi8ES3_EEEEvNS_16Flash_bwd_paramsE --------------------------
	.section	.nv.info._ZN5flash25flash_bwd_dot_do_o_kernelILb1E23Flash_bwd_kernel_traitsILi32ELi128ELi128ELi8ELi4ELi4ELi4ELb0ELb0EN7cutlass10bfloat16_tE19Flash_kernel_traitsILi32ELi128ELi128ELi8ES3_EEEEvNS_16Flash_bwd_paramsE,"",@"SHT_CUDA_INFO"
	.sectionflags	@""
	.align	4


	//----- nvinfo : EIATTR_CUDA_API_VERSION
	.align		4
        /*0000*/ 	.byte	0x04, 0x37
        /*0002*/ 	.short	(.L_496 - .L_495)
.L_495:
        /*0004*/ 	.word	0x00000082


	//----- nvinfo : EIATTR_KPARAM_INFO
	.align		4
.L_496:
        /*0008*/ 	.byte	0x04, 0x17
        /*000a*/ 	.short	(.L_498 - .L_497)
.L_497:
        /*000c*/ 	.word	0x00000000
        /*0010*/ 	.short	0x0000
        /*0012*/ 	.short	0x0000
        /*0014*/ 	.byte	0x00, 0xf0, 0x01, 0x0a


	//----- nvinfo : EIATTR_SPARSE_MMA_MASK
	.align		4
.L_498:
        /*0018*/ 	.byte	0x03, 0x50
        /*001a*/ 	.short	0x0000


	//----- nvinfo : EIATTR_MAXREG_COUNT
	.align		4
        /*001c*/ 	.byte	0x03, 0x1b
        /*001e*/ 	.short	0x00ff


	//----- nvinfo : EIATTR_MERCURY_ISA_VERSION
	.align		4
        /*0020*/ 	.byte	0x03, 0x5f
        /*0022*/ 	.short	0x0101


	//----- nvinfo : EIATTR_COOP_GROUP_MASK_REGIDS
	.align		4
        /*0024*/ 	.byte	0x04, 0x29
        /*0026*/ 	.short	(.L_500 - .L_499)


	//   ....[0]....
.L_499:
        /*0028*/ 	.word	0xffffffff


	//   ....[1]....
        /*002c*/ 	.word	0xffffffff


	//   ....[2]....
        /*0030*/ 	.word	0xffffffff


	//   ....[3]....
        /*0034*/ 	.word	0xffffffff


	//----- nvinfo : EIATTR_COOP_GROUP_INSTR_OFFSETS
	.align		4
.L_500:
        /*0038*/ 	.byte	0x04, 0x28
        /*003a*/ 	.short	(.L_502 - .L_501)


	//   ....[0]....
.L_501:
        /*003c*/ 	.word	0x00000cf0


	//   ....[1]....
        /*0040*/ 	.word	0x00000d10


	//   ....[2]....
        /*0044*/ 	.word	0x00000e10


	//   ....[3]....
        /*0048*/ 	.word	0x00000e40


	//----- nvinfo : EIATTR_VRC_CTA_INIT_COUNT
	.align		4
.L_502:
        /*004c*/ 	.byte	0x02, 0x4a
	.zero		1
	.zero		1


	//----- nvinfo : EIATTR_EXIT_INSTR_OFFSETS
	.align		4
        /*0050*/ 	.byte	0x04, 0x1c
        /*0052*/ 	.short	(.L_504 - .L_503)


	//   ....[0]....
.L_503:
        /*0054*/ 	.word	0x00000140


	//   ....[1]....
        /*0058*/ 	.word	0x00000f70


	//----- nvinfo : EIATTR_CBANK_PARAM_SIZE
	.align		4
.L_504:
        /*005c*/ 	.byte	0x03, 0x19
        /*005e*/ 	.short	0x0280


	//----- nvinfo : EIATTR_PARAM_CBANK
	.align		4
        /*0060*/ 	.byte	0x04, 0x0a
        /*0062*/ 	.short	(.L_506 - .L_505)
	.align		4
.L_505:
        /*0064*/ 	.word	index@(.nv.constant0._ZN5flash25flash_bwd_dot_do_o_kernelILb1E23Flash_bwd_kernel_traitsILi32ELi128ELi128ELi8ELi4ELi4ELi4ELb0ELb0EN7cutlass10bfloat16_tE19Flash_kernel_traitsILi32ELi128ELi128ELi8ES3_EEEEvNS_16Flash_bwd_paramsE)
        /*0068*/ 	.short	0x0380
        /*006a*/ 	.short	0x0280


	//----- nvinfo : EIATTR_SW_WAR
	.align		4
.L_506:
        /*006c*/ 	.byte	0x04, 0x36
        /*006e*/ 	.short	(.L_508 - .L_507)
.L_507:
        /*0070*/ 	.word	0x00000008
.L_508:


//--------------------- .nv.callgraph             --------------------------
	.section	.nv.callgraph,"",@"SHT_CUDA_CALLGRAPH"
	.align	4
	.sectionentsize	8
	.align		4
        /*0000*/ 	.word	0x00000000
	.align		4
        /*0004*/ 	.word	0xffffffff
	.align		4
        /*0008*/ 	.word	0x00000000
	.align		4
        /*000c*/ 	.word	0xfffffffe
	.align		4
        /*0010*/ 	.word	0x00000000
	.align		4
        /*0014*/ 	.word	0xfffffffd
	.align		4
        /*0018*/ 	.word	0x00000000
	.align		4
        /*001c*/ 	.word	0xfffffffc


//--------------------- .nv.constant4             --------------------------
	.section	.nv.constant4,"a",@progbits
	.align	8
	.align		8
.nv.constant4:
        /*0000*/ 	.dword	_ZN72_INTERNAL_2fda2f0d_36_flash_bwd_hdim32_bf16_causal_sm80_cu_a6473388_28404cuda3std3__45__cpo5beginE
	.align		8
        /*0008*/ 	.dword	_ZN72_INTERNAL_2fda2f0d_36_flash_bwd_hdim32_bf16_causal_sm80_cu_a6473388_28404cuda3std3__45__cpo3endE
	.align		8
        /*0010*/ 	.dword	_ZN72_INTERNAL_2fda2f0d_36_flash_bwd_hdim32_bf16_causal_sm80_cu_a6473388_28404cuda3std3__45__cpo6cbeginE
	.align		8
        /*0018*/ 	.dword	_ZN72_INTERNAL_2fda2f0d_36_flash_bwd_hdim32_bf16_causal_sm80_cu_a6473388_28404cuda3std3__45__cpo4cendE
	.align		8
        /*0020*/ 	.dword	_ZN72_INTERNAL_2fda2f0d_36_flash_bwd_hdim32_bf16_causal_sm80_cu_a6473388_28404cuda3std3__474_GLOBAL__N__2fda2f0d_36_flash_bwd_hdim32_bf16_causal_sm80_cu_a6473388_28406ignoreE
	.align		8
        /*0028*/ 	.dword	_ZN72_INTERNAL_2fda2f0d_36_flash_bwd_hdim32_bf16_causal_sm80_cu_a6473388_28404cuda3std3__419piecewise_constructE
	.align		8
        /*0030*/ 	.dword	_ZN72_INTERNAL_2fda2f0d_36_flash_bwd_hdim32_bf16_causal_sm80_cu_a6473388_28404cuda3std3__48in_placeE
	.align		8
        /*0038*/ 	.dword	_ZN72_INTERNAL_2fda2f0d_36_flash_bwd_hdim32_bf16_causal_sm80_cu_a6473388_28404cuda3std6ranges3__45__cpo4swapE
	.align		8
        /*0040*/ 	.dword	_ZN72_INTERNAL_2fda2f0d_36_flash_bwd_hdim32_bf16_causal_sm80_cu_a6473388_28404cuda3std6ranges3__45__cpo9iter_moveE
	.align		8
        /*0048*/ 	.dword	_ZN72_INTERNAL_2fda2f0d_36_flash_bwd_hdim32_bf16_causal_sm80_cu_a6473388_28404cute7productE
	.align		8
        /*0050*/ 	.dword	_ZN72_INTERNAL_2fda2f0d_36_flash_bwd_hdim32_bf16_causal_sm80_cu_a6473388_28404cute1_E


//--------------------- .text._ZN5flash44flash_bwd_dq_dk_dv_loop_seqk_parallel_kernelI23Flash_bwd_kernel_traitsILi32ELi128ELi128ELi8ELi4ELi4ELi4ELb1ELb0EN7cutlass10bfloat16_tE19Flash_kernel_traitsILi32ELi128ELi128ELi8ES3_EELb0ELb1ELb0ELb0ELb0ELb0ELb0EEEvNS_16Flash_bwd_paramsE --------------------------
	.section	.text._ZN5flash44flash_bwd_dq_dk_dv_loop_seqk_parallel_kernelI23Flash_bwd_kernel_traitsILi32ELi128ELi128ELi8ELi4ELi4ELi4ELb1ELb0EN7cutlass10bfloat16_tE19Flash_kernel_traitsILi32ELi128ELi128ELi8ES3_EELb0ELb1ELb0ELb0ELb0ELb0ELb0EEEvNS_16Flash_bwd_paramsE,"ax",@progbits
	.align	128
        .global         _ZN5flash44flash_bwd_dq_dk_dv_loop_seqk_parallel_kernelI23Flash_bwd_kernel_traitsILi32ELi128ELi128ELi8ELi4ELi4ELi4ELb1ELb0EN7cutlass10bfloat16_tE19Flash_kernel_traitsILi32ELi128ELi128ELi8ES3_EELb0ELb1ELb0ELb0ELb0ELb0ELb0EEEvNS_16Flash_bwd_paramsE
        .type           _ZN5flash44flash_bwd_dq_dk_dv_loop_seqk_parallel_kernelI23Flash_bwd_kernel_traitsILi32ELi128ELi128ELi8ELi4ELi4ELi4ELb1ELb0EN7cutlass10bfloat16_tE19Flash_kernel_traitsILi32ELi128ELi128ELi8ES3_EELb0ELb1ELb0ELb0ELb0ELb0ELb0EEEvNS_16Flash_bwd_paramsE,@function
        .size           _ZN5flash44flash_bwd_dq_dk_dv_loop_seqk_parallel_kernelI23Flash_bwd_kernel_traitsILi32ELi128ELi128ELi8ELi4ELi4ELi4ELb1ELb0EN7cutlass10bfloat16_tE19Flash_kernel_traitsILi32ELi128ELi128ELi8ES3_EELb0ELb1ELb0ELb0ELb0ELb0ELb0EEEvNS_16Flash_bwd_paramsE,(.L_x_812 - _ZN5flash44flash_bwd_dq_dk_dv_loop_seqk_parallel_kernelI23Flash_bwd_kernel_traitsILi32ELi128ELi128ELi8ELi4ELi4ELi4ELb1ELb0EN7cutlass10bfloat16_tE19Flash_kernel_traitsILi32ELi128ELi128ELi8ES3_EELb0ELb1ELb0ELb0ELb0ELb0ELb0EEEvNS_16Flash_bwd_paramsE)
        .other          _ZN5flash44flash_bwd_dq_dk_dv_loop_seqk_parallel_kernelI23Flash_bwd_kernel_traitsILi32ELi128ELi128ELi8ELi4ELi4ELi4ELb1ELb0EN7cutlass10bfloat16_tE19Flash_kernel_traitsILi32ELi128ELi128ELi8ES3_EELb0ELb1ELb0ELb0ELb0ELb0ELb0EEEvNS_16Flash_bwd_paramsE,@"STO_CUDA_ENTRY STV_DEFAULT"
_ZN5flash44flash_bwd_dq_dk_dv_loop_seqk_parallel_kernelI23Flash_bwd_kernel_traitsILi32ELi128ELi128ELi8ELi4ELi4ELi4ELb1ELb0EN7cutlass10bfloat16_tE19Flash_kernel_traitsILi32ELi128ELi128ELi8ES3_EELb0ELb1ELb0ELb0ELb0ELb0ELb0EEEvNS_16Flash_bwd_paramsE:
.text._ZN5flash44flash_bwd_dq_dk_dv_loop_seqk_parallel_kernelI23Flash_bwd_kernel_traitsILi32ELi128ELi128ELi8ELi4ELi4ELi4ELb1ELb0EN7cutlass10bfloat16_tE19Flash_kernel_traitsILi32ELi128ELi128ELi8ES3_EELb0ELb1ELb0ELb0ELb0ELb0ELb0EEEvNS_16Flash_bwd_paramsE:
[----:B------:R-:W1:Y:S08]  /*0000*/  LDC R1, c[0x0][0x37c] ;  /* 0x0000df00ff017b82 */ /* 0x000e700000000800 */
[----:B------:R-:W2:Y:S01]  /*0010*/  LDC R0, c[0x0][0x438] ;  /* 0x00010e00ff007b82 */ /* 0x000ea20000000800 */
[----:B-1----:R-:W-:-:S07]  /*0020*/  VIADD R1, R1, 0xfffffff0 ;  /* 0xfffffff001017836 */ /* 0x002fce0000000000 */
[----:B------:R-:W1:Y:S01]  /*0030*/  S2UR UR6, SR_CTAID.X ;  /* 0x00000000000679c3 */ /* 0x000e620000002500 */
[----:B--2---:R-:W-:-:S05]  /*0040*/  VIADD R0, R0, 0x7f ;  /* 0x0000007f00007836 */ /* 0x004fca0000000000 */
[----:B------:R-:W-:-:S04]  /*0050*/  SHF.R.S32.HI R2, RZ, 0x1f, R0 ;  /* 0x0000001fff027819 */ /* 0x000fc80000011400 */
[----:B------:R-:W-:-:S04]  /*0060*/  LEA.HI R0, R2, R0, RZ, 0x7 ;  /* 0x0000000002007211 */ /* 0x000fc800078f38ff */
[----:B------:R-:W-:-:S04]  /*0070*/  SHF.R.S32.HI R0, RZ, 0x7, R0 ;  /* 0x00000007ff007819 */ /* 0x000fc80000011400 */
[----:B-1----:R-:W-:-:S13]  /*0080*/  ISETP.LE.AND P0, PT, R0, UR6, PT ;  /* 0x0000000600007c0c */ /* 0x002fda000bf03270 */
[----:B------:R-:W-:Y:S05]  /*0090*/  @P0 EXIT ;  /* 0x000000000000094d */ /* 0x000fea0003800000 */
[----:B------:R-:W1:Y:S01]  /*00a0*/  S2R R151, SR_TID.X ;  /* 0x0000000000977919 */ /* 0x000e620000002100 */
[----:B------:R-:W2:Y:S01]  /*00b0*/  S2UR UR5, SR_CgaCtaId ;  /* 0x00000000000579c3 */ /* 0x000ea20000008800 */
[----:B------:R-:W-:Y:S01]  /*00c0*/  UMOV UR4, 0x400 ;  /* 0x0000040000047882 */ /* 0x000fe20000000000 */
[----:B------:R-:W3:Y:S01]  /*00d0*/  LDCU UR10, c[0x0][0x438] ;  /* 0x00008700ff0a77ac */ /* 0x000ee20008000800 */
[----:B------:R-:W-:Y:S02]  /*00e0*/  IMAD.MOV.U32 R192, RZ, RZ, 0x20 ;  /* 0x00000020ffc07424 */ /* 0x000fe400078e00ff */
[----:B------:R-:W-:Y:S01]  /*00f0*/  IMAD.U32 R252, RZ, RZ, UR6 ;  /* 0x00000006fffc7e24 */ /* 0x000fe2000f8e00ff */
[----:B------:R-:W-:Y:S01]  /*0100*/  UMOV UR11, 0x400 ;  /* 0x00000400000b7882 */ /* 0x000fe20000000000 */
[----:B------:R-:W4:Y:S01]  /*0110*/  LDCU.64 UR20, c[0x0][0x358] ;  /* 0x00006b00ff1477ac */ /* 0x000f220008000a00 */
[----:B------:R-:W5:Y:S01]  /*0120*/  S2UR UR22, SR_CgaCtaId ;  /* 0x00000000001679c3 */ /* 0x000f620000008800 */
[----:B------:R-:W1:Y:S01]  /*0130*/  LDCU.64 UR8, c[0x0][0x460] ;  /* 0x00008c00ff0877ac */ /* 0x000e620008000a00 */
[----:B------:R-:W1:Y:S06]  /*0140*/  LDCU.64 UR6, c[0x0][0x470] ;  /* 0x00008e00ff0677ac */ /* 0x000e6c0008000a00 */
[----:B------:R-:W3:Y:S01]  /*0150*/  S2UR UR25, SR_CTAID.X ;  /* 0x00000000001979c3 */ /* 0x000ee20000002500 */
[----:B------:R-:W-:Y:S01]  /*0160*/  UMOV UR26, URZ ;  /* 0x000000ff001a7c82 */ /* 0x000fe20008000000 */
[----:B--2---:R-:W-:-:S06]  /*0170*/  ULEA UR5, UR5, UR4, 0x18 ;  /* 0x0000000405057291 */ /* 0x004fcc000f8ec0ff */
[----:B------:R-:W2:Y:S01]  /*0180*/  S2UR UR24, SR_CTAID.Y ;  /* 0x00000000001879c3 */ /* 0x000ea20000002600 */
[----:B------:R-:W-:Y:S02]  /*0190*/  UIADD3 UR4, UPT, UPT, UR5, 0x8000, URZ ;  /* 0x0000800005047890 */ /* 0x000fe4000fffe0ff */
[----:B------:R-:W-:Y:S01]  /*01a0*/  UIADD3 UR12, UPT, UPT, UR5, 0x10000, URZ ;  /* 0x00010000050c7890 */ /* 0x000fe2000fffe0ff */
[----:B-1----:R-:W-:Y:S01]  /*01b0*/  SHF.R.U32.HI R2, RZ, 0x4, R151 ;  /* 0x00000004ff027819 */ /* 0x002fe20000011697 */
[C---:B------:R-:W-:Y:S01]  /*01c0*/  IMAD.SHL.U32 R10, R151.reuse, 0x20, RZ ;  /* 0x00000020970a7824 */ /* 0x040fe200078e00ff */
[C---:B------:R-:W-:Y:S01]  /*01d0*/  LOP3.LUT P0, R0, R151.reuse, 0x10, RZ, 0xc0, !PT ;  /* 0x0000001097007812 */ /* 0x040fe2000780c0ff */
[C---:B------:R-:W-:Y:S01]  /*01e0*/  IMAD.SHL.U32 R3, R151.reuse, 0x10, RZ ;  /* 0x0000001097037824 */ /* 0x040fe200078e00ff */
[----:B------:R-:W-:Y:S01]  /*01f0*/  LOP3.LUT R2, R2, 0x8, RZ, 0xc0, !PT ;  /* 0x0000000802027812 */ /* 0x000fe200078ec0ff */
[C---:B------:R-:W-:Y:S01]  /*0200*/  IMAD.SHL.U32 R5, R151.reuse, 0x2, RZ ;  /* 0x0000000297057824 */ /* 0x040fe200078e00ff */
[----:B------:R-:W-:Y:S01]  /*0210*/  LOP3.LUT R7, R10, 0x120, RZ, 0xc0, !PT ;  /* 0x000001200a077812 */ /* 0x000fe200078ec0ff */
[C---:B------:R-:W-:Y:S01]  /*0220*/  IMAD.SHL.U32 R11, R151.reuse, 0x40, RZ ;  /* 0x00000040970b7824 */ /* 0x040fe200078e00ff */
[----:B------:R-:W-:Y:S01]  /*0230*/  LOP3.LUT R2, R2, R0, RZ, 0xfc, !PT ;  /* 0x0000000002027212 */ /* 0x000fe200078efcff */
[C---:B------:R-:W-:Y:S01]  /*0240*/  IMAD.SHL.U32 R12, R151.reuse, 0x8, RZ ;  /* 0x00000008970c7824 */ /* 0x040fe200078e00ff */
[----:B------:R-:W-:Y:S01]  /*0250*/  LOP3.LUT R0, R10, 0x20, RZ, 0xc0, !PT ;  /* 0x000000200a007812 */ /* 0x000fe200078ec0ff */
[----:B------:R-:W-:Y:S01]  /*0260*/  IMAD.SHL.U32 R9, R151, 0x4, RZ ;  /* 0x0000000497097824 */ /* 0x000fe200078e00ff */
[----:B------:R-:W-:Y:S01]  /*0270*/  LOP3.LUT R4, R3, 0x1c0, RZ, 0xc0, !PT ;  /* 0x000001c003047812 */ /* 0x000fe200078ec0ff */
[----:B------:R-:W1:Y:S01]  /*0280*/  S2UR UR23, SR_CTAID.Z ;  /* 0x00000000001779c3 */ /* 0x000e620000002700 */
[----:B------:R-:W-:Y:S01]  /*0290*/  LOP3.LUT R0, R0, 0x3800, R3, 0xf8, !PT ;  /* 0x0000380000007812 */ /* 0x000fe200078ef803 */
[----:B-----5:R-:W-:Y:S01]  /*02a0*/  ULEA UR22, UR22, UR11, 0x18 ;  /* 0x0000000b16167291 */ /* 0x020fe2000f8ec0ff */
[----:B------:R-:W-:-:S02]  /*02b0*/  LOP3.LUT R14, R11, 0x1c0, RZ, 0xc0, !PT ;  /* 0x000001c00b0e7812 */ /* 0x000fc400078ec0ff */
[----:B------:R-:W-:Y:S02]  /*02c0*/  LOP3.LUT R6, R0, 0x100, R3, 0xf8, !PT ;  /* 0x0000010000067812 */ /* 0x000fe400078ef803 */
[----:B------:R-:W-:Y:S02]  /*02d0*/  LOP3.LUT R0, R5, 0xe006, R11, 0xc8, !PT ;  /* 0x0000e00605007812 */ /* 0x000fe400078ec80b */
[----:B------:R-:W-:Y:S02]  /*02e0*/  LOP3.LUT R7, R7, 0x600, R3, 0xf8, !PT ;  /* 0x0000060007077812 */ /* 0x000fe400078ef803 */
[----:B------:R-:W-:Y:S02]  /*02f0*/  LOP3.LUT R4, R4, 0x38, R5, 0xf8, !PT ;  /* 0x0000003804047812 */ /* 0x000fe400078ef805 */
[----:B------:R-:W-:Y:S02]  /*0300*/  LOP3.LUT R3, R0, 0xc00, R10, 0xf8, !PT ;  /* 0x00000c0000037812 */ /* 0x000fe400078ef80a */
[----:B------:R-:W-:-:S02]  /*0310*/  SHF.R.U32.HI R13, RZ, 0x1, R151 ;  /* 0x00000001ff0d7819 */ /* 0x000fc40000011697 */
[----:B------:R-:W-:Y:S02]  /*0320*/  LOP3.LUT R0, R14, 0x38, R12, 0xf8, !PT ;  /* 0x000000380e007812 */ /* 0x000fe400078ef80c */
[----:B------:R-:W-:Y:S02]  /*0330*/  LOP3.LUT R150, R11, 0x200, RZ, 0xc0, !PT ;  /* 0x000002000b967812 */ /* 0x000fe400078ec0ff */
[----:B------:R-:W-:Y:S02]  /*0340*/  LOP3.LUT R193, R3, R4, RZ, 0xfc, !PT ;  /* 0x0000000403c17212 */ /* 0x000fe400078efcff */
[----:B------:R-:W-:Y:S02]  /*0350*/  LOP3.LUT R3, R0, 0x8, R13, 0x78, !PT ;  /* 0x0000000800037812 */ /* 0x000fe400078e780d */
[----:B------:R-:W-:Y:S02]  /*0360*/  LOP3.LUT R150, R150, 0xc00, R10, 0xf8, !PT ;  /* 0x00000c0096967812 */ /* 0x000fe400078ef80a */
[----:B------:R-:W-:-:S02]  /*0370*/  LOP3.LUT P3, RZ, R151, 0x2, RZ, 0xc0, !PT ;  /* 0x0000000297ff7812 */ /* 0x000fc4000786c0ff */
[----:B------:R-:W-:Y:S02]  /*0380*/  SHF.R.U32.HI R248, RZ, 0x2, R151 ;  /* 0x00000002fff87819 */ /* 0x000fe40000011697 */
[----:B------:R-:W-:Y:S02]  /*0390*/  LOP3.LUT R5, R13, 0x30, RZ, 0xc0, !PT ;  /* 0x000000300d057812 */ /* 0x000fe400078ec0ff */
[----:B------:R-:W-:Y:S02]  /*03a0*/  LOP3.LUT R9, R9, 0x18, RZ, 0xc0, !PT ;  /* 0x0000001809097812 */ /* 0x000fe400078ec0ff */
[----:B------:R-:W-:Y:S02]  /*03b0*/  LOP3.LUT R150, R150, R3, RZ, 0xfc, !PT ;  /* 0x0000000396967212 */ /* 0x000fe400078efcff */
[----:B------:R-:W-:Y:S02]  /*03c0*/  LOP3.LUT R8, R12, 0xd8, RZ, 0xc0, !PT ;  /* 0x000000d80c087812 */ /* 0x000fe400078ec0ff */
[----:B------:R-:W-:-:S02]  /*03d0*/  LOP3.LUT R248, R5, 0x7, R248, 0xf8, !PT ;  /* 0x0000000705f87812 */ /* 0x000fc400078ef8f8 */
[----:B------:R-:W-:Y:S02]  /*03e0*/  LOP3.LUT P2, RZ, R151, 0x4, RZ, 0xc0, !PT ;  /* 0x0000000497ff7812 */ /* 0x000fe4000784c0ff */
[--C-:B------:R-:W-:Y:S02]  /*03f0*/  LOP3.LUT R155, R9, 0xc0, R10.reuse, 0xf8, !PT ;  /* 0x000000c0099b7812 */ /* 0x100fe400078ef80a */
[----:B------:R-:W-:Y:S02]  /*0400*/  LOP3.LUT R5, R5, 0x8, R151, 0xf8, !PT ;  /* 0x0000000805057812 */ /* 0x000fe400078ef897 */
[----:B------:R-:W-:Y:S02]  /*0410*/  LOP3.LUT R2, R2, 0xc0, R10, 0xf8, !PT ;  /* 0x000000c002027812 */ /* 0x000fe400078ef80a */
[----:B------:R-:W-:Y:S02]  /*0420*/  LEA R150, R150, UR4, 0x1 ;  /* 0x0000000496967c11 */ /* 0x000fe4000f8e08ff */
[----:B------:R-:W-:-:S02]  /*0430*/  LOP3.LUT P1, RZ, R151, 0x8, RZ, 0xc0, !PT ;  /* 0x0000000897ff7812 */ /* 0x000fc4000782c0ff */
[--C-:B------:R-:W-:Y:S01]  /*0440*/  LOP3.LUT R8, R8, 0x18, R151.reuse, 0x78, !PT ;  /* 0x0000001808087812 */ /* 0x100fe200078e7897 */
[C---:B------:R-:W-:Y:S01]  /*0450*/  VIADD R153, R150.reuse, 0x20 ;  /* 0x0000002096997836 */ /* 0x040fe20000000000 */
[----:B------:R-:W-:Y:S01]  /*0460*/  LEA R193, R193, UR12, 0x1 ;  /* 0x0000000cc1c17c11 */ /* 0x000fe2000f8e08ff */
[----:B------:R-:W-:Y:S01]  /*0470*/  @P3 VIADD R153, R150, 0xffffffe0 ;  /* 0xffffffe096993836 */ /* 0x000fe20000000000 */
[----:B------:R-:W-:Y:S02]  /*0480*/  LOP3.LUT R151, R155, 0x8, R151, 0x78, !PT ;  /* 0x000000089b977812 */ /* 0x000fe400078e7897 */
[----:B------:R-:W-:Y:S01]  /*0490*/  LOP3.LUT R0, R5, 0x1c0, R11, 0xf8, !PT ;  /* 0x000001c005007812 */ /* 0x000fe200078ef80b */
[----:B------:R-:W-:Y:S01]  /*04a0*/  VIADD R195, R193, 0x40 ;  /* 0x00000040c1c37836 */ /* 0x000fe20000000000 */
[----:B------:R-:W-:Y:S01]  /*04b0*/  LOP3.LUT R155, R155, 0x8, R13, 0x78, !PT ;  /* 0x000000089b9b7812 */ /* 0x000fe200078e780d */
[----:B------:R-:W-:Y:S01]  /*04c0*/  @P0 VIADD R195, R193, 0xffffffc0 ;  /* 0xffffffc0c1c30836 */ /* 0x000fe20000000000 */
[----:B------:R-:W-:Y:S01]  /*04d0*/  LOP3.LUT R4, R2, R9, RZ, 0x3c, !PT ;  /* 0x0000000902047212 */ /* 0x000fe200078e3cff */
[C---:B------:R-:W-:Y:S01]  /*04e0*/  VIADD R154, R153.reuse, 0x40 ;  /* 0x00000040999a7836 */ /* 0x040fe20000000000 */
[----:B------:R-:W-:Y:S01]  /*04f0*/  SEL R192, R192, 0xffffffe0, !P1 ;  /* 0xffffffe0c0c07807 */ /* 0x000fe20004800000 */
[----:B------:R-:W-:Y:S01]  /*0500*/  @P2 VIADD R154, R153, 0xffffffc0 ;  /* 0xffffffc0999a2836 */ /* 0x000fe20000000000 */
[----:B------:R-:W-:-:S02]  /*0510*/  LOP3.LUT R0, R0, 0x38, R12, 0x78, !PT ;  /* 0x0000003800007812 */ /* 0x000fc400078e780c */
[----:B------:R-:W-:Y:S01]  /*0520*/  LOP3.LUT R2, R11, 0x400, RZ, 0xc0, !PT ;  /* 0x000004000b027812 */ /* 0x000fe200078ec0ff */
[----:B------:R-:W-:Y:S01]  /*0530*/  IMAD.IADD R194, R193, 0x1, R192 ;  /* 0x00000001c1c27824 */ /* 0x000fe200078e02c0 */
[----:B------:R-:W-:Y:S01]  /*0540*/  LOP3.LUT R155, R7, R155, RZ, 0xfc, !PT ;  /* 0x0000009b079b7212 */ /* 0x000fe200078efcff */
[----:B------:R-:W-:Y:S01]  /*0550*/  IMAD.IADD R192, R192, 0x1, R195 ;  /* 0x00000001c0c07824 */ /* 0x000fe200078e02c3 */
[----:B------:R-:W-:Y:S01]  /*0560*/  LOP3.LUT R8, R8, 0x1f20, R12, 0xf8, !PT ;  /* 0x00001f2008087812 */ /* 0x000fe200078ef80c */
[----:B------:R-:W-:Y:S01]  /*0570*/  IMAD R0, R0, 0x2, R2 ;  /* 0x0000000200007824 */ /* 0x000fe200078e0202 */
[----:B------:R-:W-:Y:S01]  /*0580*/  LOP3.LUT R3, R4, 0x120, R10, 0xf8, !PT ;  /* 0x0000012004037812 */ /* 0x000fe200078ef80a */
[----:B---3--:R-:W-:Y:S01]  /*0590*/  IMAD.U32 R10, RZ, RZ, UR10 ;  /* 0x0000000aff0a7e24 */ /* 0x008fe2000f8e00ff */
[----:B------:R-:W-:Y:S02]  /*05a0*/  LOP3.LUT R151, R6, R151, RZ, 0xfc, !PT ;  /* 0x0000009706977212 */ /* 0x000fe400078efcff */
[----:B------:R-:W-:-:S02]  /*05b0*/  LEA R214, R8, UR5, 0x1 ;  /* 0x0000000508d67c11 */ /* 0x000fc4000f8e08ff */
[----:B------:R-:W-:Y:S02]  /*05c0*/  LEA R155, R155, UR5, 0x1 ;  /* 0x000000059b9b7c11 */ /* 0x000fe4000f8e08ff */
[----:B------:R-:W-:Y:S02]  /*05d0*/  LEA R3, R3, UR5, 0x1 ;  /* 0x0000000503037c11 */ /* 0x000fe4000f8e08ff */
[----:B------:R-:W-:Y:S01]  /*05e0*/  LEA R151, R151, UR4, 0x1 ;  /* 0x0000000497977c11 */ /* 0x000fe2000f8e08ff */
[----:B-12-4-:R-:W-:-:S06]  /*05f0*/  UMOV UR4, URZ ;  /* 0x000000ff00047c82 */ /* 0x016fcc0008000000 */
.L_x_55:
[----:B----4-:R-:W1:Y:S01]  /*0600*/  S2R R38, SR_CTAID.Y ;  /* 0x0000000000267919 */ /* 0x010e620000002600 */
[----:B------:R-:W2:Y:S01]  /*0610*/  LDCU.64 UR10, c[0x0][0x478] ;  /* 0x00008f00ff0a77ac */ /* 0x000ea20008000a00 */
[----:B---3--:R-:W3:Y:S01]  /*0620*/  LDC.U8 R16, c[0x0][0x532] ;  /* 0x00014c80ff107b82 */ /* 0x008ee20000000000 */
[----:B------:R-:W-:Y:S01]  /*0630*/  ISETP.NE.U32.AND P0, PT, RZ, UR6, PT ;  /* 0x00000006ff007c0c */ /* 0x000fe2000bf05070 */
[----:B------:R-:W-:Y:S01]  /*0640*/  IMAD.MOV.U32 R45, RZ, RZ, RZ ;  /* 0x000000ffff2d7224 */ /* 0x000fe200078e00ff */
[----:B------:R-:W-:Y:S02]  /*0650*/  ISETP.NE.U32.AND P5, PT, RZ, UR8, PT ;  /* 0x00000008ff007c0c */ /* 0x000fe4000bfa5070 */
[----:B------:R-:W-:-:S03]  /*0660*/  ISETP.NE.AND.EX P0, PT, RZ, UR7, PT, P0 ;  /* 0x00000007ff007c0c */ /* 0x000fc6000bf05300 */
[----:B------:R-:W4:Y:S01]  /*0670*/  LDC.64 R8, c[0x0][0x468] ;  /* 0x00011a00ff087b82 */ /* 0x000f220000000a00 */
[----:B------:R-:W-:Y:S01]  /*0680*/  IMAD.MOV.U32 R46, RZ, RZ, -0x1 ;  /* 0xffffffffff2e7424 */ /* 0x000fe200078e00ff */
[----:B------:R-:W-:-:S06]  /*0690*/  ISETP.NE.AND.EX P5, PT, RZ, UR9, PT, P5 ;  /* 0x00000009ff007c0c */ /* 0x000fcc000bfa5350 */
[----:B------:R-:W4:Y:S01]  /*06a0*/  LDC.64 R12, c[0x0][0x460] ;  /* 0x00011800ff0c7b82 */ /* 0x000f220000000a00 */
[----:B--2---:R-:W-:-:S04]  /*06b0*/  ISETP.NE.U32.AND P2, PT, RZ, UR10, PT ;  /* 0x0000000aff007c0c */ /* 0x004fc8000bf45070 */
[----:B------:R-:W-:Y:S01]  /*06c0*/  ISETP.NE.AND.EX P2, PT, RZ, UR11, PT, P2 ;  /* 0x0000000bff007c0c */ /* 0x000fe2000bf45320 */
[----:B-1----:R-:W-:Y:S01]  /*06d0*/  IMAD.SHL.U32 R14, R38, 0x4, RZ ;  /* 0x00000004260e7824 */ /* 0x002fe200078e00ff */
[----:B------:R-:W-:-:S04]  /*06e0*/  SHF.R.U32.HI R15, RZ, 0x1e, R38 ;  /* 0x0000001eff0f7819 */ /* 0x000fc80000011626 */
[----:B------:R-:W-:-:S07]  /*06f0*/  @P0 IADD3 R6, P1, PT, R14, UR6, RZ ;  /* 0x000000060e060c10 */ /* 0x000fce000ff3e0ff */
[----:B------:R-:W-:Y:S02]  /*0700*/  @P2 IADD3 R4, P3, PT, R14, UR10, RZ ;  /* 0x0000000a0e042c10 */ /* 0x000fe4000ff7e0ff */
[C---:B------:R-:W-:Y:S02]  /*0710*/  @P0 IADD3.X R7, PT, PT, R15.reuse, UR7, RZ, P1, !PT ;  /* 0x000000070f070c10 */ /* 0x040fe40008ffe4ff */
[----:B---3--:R-:W-:Y:S02]  /*0720*/  ISETP.NE.AND P4, PT, R16, RZ, PT ;  /* 0x000000ff1000720c */ /* 0x008fe40003f85270 */
[----:B----4-:R-:W-:Y:S01]  /*0730*/  ISETP.EQ.U32.AND P1, PT, R8, RZ, PT ;  /* 0x000000ff0800720c */ /* 0x010fe20003f22070 */
[----:B------:R1:W2:Y:S01]  /*0740*/  @P0 LDG.E R45, desc[UR20][R6.64] ;  /* 0x00000014062d0981 */ /* 0x0002a2000c1e1900 */
[----:B------:R-:W-:Y:S02]  /*0750*/  @P2 IADD3.X R5, PT, PT, R15, UR11, RZ, P3, !PT ;  /* 0x0000000b0f052c10 */ /* 0x000fe40009ffe4ff */
[----:B------:R-:W-:-:S02]  /*0760*/  ISETP.EQ.OR.EX P1, PT, R9, RZ, !P4, P1 ;  /* 0x000000ff0900720c */ /* 0x000fc40006722710 */
[----:B------:R-:W-:Y:S01]  /*0770*/  ISETP.NE.U32.AND P3, PT, RZ, UR8, PT ;  /* 0x00000008ff007c0c */ /* 0x000fe2000bf65070 */
[----:B------:R3:W4:Y:S03]  /*0780*/  @P2 LDG.E R11, desc[UR20][R4.64] ;  /* 0x00000014040b2981 */ /* 0x000726000c1e1900 */
[----:B------:R-:W-:Y:S01]  /*0790*/  ISETP.NE.AND.EX P3, PT, RZ, UR9, PT, P3 ;  /* 0x00000009ff007c0c */ /* 0x000fe2000bf65330 */
[----:B------:R-:W-:Y:S02]  /*07a0*/  IMAD.MOV.U32 R2, RZ, RZ, -0x1 ;  /* 0xffffffffff027424 */ /* 0x000fe400078e00ff */
[----:B------:R-:W-:-:S05]  /*07b0*/  IMAD.WIDE.U32 R12, R38, 0x4, R12 ;  /* 0x00000004260c7825 */ /* 0x000fca00078e000c */
[----:B------:R-:W5:Y:S01]  /*07c0*/  @P5 LDG.E R2, desc[UR20][R12.64] ;  /* 0x000000140c025981 */ /* 0x000f62000c1e1900 */
[----:B-1----:R-:W1:Y:S01]  /*07d0*/  @!P2 LDC.64 R6, c[0x0][0x488] ;  /* 0x00012200ff06ab82 */ /* 0x002e620000000a00 */
[----:B---3--:R-:W-:-:S05]  /*07e0*/  IADD3 R4, P0, PT, R14, R8, RZ ;  /* 0x000000080e047210 */ /* 0x008fca0007f1e0ff */
[----:B------:R-:W-:-:S05]  /*07f0*/  IMAD.X R5, R15, 0x1, R9, P0 ;  /* 0x000000010f057824 */ /* 0x000fca00000e0609 */
[----:B------:R-:W3:Y:S04]  /*0800*/  @!P1 LDG.E R46, desc[UR20][R4.64] ;  /* 0x00000014042e9981 */ /* 0x000ee8000c1e1900 */
[----:B------:R1:W5:Y:S01]  /*0810*/  @P3 LDG.E R12, desc[UR20][R12.64+0x4] ;  /* 0x000004140c0c3981 */ /* 0x000362000c1e1900 */
[----:B------:R-:W2:Y:S01]  /*0820*/  @!P3 LDC R177, c[0x0][0x434] ;  /* 0x00010d00ffb1bb82 */ /* 0x000ea20000000800 */
[----:B------:R-:W-:-:S04]  /*0830*/  ISETP.NE.U32.AND P1, PT, R8, RZ, PT ;  /* 0x000000ff0800720c */ /* 0x000fc80003f25070 */
[----:B------:R-:W-:Y:S02]  /*0840*/  ISETP.NE.AND.EX P1, PT, R9, RZ, PT, P1 ;  /* 0x000000ff0900720c */ /* 0x000fe40003f25310 */
[----:B-1----:R-:W-:Y:S01]  /*0850*/  @!P2 ISETP.NE.U32.AND P0, PT, R6, RZ, PT ;  /* 0x000000ff0600a20c */ /* 0x002fe20003f05070 */
[----:B------:R-:W1:Y:S03]  /*0860*/  @!P2 LDC R13, c[0x0][0x43c] ;  /* 0x00010f00ff0dab82 */ /* 0x000e660000000800 */
[----:B------:R-:W-:-:S04]  /*0870*/  @!P2 ISETP.NE.AND.EX P0, PT, R7, RZ, PT, P0 ;  /* 0x000000ff0700a20c */ /* 0x000fc80003f05300 */
[----:B-1----:R-:W-:Y:S01]  /*0880*/  @!P2 SEL R6, R13, RZ, P0 ;  /* 0x000000ff0d06a207 */ /* 0x002fe20000000000 */
[----:B--2---:R1:W-:Y:S01]  /*0890*/  STL [R1], R45 ;  /* 0x0000002d01007387 */ /* 0x0043e20000100800 */
[----:B----4-:R-:W-:-:S03]  /*08a0*/  @P2 IMAD.IADD R202, R11, 0x1, -R45 ;  /* 0x000000010bca2824 */ /* 0x010fc600078e0a2d */
[----:B---3--:R1:W-:Y:S01]  /*08b0*/  STL [R1+0xc], R46 ;  /* 0x00000c2e01007387 */ /* 0x0083e20000100800 */
[----:B------:R-:W-:Y:S05]  /*08c0*/  @!P1 BRA `(.L_x_0) ;  /* 0x00000000000c9947 */ /* 0x000fea0003800000 */
[----:B------:R-:W2:Y:S02]  /*08d0*/  @P4 LDG.E R10, desc[UR20][R4.64+0x4] ;  /* 0x00000414040a4981 */ /* 0x000ea4000c1e1900 */
[----:B--2---:R-:W-:-:S06]  /*08e0*/  @P4 IADD3 R10, PT, PT, R10, -R46, RZ ;  /* 0x8000002e0a0a4210 */ /* 0x004fcc0007ffe0ff */
[----:B------:R2:W5:Y:S02]  /*08f0*/  @!P4 LDG.E R10, desc[UR20][R4.64] ;  /* 0x00000014040ac981 */ /* 0x000564000c1e1900 */
.L_x_0:
[----:B------:R-:W-:Y:S01]  /*0900*/  IMAD.SHL.U32 R19, R252, 0x80, RZ ;  /* 0x00000080fc137824 */ /* 0x000fe200078e00ff */
[----:B-----5:R-:W-:Y:S01]  /*0910*/  @!P2 IADD3 R202, PT, PT, R6, R10, -R45 ;  /* 0x0000000a06caa210 */ /* 0x020fe20007ffe82d */
[----:B------:R-:W-:-:S03]  /*0920*/  @P3 IMAD.IADD R177, R12, 0x1, -R2 ;  /* 0x000000010cb13824 */ /* 0x000fc600078e0a02 */
[----:B------:R-:W-:-:S13]  /*0930*/  ISETP.GT.AND P0, PT, R202, R19, PT ;  /* 0x00000013ca00720c */ /* 0x000fda0003f04270 */
[----:B------:R-:W-:Y:S05]  /*0940*/  @!P0 BRA `(.L_x_1) ;  /* 0x0000006c00048947 */ /* 0x000fea0003800000 */
[----:B------:R-:W-:Y:S01]  /*0950*/  ISETP.NE.AND P3, PT, R2, -0x1, PT ;  /* 0xffffffff0200780c */ /* 0x000fe20003f65270 */
[----:B--2---:R-:W-:Y:S01]  /*0960*/  VIADD R4, R177, 0x7f ;  /* 0x0000007fb1047836 */ /* 0x004fe20000000000 */
[----:B------:R-:W-:-:S04]  /*0970*/  ISETP.NE.AND P2, PT, R46, -0x1, PT ;  /* 0xffffffff2e00780c */ /* 0x000fc80003f45270 */
[----:B------:R-:W-:-:S04]  /*0980*/  SHF.R.S32.HI R5, RZ, 0x1f, R4 ;  /* 0x0000001fff057819 */ /* 0x000fc80000011404 */
[----:B------:R-:W-:-:S03]  /*0990*/  LEA.HI R5, R5, R4, RZ, 0x7 ;  /* 0x0000000405057211 */ /* 0x000fc600078f38ff */
[----:B------:R-:W2:Y:S01]  /*09a0*/  @!P3 LDC.64 R8, c[0x0][0x398] ;  /* 0x0000e600ff08bb82 */ /* 0x000ea20000000a00 */
[----:B------:R-:W-:-:S04]  /*09b0*/  SHF.R.S32.HI R206, RZ, 0x7, R5 ;  /* 0x00000007ffce7819 */ /* 0x000fc80000011405 */
[----:B------:R-:W-:-:S03]  /*09c0*/  SHF.L.U32 R247, R206, 0x7, RZ ;  /* 0x00000007cef77819 */ /* 0x000fc600000006ff */
[----:B------:R-:W3:Y:S01]  /*09d0*/  @P3 LDC.64 R10, c[0x0][0x3b0] ;  /* 0x0000ec00ff0a3b82 */ /* 0x000ee20000000a00 */
[----:B------:R-:W-:-:S04]  /*09e0*/  IADD3 R18, PT, PT, R247, -0x80, RZ ;  /* 0xffffff80f7127810 */ /* 0x000fc80007ffe0ff */
[----:B------:R-:W-:Y:S01]  /*09f0*/  SHF.R.S32.HI R21, RZ, 0x1f, R18 ;  /* 0x0000001fff157819 */ /* 0x000fe20000011412 */
[----:B--2---:R-:W-:-:S04]  /*0a00*/  @!P3 IMAD.WIDE.U32 R6, R38, R8, RZ ;  /* 0x000000082606b225 */ /* 0x004fc800078e00ff */
[----:B------:R-:W-:Y:S02]  /*0a10*/  @!P3 IMAD R31, R38, R9, R7 ;  /* 0x00000009261fb224 */ /* 0x000fe400078e0207 */
[----:B------:R-:W-:Y:S02]  /*0a20*/  @!P3 IMAD.MOV.U32 R30, RZ, RZ, R6 ;  /* 0x000000ffff1eb224 */ /* 0x000fe400078e0006 */
[----:B---3--:R-:W-:-:S04]  /*0a30*/  @P3 IMAD.WIDE.U32 R4, R2, R10, RZ ;  /* 0x0000000a02043225 */ /* 0x008fc800078e00ff */
[----:B------:R-:W-:Y:S02]  /*0a40*/  @P3 IMAD R31, R2, R11, R5 ;  /* 0x0000000b021f3224 */ /* 0x000fe400078e0205 */
[----:B------:R-:W-:Y:S01]  /*0a50*/  @P3 IMAD.MOV.U32 R30, RZ, RZ, R4 ;  /* 0x000000ffff1e3224 */ /* 0x000fe200078e0004 */
[----:B------:R-:W-:Y:S06]  /*0a60*/  @P2 BRA `(.L_x_2) ;  /* 0x00000000002c2947 */ /* 0x000fec0003800000 */
[----:B------:R-:W2:Y:S01]  /*0a70*/  LDCU.64 UR18, c[0x0][0x3b8] ;  /* 0x00007700ff1277ac */ /* 0x000ea20008000a00 */
[----:B------:R-:W-:Y:S01]  /*0a80*/  SHF.R.S32.HI R4, RZ, 0x1f, R45 ;  /* 0x0000001fff047819 */ /* 0x000fe2000001142d */
[----:B------:R-:W3:Y:S04]  /*0a90*/  LDCU.64 UR10, c[0x0][0x3a0] ;  /* 0x00007400ff0a77ac */ /* 0x000ee80008000a00 */
[----:B--2---:R-:W-:Y:S02]  /*0aa0*/  IMAD R6, R4, UR18, RZ ;  /* 0x0000001204067c24 */ /* 0x004fe4000f8e02ff */
[----:B------:R-:W-:-:S04]  /*0ab0*/  IMAD.WIDE.U32 R4, R45, UR18, RZ ;  /* 0x000000122d047c25 */ /* 0x000fc8000f8e00ff */
[----:B------:R-:W-:-:S05]  /*0ac0*/  IMAD R6, R45, UR19, R6 ;  /* 0x000000132d067c24 */ /* 0x000fca000f8e0206 */
[----:B------:R-:W-:-:S03]  /*0ad0*/  IADD3 R5, PT, PT, R5, R6, RZ ;  /* 0x0000000605057210 */ /* 0x000fc60007ffe0ff */
[----:B---3--:R-:W-:-:S04]  /*0ae0*/  IMAD.WIDE.U32 R4, R38, UR10, R4 ;  /* 0x0000000a26047c25 */ /* 0x008fc8000f8e0004 */
[----:B------:R-:W-:Y:S01]  /*0af0*/  IMAD R37, R38, UR11, R5 ;  /* 0x0000000b26257c24 */ /* 0x000fe2000f8e0205 */
[----:B------:R-:W-:Y:S01]  /*0b00*/  MOV R36, R4 ;  /* 0x0000000400247202 */ /* 0x000fe20000000f00 */
[----:B------:R-:W-:Y:S06]  /*0b10*/  BRA `(.L_x_3) ;  /* 0x0000000000187947 */ /* 0x000fec0003800000 */
.L_x_2:
[----:B------:R-:W2:Y:S01]  /*0b20*/  LDCU.64 UR18, c[0x0][0x3b8] ;  /* 0x00007700ff1277ac */ /* 0x000ea20008000a00 */
[----:B------:R-:W-:-:S05]  /*0b30*/  IADD3 R4, PT, PT, R45, R46, RZ ;  /* 0x0000002e2d047210 */ /* 0x000fca0007ffe0ff */
[C---:B--2---:R-:W-:Y:S02]  /*0b40*/  IMAD R6, R4.reuse, UR19, RZ ;  /* 0x0000001304067c24 */ /* 0x044fe4000f8e02ff */
[----:B------:R-:W-:-:S05]  /*0b50*/  IMAD.WIDE.U32 R4, R4, UR18, RZ ;  /* 0x0000001204047c25 */ /* 0x000fca000f8e00ff */
[----:B------:R-:W-:Y:S02]  /*0b60*/  IADD3 R37, PT, PT, R5, R6, RZ ;  /* 0x0000000605257210 */ /* 0x000fe40007ffe0ff */
[----:B------:R-:W-:-:S07]  /*0b70*/  MOV R36, R4 ;  /* 0x0000000400247202 */ /* 0x000fce0000000f00 */
.L_x_3:
[----:B------:R-:W2:Y:S01]  /*0b80*/  LDC R8, c[0x0][0x3e8] ;  /* 0x0000fa00ff087b82 */ /* 0x000ea20000000800 */
[----:B------:R-:W3:Y:S01]  /*0b90*/  S2R R39, SR_CTAID.Z ;  /* 0x0000000000277919 */ /* 0x000ee20000002700 */
[----:B------:R-:W-:Y:S02]  /*0ba0*/  SHF.R.S32.HI R33, RZ, 0x1f, R19 ;  /* 0x0000001fff217819 */ /* 0x000fe40000011413 */
[----:B--2---:R-:W-:-:S04]  /*0bb0*/  IABS R7, R8 ;  /* 0x0000000800077213 */ /* 0x004fc80000000000 */
[----:B------:R-:W2:Y:S01]  /*0bc0*/  I2F.RP R4, R7 ;  /* 0x0000000700047306 */ /* 0x000ea20000209400 */
[----:B---3--:R-:W-:-:S07]  /*0bd0*/  IABS R9, R39 ;  /* 0x0000002700097213 */ /* 0x008fce0000000000 */
[----:B--2---:R-:W2:Y:S02]  /*0be0*/  MUFU.RCP R4, R4 ;  /* 0x0000000400047308 */ /* 0x004ea40000001000 */
[----:B--2---:R-:W-:-:S06]  /*0bf0*/  VIADD R4, R4, 0xffffffe ;  /* 0x0ffffffe04047836 */ /* 0x004fcc0000000000 */
[----:B------:R-:W2:Y:S02]  /*0c00*/  F2I.FTZ.U32.TRUNC.NTZ R5, R4 ;  /* 0x0000000400057305 */ /* 0x000ea4000021f000 */
[----:B--2---:R-:W-:-:S04]  /*0c10*/  IMAD.MOV R4, RZ, RZ, -R5 ;  /* 0x000000ffff047224 */ /* 0x004fc800078e0a05 */
[----:B------:R-:W-:Y:S02]  /*0c20*/  IMAD R6, R4, R7, RZ ;  /* 0x0000000704067224 */ /* 0x000fe400078e02ff */
[----:B------:R-:W-:-:S04]  /*0c30*/  IMAD.MOV.U32 R4, RZ, RZ, RZ ;  /* 0x000000ffff047224 */ /* 0x000fc800078e00ff */
[----:B------:R-:W-:Y:S01]  /*0c40*/  IMAD.HI.U32 R4, R5, R6, R4 ;  /* 0x0000000605047227 */ /* 0x000fe200078e0004 */
[----:B------:R-:W-:-:S05]  /*0c50*/  MOV R6, R9 ;  /* 0x0000000900067202 */ /* 0x000fca0000000f00 */
[----:B------:R-:W-:-:S04]  /*0c60*/  IMAD.HI.U32 R4, R4, R6, RZ ;  /* 0x0000000604047227 */ /* 0x000fc800078e00ff */
[----:B------:R-:W-:-:S04]  /*0c70*/  IMAD.MOV R5, RZ, RZ, -R4 ;  /* 0x000000ffff057224 */ /* 0x000fc800078e0a04 */
[----:B------:R-:W-:-:S05]  /*0c80*/  IMAD R5, R7, R5, R6 ;  /* 0x0000000507057224 */ /* 0x000fca00078e0206 */
[----:B------:R-:W-:-:S13]  /*0c90*/  ISETP.GT.U32.AND P1, PT, R7, R5, PT ;  /* 0x000000050700720c */ /* 0x000fda0003f24070 */
[----:B------:R-:W-:Y:S01]  /*0ca0*/  @!P1 IMAD.IADD R5, R5, 0x1, -R7 ;  /* 0x0000000105059824 */ /* 0x000fe200078e0a07 */
[----:B------:R-:W-:Y:S02]  /*0cb0*/  @!P1 IADD3 R4, PT, PT, R4, 0x1, RZ ;  /* 0x0000000104049810 */ /* 0x000fe40007ffe0ff */
[----:B------:R-:W-:Y:S02]  /*0cc0*/  ISETP.NE.AND P1, PT, R8, RZ, PT ;  /* 0x000000ff0800720c */ /* 0x000fe40003f25270 */
[----:B------:R-:W-:Y:S02]  /*0cd0*/  ISETP.GE.U32.AND P4, PT, R5, R7, PT ;  /* 0x000000070500720c */ /* 0x000fe40003f86070 */
[----:B------:R-:W-:-:S04]  /*0ce0*/  LOP3.LUT R5, R39, R8, RZ, 0x3c, !PT ;  /* 0x0000000827057212 */ /* 0x000fc800078e3cff */
[----:B------:R-:W-:-:S07]  /*0cf0*/  ISETP.GE.AND P0, PT, R5, RZ, PT ;  /* 0x000000ff0500720c */ /* 0x000fce0003f06270 */
[----:B------:R-:W-:-:S04]  /*0d00*/  @P4 VIADD R4, R4, 0x1 ;  /* 0x0000000104044836 */ /* 0x000fc80000000000 */
[----:B------:R-:W-:-:S05]  /*0d10*/  IMAD.MOV.U32 R20, RZ, RZ, R4 ;  /* 0x000000ffff147224 */ /* 0x000fca00078e0004 */
[----:B------:R-:W-:Y:S02]  /*0d20*/  @!P0 IADD3 R20, PT, PT, -R20, RZ, RZ ;  /* 0x000000ff14148210 */ /* 0x000fe40007ffe1ff */
[----:B------:R-:W-:-:S04]  /*0d30*/  @!P1 LOP3.LUT R20, RZ, R8, RZ, 0x33, !PT ;  /* 0x00000008ff149212 */ /* 0x000fc800078e33ff */
[----:B------:R-:W-:Y:S01]  /*0d40*/  SHF.R.S32.HI R35, RZ, 0x1f, R20 ;  /* 0x0000001fff237819 */ /* 0x000fe20000011414 */
        /* <DEDUP_REMOVED lines=12> */
.L_x_4:
[----:B------:R-:W2:Y:S01]  /*0e10*/  LDCU.64 UR16, c[0x0][0x3c0] ;  /* 0x00007800ff1077ac */ /* 0x000ea20008000a00 */
[----:B------:R-:W-:-:S05]  /*0e20*/  IADD3 R4, PT, PT, R45, R46, RZ ;  /* 0x0000002e2d047210 */ /* 0x000fca0007ffe0ff */
[C---:B--2---:R-:W-:Y:S02]  /*0e30*/  IMAD R6, R4.reuse, UR17, RZ ;  /* 0x0000001104067c24 */ /* 0x044fe4000f8e02ff */
[----:B------:R-:W-:-:S05]  /*0e40*/  IMAD.WIDE.U32 R4, R4, UR16, RZ ;  /* 0x0000001004047c25 */ /* 0x000fca000f8e00ff */
[----:B------:R-:W-:Y:S02]  /*0e50*/  IADD3 R34, PT, PT, R5, R6, RZ ;  /* 0x0000000605227210 */ /* 0x000fe40007ffe0ff */
[----:B------:R-:W-:-:S07]  /*0e60*/  MOV R32, R4 ;  /* 0x0000000400207202 */ /* 0x000fce0000000f00 */
.L_x_5:
[----:B------:R-:W2:Y:S01]  /*0e70*/  @!P3 LDC.64 R4, c[0x0][0x588] ;  /* 0x00016200ff04bb82 */ /* 0x000ea20000000a00 */
[----:B------:R-:W3:Y:S07]  /*0e80*/  LDCU UR12, c[0x0][0x44c] ;  /* 0x00008980ff0c77ac */ /* 0x000eee0008000800 */
[----:B------:R-:W4:Y:S08]  /*0e90*/  @P3 LDC.64 R8, c[0x0][0x590] ;  /* 0x00016400ff083b82 */ /* 0x000f300000000a00 */
[----:B------:R-:W3:Y:S01]  /*0ea0*/  LDC R13, c[0x0][0x3e0] ;  /* 0x0000f800ff0d7b82 */ /* 0x000ee20000000800 */
[----:B--2---:R-:W-:-:S04]  /*0eb0*/  @!P3 IMAD.WIDE.U32 R6, R38, R4, RZ ;  /* 0x000000042606b225 */ /* 0x004fc800078e00ff */
[----:B------:R-:W-:Y:S01]  /*0ec0*/  @!P3 IMAD R26, R38, R5, R7 ;  /* 0x00000005261ab224 */ /* 0x000fe200078e0207 */
[----:B------:R-:W-:Y:S01]  /*0ed0*/  @!P3 MOV R12, R6 ;  /* 0x00000006000cb202 */ /* 0x000fe20000000f00 */
[----:B----4-:R-:W-:-:S04]  /*0ee0*/  @P3 IMAD.WIDE.U32 R4, R2, R8, RZ ;  /* 0x0000000802043225 */ /* 0x010fc800078e00ff */
[----:B------:R-:W-:Y:S01]  /*0ef0*/  @P3 IMAD R26, R2, R9, R5 ;  /* 0x00000009021a3224 */ /* 0x000fe200078e0205 */
[----:B------:R-:W-:Y:S01]  /*0f00*/  @P3 MOV R12, R4 ;  /* 0x00000004000c3202 */ /* 0x000fe20000000f00 */
[----:B---3--:R-:W-:Y:S01]  /*0f10*/  IMAD.WIDE R10, R13, UR12, RZ ;  /* 0x0000000c0d0a7c25 */ /* 0x008fe2000f8e02ff */
[----:B------:R-:W-:Y:S06]  /*0f20*/  @P3 BRA `(.L_x_6) ;  /* 0x0000000000443947 */ /* 0x000fec0003800000 */
[----:B------:R-:W2:Y:S01]  /*0f30*/  LDCU UR10, c[0x0][0x444] ;  /* 0x00008880ff0a77ac */ /* 0x000ea20008000800 */
[----:B------:R-:W-:Y:S01]  /*0f40*/  SHF.R.S32.HI R7, RZ, 0x1f, R13 ;  /* 0x0000001fff077819 */ /* 0x000fe2000001140d */
[----:B--2---:R-:W-:Y:S01]  /*0f50*/  USHF.R.S32.HI UR11, URZ, 0x1f, UR10 ;  /* 0x0000001fff0b7899 */ /* 0x004fe2000801140a */
[----:B------:R-:W-:Y:S01]  /*0f60*/  IMAD.WIDE.U32 R8, R38, UR10, RZ ;  /* 0x0000000a26087c25 */ /* 0x000fe2000f8e00ff */
[----:B------:R-:W-:-:S04]  /*0f70*/  USHF.R.S32.HI UR10, URZ, 0x1f, UR12 ;  /* 0x0000001fff0a7899 */ /* 0x000fc8000801140c */
[----:B------:R-:W-:-:S05]  /*0f80*/  IMAD R4, R38, UR11, RZ ;  /* 0x0000000b26047c24 */ /* 0x000fca000f8e02ff */
[----:B------:R-:W-:-:S05]  /*0f90*/  IADD3 R4, PT, PT, R9, R4, RZ ;  /* 0x0000000409047210 */ /* 0x000fca0007ffe0ff */
[-C--:B------:R-:W-:Y:S02]  /*0fa0*/  IMAD R6, R4, R13.reuse, RZ ;  /* 0x0000000d04067224 */ /* 0x080fe400078e02ff */
[----:B------:R-:W-:-:S04]  /*0fb0*/  IMAD.WIDE.U32 R4, R8, R13, RZ ;  /* 0x0000000d08047225 */ /* 0x000fc800078e00ff */
[----:B------:R-:W-:-:S05]  /*0fc0*/  IMAD R6, R7, R8, R6 ;  /* 0x0000000807067224 */ /* 0x000fca00078e0206 */
[----:B------:R-:W-:-:S05]  /*0fd0*/  IADD3 R6, PT, PT, R5, R6, RZ ;  /* 0x0000000605067210 */ /* 0x000fca0007ffe0ff */
[----:B------:R-:W-:Y:S02]  /*0fe0*/  IMAD R5, R6, UR12, RZ ;  /* 0x0000000c06057c24 */ /* 0x000fe4000f8e02ff */
[----:B------:R-:W-:-:S04]  /*0ff0*/  IMAD.WIDE.U32 R6, R4, UR12, RZ ;  /* 0x0000000c04067c25 */ /* 0x000fc8000f8e00ff */
[----:B------:R-:W-:Y:S01]  /*1000*/  IMAD R4, R4, UR10, R5 ;  /* 0x0000000a04047c24 */ /* 0x000fe2000f8e0205 */
[----:B------:R-:W-:-:S04]  /*1010*/  MOV R8, R6 ;  /* 0x0000000600087202 */ /* 0x000fc80000000f00 */
[----:B------:R-:W-:Y:S01]  /*1020*/  IADD3 R9, PT, PT, R7, R4, RZ ;  /* 0x0000000407097210 */ /* 0x000fe20007ffe0ff */
[----:B------:R-:W-:Y:S06]  /*1030*/  BRA `(.L_x_7) ;  /* 0x0000000000107947 */ /* 0x000fec0003800000 */
.L_x_6:
[-C--:B------:R-:W-:Y:S02]  /*1040*/  IMAD R6, R11, R2.reuse, RZ ;  /* 0x000000020b067224 */ /* 0x080fe400078e02ff */
[----:B------:R-:W-:-:S05]  /*1050*/  IMAD.WIDE.U32 R4, R10, R2, RZ ;  /* 0x000000020a047225 */ /* 0x000fca00078e00ff */
[----:B------:R-:W-:Y:S02]  /*1060*/  IADD3 R9, PT, PT, R5, R6, RZ ;  /* 0x0000000605097210 */ /* 0x000fe40007ffe0ff */
[----:B------:R-:W-:-:S07]  /*1070*/  MOV R8, R4 ;  /* 0x0000000400087202 */ /* 0x000fce0000000f00 */
.L_x_7:
[----:B------:R-:W2:Y:S01]  /*1080*/  LDCU.U8 UR10, c[0x0][0x548] ;  /* 0x0000a900ff0a77ac */ /* 0x000ea20008000000 */
[----:B------:R-:W-:Y:S01]  /*1090*/  SHF.L.U32 R14, R38, 0x7, RZ ;  /* 0x00000007260e7819 */ /* 0x000fe200000006ff */
[----:B------:R-:W-:Y:S01]  /*10a0*/  IMAD R23, R39, UR12, RZ ;  /* 0x0000000c27177c24 */ /* 0x000fe2000f8e02ff */
[----:B------:R-:W3:Y:S02]  /*10b0*/  LDCU.U8 UR11, c[0x0][0x5f0] ;  /* 0x0000be00ff0b77ac */ /* 0x000ee40008000000 */
[----:B------:R-:W-:-:S04]  /*10c0*/  SEL R6, R14, RZ, P5 ;  /* 0x000000ff0e067207 */ /* 0x000fc80002800000 */
[----:B------:R-:W-:-:S04]  /*10d0*/  IADD3 R6, P0, PT, R18, R6, RZ ;  /* 0x0000000612067210 */ /* 0x000fc80007f1e0ff */
[----:B------:R-:W-:Y:S01]  /*10e0*/  IADD3.X R4, PT, PT, RZ, R21, RZ, P0, !PT ;  /* 0x00000015ff047210 */ /* 0x000fe200007fe4ff */
[----:B--2---:R-:W-:-:S04]  /*10f0*/  UISETP.NE.AND UP0, UPT, UR10, URZ, UPT ;  /* 0x000000ff0a00728c */ /* 0x004fc8000bf05270 */
[-C--:B------:R-:W-:Y:S02]  /*1100*/  IMAD R7, R4, R10.reuse, RZ ;  /* 0x0000000a04077224 */ /* 0x080fe400078e02ff */
[----:B------:R-:W-:-:S04]  /*1110*/  IMAD.WIDE.U32 R4, R6, R10, RZ ;  /* 0x0000000a06047225 */ /* 0x000fc800078e00ff */
[----:B------:R-:W-:-:S05]  /*1120*/  IMAD R6, R11, R6, R7 ;  /* 0x000000060b067224 */ /* 0x000fca00078e0207 */
[----:B------:R-:W-:Y:S01]  /*1130*/  IADD3 R10, PT, PT, R5, R6, RZ ;  /* 0x00000006050a7210 */ /* 0x000fe20007ffe0ff */
[----:B---3--:R-:W-:Y:S06]  /*1140*/  BRA.U !UP0, `(.L_x_8) ;  /* 0x00000001081c7547 */ /* 0x008fec000b800000 */
[----:B------:R-:W2:Y:S01]  /*1150*/  LDC R6, c[0x0][0x434] ;  /* 0x00010d00ff067b82 */ /* 0x000ea20000000800 */
[----:B------:R-:W-:-:S07]  /*1160*/  ISETP.NE.AND P0, PT, R2, -0x1, PT ;  /* 0xffffffff0200780c */ /* 0x000fce0003f05270 */
[----:B------:R-:W3:Y:S01]  /*1170*/  LDC R27, c[0x0][0x454] ;  /* 0x00011500ff1b7b82 */ /* 0x000ee20000000800 */
[----:B--2---:R-:W-:-:S05]  /*1180*/  IMAD R6, R38, R6, RZ ;  /* 0x0000000626067224 */ /* 0x004fca00078e02ff */
[----:B------:R-:W-:-:S05]  /*1190*/  SEL R6, R6, R2, !P0 ;  /* 0x0000000206067207 */ /* 0x000fca0004000000 */
[----:B---3--:R-:W-:Y:S01]  /*11a0*/  IMAD R27, R39, R27, R6 ;  /* 0x0000001b271b7224 */ /* 0x008fe200078e0206 */
[----:B------:R-:W-:Y:S05]  /*11b0*/  BRA `(.L_x_9) ;  /* 0x00000000000c7947 */ /* 0x000fea0003800000 */
.L_x_8:
[----:B------:R-:W2:Y:S01]  /*11c0*/  LDC R27, c[0x0][0x434] ;  /* 0x00010d00ff1b7b82 */ /* 0x000ea20000000800 */
[----:B------:R-:W-:-:S04]  /*11d0*/  IMAD R6, R38, R13, R39 ;  /* 0x0000000d26067224 */ /* 0x000fc800078e0227 */
[----:B--2---:R-:W-:-:S03]  /*11e0*/  IMAD R27, R6, R27, RZ ;  /* 0x0000001b061b7224 */ /* 0x004fc600078e02ff */
.L_x_9:
[----:B------:R-:W-:Y:S01]  /*11f0*/  IADD3 R25, PT, PT, R206, -0x1, RZ ;  /* 0xffffffffce197810 */ /* 0x000fe20007ffe0ff */
[----:B------:R-:W-:Y:S05]  /*1200*/  BRA.U !UP0, `(.L_x_10) ;  /* 0x0000000108247547 */ /* 0x000fea000b800000 */
[----:B------:R-:W2:Y:S01]  /*1210*/  LDC R6, c[0x0][0x444] ;  /* 0x00011100ff067b82 */ /* 0x000ea20000000800 */
[----:B------:R-:W-:-:S07]  /*1220*/  ISETP.NE.AND P0, PT, R2, -0x1, PT ;  /* 0xffffffff0200780c */ /* 0x000fce0003f05270 */
[----:B------:R-:W3:Y:S08]  /*1230*/  LDC R11, c[0x0][0x430] ;  /* 0x00010c00ff0b7b82 */ /* 0x000ef00000000800 */
[----:B------:R-:W3:Y:S01]  /*1240*/  LDC R7, c[0x0][0x454] ;  /* 0x00011500ff077b82 */ /* 0x000ee20000000800 */
[----:B--2---:R-:W-:-:S05]  /*1250*/  @!P0 IMAD R2, R38, R6, RZ ;  /* 0x0000000626028224 */ /* 0x004fca00078e02ff */
[----:B------:R-:W-:Y:S02]  /*1260*/  IADD3 R2, PT, PT, R14, R2, RZ ;  /* 0x000000020e027210 */ /* 0x000fe40007ffe0ff */
[----:B---3--:R-:W-:-:S05]  /*1270*/  LEA R6, R11, R7, 0x7 ;  /* 0x000000070b067211 */ /* 0x008fca00078e38ff */
[----:B------:R-:W-:Y:S01]  /*1280*/  IMAD R24, R6, R39, R2 ;  /* 0x0000002706187224 */ /* 0x000fe200078e0202 */
[----:B------:R-:W-:Y:S06]  /*1290*/  BRA `(.L_x_11) ;  /* 0x00000000000c7947 */ /* 0x000fec0003800000 */
.L_x_10:
[----:B------:R-:W2:Y:S01]  /*12a0*/  LDC R24, c[0x0][0x444] ;  /* 0x00011100ff187b82 */ /* 0x000ea20000000800 */
[----:B------:R-:W-:-:S04]  /*12b0*/  IMAD R2, R38, R13, R39 ;  /* 0x0000000d26027224 */ /* 0x000fc800078e0227 */
[----:B--2---:R-:W-:-:S07]  /*12c0*/  IMAD R24, R2, R24, RZ ;  /* 0x0000001802187224 */ /* 0x004fce00078e02ff */
.L_x_11:
[----:B------:R-:W2:Y:S01]  /*12d0*/  S2R R40, SR_TID.X ;  /* 0x0000000000287919 */ /* 0x000ea20000002100 */
[----:B------:R-:W3:Y:S01]  /*12e0*/  LDC.64 R6, c[0x0][0x5f8] ;  /* 0x00017e00ff067b82 */ /* 0x000ee20000000a00 */
[--C-:B------:R-:W-:Y:S01]  /*12f0*/  IADD3 R8, P1, P0, R4, R8, R23.reuse ;  /* 0x0000000804087210 */ /* 0x100fe2000783e017 */
[----:B------:R-:W-:Y:S01]  /*1300*/  IMAD R251, R13, UR12, RZ ;  /* 0x0000000c0dfb7c24 */ /* 0x000fe2000f8e02ff */
[----:B------:R-:W4:Y:S01]  /*1310*/  S2R R41, SR_TID.X ;  /* 0x0000000000297919 */ /* 0x000f220000002100 */
[----:B------:R-:W-:Y:S01]  /*1320*/  SHF.R.S32.HI R23, RZ, 0x1f, R23 ;  /* 0x0000001fff177819 */ /* 0x000fe20000011417 */
[----:B------:R-:W5:Y:S01]  /*1330*/  LDCU.64 UR12, c[0x0][0x3c8] ;  /* 0x00007900ff0c77ac */ /* 0x000f620008000a00 */
[----:B------:R-:W-:Y:S01]  /*1340*/  ISETP.NE.AND P4, PT, RZ, UR11, PT ;  /* 0x0000000bff007c0c */ /* 0x000fe2000bf85270 */
[----:B------:R-:W-:Y:S01]  /*1350*/  BSSY.RECONVERGENT B1, `(.L_x_1) ;  /* 0x0000620000017945 */ /* 0x000fe20003800200 */
[----:B------:R-:W1:Y:S01]  /*1360*/  LDC.64 R16, c[0x0][0x3b0] ;  /* 0x0000ec00ff107b82 */ /* 0x000e620000000a00 */
[----:B------:R-:W-:Y:S01]  /*1370*/  IADD3.X R23, PT, PT, R10, R9, R23, P1, P0 ;  /* 0x000000090a177210 */ /* 0x000fe20000fe0417 */
[----:B------:R-:W5:Y:S01]  /*1380*/  LDCU.64 UR10, c[0x0][0x570] ;  /* 0x0000ae00ff0a77ac */ /* 0x000f620008000a00 */
[----:B------:R-:W5:Y:S05]  /*1390*/  LDCU.64 UR14, c[0x0][0x380] ;  /* 0x00007000ff0e77ac */ /* 0x000f6a0008000a00 */
[----:B------:R-:W5:Y:S01]  /*13a0*/  LDC.64 R14, c[0x0][0x590] ;  /* 0x00016400ff0e7b82 */ /* 0x000f620000000a00 */
[----:B---3--:R-:W-:-:S07]  /*13b0*/  IMAD.WIDE.U32 R4, R6, UR25, RZ ;  /* 0x0000001906047c25 */ /* 0x008fce000f8e00ff */
[----:B------:R-:W3:Y:S01]  /*13c0*/  LDC R42, c[0x0][0x508] ;  /* 0x00014200ff2a7b82 */ /* 0x000ee20000000800 */
[----:B------:R-:W-:Y:S02]  /*13d0*/  IMAD R13, R7, UR25, R5 ;  /* 0x00000019070d7c24 */ /* 0x000fe4000f8e0205 */
[----:B------:R-:W-:Y:S01]  /*13e0*/  IMAD.MOV.U32 R5, RZ, RZ, RZ ;  /* 0x000000ffff057224 */ /* 0x000fe200078e00ff */
[----:B--2---:R-:W-:Y:S02]  /*13f0*/  SHF.R.U32.HI R11, RZ, 0x5, R40 ;  /* 0x00000005ff0b7819 */ /* 0x004fe40000011628 */
[----:B------:R-:W-:Y:S02]  /*1400*/  LOP3.LUT R2, R40, 0x1f, RZ, 0xc0, !PT ;  /* 0x0000001f28027812 */ /* 0x000fe400078ec0ff */
[----:B------:R-:W2:Y:S01]  /*1410*/  LDC.64 R28, c[0x0][0x598] ;  /* 0x00016600ff1c7b82 */ /* 0x000ea20000000a00 */
[----:B----4-:R-:W-:Y:S02]  /*1420*/  IMAD.SHL.U32 R43, R41, 0x8, RZ ;  /* 0x00000008292b7824 */ /* 0x010fe400078e00ff */
[C---:B------:R-:W-:Y:S01]  /*1430*/  IMAD R10, R251.reuse, R11, R2 ;  /* 0x0000000bfb0a7224 */ /* 0x040fe200078e0202 */
[----:B------:R-:W-:Y:S01]  /*1440*/  SEL R2, R4, RZ, P4 ;  /* 0x000000ff04027207 */ /* 0x000fe20002000000 */
[----:B------:R-:W-:Y:S01]  /*1450*/  IMAD.SHL.U32 R11, R251, 0x80, RZ ;  /* 0x00000080fb0b7824 */ /* 0x000fe200078e00ff */
[----:B------:R-:W-:-:S02]  /*1460*/  LOP3.LUT R4, R43, 0x18, RZ, 0xc0, !PT ;  /* 0x000000182b047812 */ /* 0x000fc400078ec0ff */
[----:B------:R-:W4:Y:S01]  /*1470*/  LDC.64 R212, c[0x0][0x420] ;  /* 0x00010800ffd47b82 */ /* 0x000f220000000a00 */
[----:B------:R-:W-:Y:S01]  /*1480*/  IADD3 R22, P1, P0, R10, R8, R2 ;  /* 0x000000080a167210 */ /* 0x000fe2000783e002 */
[C---:B-1----:R-:W-:Y:S01]  /*1490*/  IMAD R2, R21.reuse, R16, RZ ;  /* 0x0000001015027224 */ /* 0x042fe200078e02ff */
[----:B------:R-:W-:Y:S01]  /*14a0*/  IADD3 R6, P3, PT, R4, R12, RZ ;  /* 0x0000000c04067210 */ /* 0x000fe20007f7e0ff */
[----:B------:R-:W-:Y:S01]  /*14b0*/  IMAD.WIDE.U32 R8, R18, R16, R4 ;  /* 0x0000001012087225 */ /* 0x000fe200078e0004 */
[----:B------:R-:W-:Y:S02]  /*14c0*/  SHF.R.S32.HI R10, RZ, 0x1f, R10 ;  /* 0x0000001fff0a7819 */ /* 0x000fe4000001140a */
[----:B-----5:R-:W-:Y:S01]  /*14d0*/  SHF.L.U64.HI R44, R14, 0x6, R15 ;  /* 0x000000060e2c7819 */ /* 0x020fe2000001020f */
[----:B------:R-:W-:Y:S02]  /*14e0*/  IMAD R12, R21, R14, RZ ;  /* 0x0000000e150c7224 */ /* 0x000fe400078e02ff */
[----:B------:R-:W-:Y:S01]  /*14f0*/  IMAD R21, R18, R17, R2 ;  /* 0x0000001112157224 */ /* 0x000fe200078e0202 */
[----:B------:R-:W-:Y:S01]  /*1500*/  SEL R2, R13, RZ, P4 ;  /* 0x000000ff0d027207 */ /* 0x000fe20002000000 */
[----:B------:R-:W-:Y:S01]  /*1510*/  IMAD.X R7, RZ, RZ, R26, P3 ;  /* 0x000000ffff077224 */ /* 0x000fe200018e061a */
[----:B------:R-:W-:Y:S01]  /*1520*/  IADD3 R8, P3, PT, R30, R8, RZ ;  /* 0x000000081e087210 */ /* 0x000fe20007f7e0ff */
[----:B------:R-:W-:Y:S01]  /*1530*/  IMAD R12, R18, R15, R12 ;  /* 0x0000000f120c7224 */ /* 0x000fe200078e020c */
[----:B------:R-:W-:Y:S01]  /*1540*/  IADD3.X R2, PT, PT, R10, R23, R2, P1, P0 ;  /* 0x000000170a027210 */ /* 0x000fe20000fe0402 */
[----:B------:R-:W-:Y:S01]  /*1550*/  IMAD.WIDE.U32 R6, R18, R14, R6 ;  /* 0x0000000e12067225 */ /* 0x000fe200078e0006 */
[----:B------:R-:W-:Y:S01]  /*1560*/  IADD3.X R9, PT, PT, R31, R9, R21, P3, !PT ;  /* 0x000000091f097210 */ /* 0x000fe20001ffe415 */
[----:B------:R1:W-:Y:S01]  /*1570*/  STL [R1+0x8], R44 ;  /* 0x0000082c01007387 */ /* 0x0003e20000100800 */
[----:B------:R-:W-:Y:S01]  /*1580*/  IADD3 R10, P0, PT, R11, R22, RZ ;  /* 0x000000160b0a7210 */ /* 0x000fe20007f1e0ff */
[----:B------:R-:W-:Y:S01]  /*1590*/  IMAD.IADD R22, R19, 0x1, R177 ;  /* 0x0000000113167824 */ /* 0x000fe200078e02b1 */
[----:B------:R-:W-:Y:S01]  /*15a0*/  SHF.R.U32.HI R23, RZ, 0x2, R41 ;  /* 0x00000002ff177819 */ /* 0x000fe20000011629 */
[----:B------:R-:W-:Y:S01]  /*15b0*/  IMAD.WIDE.U32 R8, R39, UR12, R8 ;  /* 0x0000000c27087c25 */ /* 0x000fe2000f8e0008 */
[----:B------:R-:W-:-:S02]  /*15c0*/  LEA.HI.X.SX32 R11, R11, R2, 0x1, P0 ;  /* 0x000000020b0b7211 */ /* 0x000fc400000f0eff */
[----:B------:R-:W-:Y:S01]  /*15d0*/  LEA R204, P0, R10, UR10, 0x2 ;  /* 0x0000000a0acc7c11 */ /* 0x000fe2000f8010ff */
[----:B------:R-:W-:Y:S01]  /*15e0*/  IMAD R9, R39, UR13, R9 ;  /* 0x0000000d27097c24 */ /* 0x000fe2000f8e0209 */
[----:B---3--:R-:W-:Y:S01]  /*15f0*/  IADD3 R2, PT, PT, R22, -R42, -R202 ;  /* 0x8000002a16027210 */ /* 0x008fe20007ffe8ca */
[----:B------:R-:W-:Y:S01]  /*1600*/  IMAD.IADD R7, R7, 0x1, R12 ;  /* 0x0000000107077824 */ /* 0x000fe200078e020c */
[----:B------:R-:W-:Y:S01]  /*1610*/  LEA.HI.X R205, R10, UR11, R11, 0x2, P0 ;  /* 0x0000000b0acd7c11 */ /* 0x000fe200080f140b */
[----:B------:R-:W-:Y:S01]  /*1620*/  IMAD.WIDE.U32 R8, R23, R16, R8 ;  /* 0x0000001017087225 */ /* 0x000fe200078e0008 */
[----:B------:R-:W-:Y:S01]  /*1630*/  SHF.R.S32.HI R10, RZ, 0x1f, R2 ;  /* 0x0000001fff0a7819 */ /* 0x000fe20000011402 */
[----:B------:R-:W3:Y:S01]  /*1640*/  LDC.64 R12, c[0x0][0x5e8] ;  /* 0x00017a00ff0c7b82 */ /* 0x000ee20000000a00 */
[----:B------:R-:W5:Y:S01]  /*1650*/  LDCU.64 UR12, c[0x0][0x550] ;  /* 0x0000aa00ff0c77ac */ /* 0x000f620008000a00 */
[----:B--2---:R-:W-:Y:S01]  /*1660*/  IMAD.WIDE.U32 R6, R39, R28, R6 ;  /* 0x0000001c27067225 */ /* 0x004fe200078e0006 */
[----:B------:R-:W-:-:S02]  /*1670*/  LEA.HI R10, R10, R2, RZ, 0x7 ;  /* 0x000000020a0a7211 */ /* 0x000fc400078f38ff */
[----:B------:R-:W-:Y:S01]  /*1680*/  LEA R222, P1, R8, UR14, 0x1 ;  /* 0x0000000e08de7c11 */ /* 0x000fe2000f8208ff */
[----:B------:R-:W-:Y:S01]  /*1690*/  IMAD R2, R23, R17, R9 ;  /* 0x0000001117027224 */ /* 0x000fe200078e0209 */
[----:B------:R-:W-:Y:S01]  /*16a0*/  SHF.L.U64.HI R17, R16, 0x6, R17 ;  /* 0x0000000610117819 */ /* 0x000fe20000010211 */
[----:B------:R-:W-:Y:S02]  /*16b0*/  IMAD R7, R39, R29, R7 ;  /* 0x0000001d27077224 */ /* 0x000fe400078e0207 */
[----:B------:R-:W-:Y:S01]  /*16c0*/  IMAD R11, R25, 0x80, R24 ;  /* 0x00000080190b7824 */ /* 0x000fe200078e0218 */
[----:B------:R-:W-:Y:S01]  /*16d0*/  LEA.HI.X R220, R8, UR15, R2, 0x1, P1 ;  /* 0x0000000f08dc7c11 */ /* 0x000fe200088f0c02 */
[C---:B------:R-:W-:Y:S01]  /*16e0*/  IMAD.WIDE.U32 R6, R23.reuse, R14, R6 ;  /* 0x0000000e17067225 */ /* 0x040fe200078e0006 */
[----:B------:R-:W-:Y:S02]  /*16f0*/  SHF.R.S32.HI R2, RZ, 0x7, R10 ;  /* 0x00000007ff027819 */ /* 0x000fe4000001140a */
[----:B------:R-:W-:Y:S01]  /*1700*/  LEA.HI R24, R40, 0x40, RZ, 0x1e ;  /* 0x0000004028187811 */ /* 0x000fe200078ff0ff */
[----:B------:R-:W-:Y:S01]  /*1710*/  IMAD R9, R23, R15, R7 ;  /* 0x0000000f17097224 */ /* 0x000fe200078e0207 */
[----:B------:R-:W-:Y:S01]  /*1720*/  VIMNMX R250, PT, PT, RZ, R2, !PT ;  /* 0x00000002fffa7248 */ /* 0x000fe20007fe0100 */
[----:B------:R-:W-:Y:S01]  /*1730*/  IMAD R7, R25, 0x80, R27 ;  /* 0x0000008019077824 */ /* 0x000fe200078e021b */
[----:B-----5:R-:W-:Y:S01]  /*1740*/  LEA R221, P0, R6, UR12, 0x1 ;  /* 0x0000000c06dd7c11 */ /* 0x020fe2000f8008ff */
[----:B------:R-:W-:Y:S01]  /*1750*/  IMAD.SHL.U32 R16, R16, 0x40, RZ ;  /* 0x0000004010107824 */ /* 0x000fe200078e00ff */
[----:B------:R-:W-:Y:S01]  /*1760*/  ISETP.GT.AND P1, PT, R206, R250, PT ;  /* 0x000000face00720c */ /* 0x000fe20003f24270 */
[----:B----4-:R-:W-:Y:S01]  /*1770*/  IMAD.WIDE R212, R7, 0x4, R212 ;  /* 0x0000000407d47825 */ /* 0x010fe200078e02d4 */
[----:B------:R-:W-:-:S02]  /*1780*/  LEA.HI.X R219, R6, UR13, R9, 0x1, P0 ;  /* 0x0000000d06db7c11 */ /* 0x000fc400080f0c09 */
[----:B------:R-:W-:Y:S01]  /*1790*/  IADD3 R18, P0, PT, R23, 0x40, RZ ;  /* 0x0000004017127810 */ /* 0x000fe20007f1e0ff */
[----:B---3--:R-:W-:-:S04]  /*17a0*/  IMAD.WIDE R12, R11, 0x4, R12 ;  /* 0x000000040b0c7825 */ /* 0x008fc800078e020c */
[----:B------:R-:W-:Y:S02]  /*17b0*/  IMAD.MOV.U32 R245, RZ, RZ, R12 ;  /* 0x000000fffff57224 */ /* 0x000fe400078e000c */
[----:B------:R-:W-:Y:S02]  /*17c0*/  IMAD.MOV.U32 R244, RZ, RZ, R13 ;  /* 0x000000fffff47224 */ /* 0x000fe400078e000d */
[----:B------:R-:W-:Y:S02]  /*17d0*/  IMAD.SHL.U32 R249, R14, 0x40, RZ ;  /* 0x000000400ef97824 */ /* 0x000fe400078e00ff */
[----:B------:R-:W-:Y:S01]  /*17e0*/  IMAD.X R21, RZ, RZ, RZ, P0 ;  /* 0x000000ffff157224 */ /* 0x000fe200000e06ff */
[----:B-1----:R-:W-:Y:S06]  /*17f0*/  @P1 BRA `(.L_x_12) ;  /* 0x0000000400781947 */ /* 0x002fec0003800000 */
[----:B------:R-:W-:Y:S05]  /*1800*/  @P2 BRA `(.L_x_13) ;  /* 0x00000000002c2947 */ /* 0x000fea0003800000 */
[----:B------:R-:W1:Y:S01]  /*1810*/  LDCU.64 UR14, c[0x0][0x5c0] ;  /* 0x0000b800ff0e77ac */ /* 0x000e620008000a00 */
[----:B------:R-:W-:Y:S01]  /*1820*/  SHF.R.S32.HI R2, RZ, 0x1f, R45 ;  /* 0x0000001fff027819 */ /* 0x000fe2000001142d */
[----:B------:R-:W2:Y:S04]  /*1830*/  LDCU.64 UR10, c[0x0][0x5a8] ;  /* 0x0000b500ff0a77ac */ /* 0x000ea80008000a00 */
[----:B-1----:R-:W-:Y:S02]  /*1840*/  IMAD R2, R2, UR14, RZ ;  /* 0x0000000e02027c24 */ /* 0x002fe4000f8e02ff */
[----:B------:R-:W-:-:S04]  /*1850*/  IMAD.WIDE.U32 R6, R45, UR14, RZ ;  /* 0x0000000e2d067c25 */ /* 0x000fc8000f8e00ff */
[----:B------:R-:W-:-:S05]  /*1860*/  IMAD R2, R45, UR15, R2 ;  /* 0x0000000f2d027c24 */ /* 0x000fca000f8e0202 */
[----:B------:R-:W-:-:S03]  /*1870*/  IADD3 R7, PT, PT, R7, R2, RZ ;  /* 0x0000000207077210 */ /* 0x000fc60007ffe0ff */
[----:B--2---:R-:W-:-:S04]  /*1880*/  IMAD.WIDE.U32 R6, R38, UR10, R6 ;  /* 0x0000000a26067c25 */ /* 0x004fc8000f8e0006 */
[----:B------:R-:W-:Y:S01]  /*1890*/  IMAD R9, R38, UR11, R7 ;  /* 0x0000000b26097c24 */ /* 0x000fe2000f8e0207 */
[----:B------:R-:W-:Y:S01]  /*18a0*/  MOV R8, R6 ;  /* 0x0000000600087202 */ /* 0x000fe20000000f00 */
[----:B------:R-:W-:Y:S05]  /*18b0*/  BRA `(.L_x_14) ;  /* 0x0000000000187947 */ /* 0x000fea0003800000 */
.L_x_13:
[----:B------:R-:W1:Y:S01]  /*18c0*/  LDCU.64 UR14, c[0x0][0x5c0] ;  /* 0x0000b800ff0e77ac */ /* 0x000e620008000a00 */
[----:B------:R-:W-:-:S05]  /*18d0*/  IADD3 R6, PT, PT, R45, R46, RZ ;  /* 0x0000002e2d067210 */ /* 0x000fca0007ffe0ff */
[C---:B-1----:R-:W-:Y:S02]  /*18e0*/  IMAD R2, R6.reuse, UR15, RZ ;  /* 0x0000000f06027c24 */ /* 0x042fe4000f8e02ff */
[----:B------:R-:W-:-:S05]  /*18f0*/  IMAD.WIDE.U32 R6, R6, UR14, RZ ;  /* 0x0000000e06067c25 */ /* 0x000fca000f8e00ff */
[----:B------:R-:W-:Y:S02]  /*1900*/  IADD3 R9, PT, PT, R7, R2, RZ ;  /* 0x0000000207097210 */ /* 0x000fe40007ffe0ff */
[----:B------:R-:W-:Y:S02]  /*1910*/  MOV R8, R6 ;  /* 0x0000000600087202 */ /* 0x000fe40000000f00 */
.L_x_14:
        /* <DEDUP_REMOVED lines=11> */
[----:B------:R-:W-:Y:S06]  /*19d0*/  BRA `(.L_x_16) ;  /* 0x0000000000187947 */ /* 0x000fec0003800000 */
.L_x_15:
[----:B------:R-:W1:Y:S01]  /*19e0*/  LDCU.64 UR12, c[0x0][0x5c8] ;  /* 0x0000b900ff0c77ac */ /* 0x000e620008000a00 */
[----:B------:R-:W-:-:S05]  /*19f0*/  IADD3 R6, PT, PT, R45, R46, RZ ;  /* 0x0000002e2d067210 */ /* 0x000fca0007ffe0ff */
[C---:B-1----:R-:W-:Y:S02]  /*1a00*/  IMAD R2, R6.reuse, UR13, RZ ;  /* 0x0000000d06027c24 */ /* 0x042fe4000f8e02ff */
[----:B------:R-:W-:-:S05]  /*1a10*/  IMAD.WIDE.U32 R6, R6, UR12, RZ ;  /* 0x0000000c06067c25 */ /* 0x000fca000f8e00ff */
[----:B------:R-:W-:Y:S02]  /*1a20*/  IADD3 R17, PT, PT, R7, R2, RZ ;  /* 0x0000000207117210 */ /* 0x000fe40007ffe0ff */
[----:B------:R-:W-:-:S07]  /*1a30*/  MOV R16, R6 ;  /* 0x0000000600107202 */ /* 0x000fce0000000f00 */
.L_x_16:
[----:B------:R-:W1:Y:S01]  /*1a40*/  LDCU UR10, c[0x0][0x440] ;  /* 0x00008800ff0a77ac */ /* 0x000e620008000800 */
[----:B------:R-:W-:Y:S01]  /*1a50*/  IADD3 R13, PT, PT, -R19, R202, RZ ;  /* 0x000000ca130d7210 */ /* 0x000fe20007ffe1ff */
[----:B------:R-:W-:Y:S01]  /*1a60*/  IMAD R2, R33, UR14, RZ ;  /* 0x0000000e21027c24 */ /* 0x000fe2000f8e02ff */
[----:B------:R-:W-:Y:S01]  /*1a70*/  BSSY.RECONVERGENT B0, `(.L_x_17) ;  /* 0x000001c000007945 */ /* 0x000fe20003800200 */
[----:B------:R-:W-:-:S04]  /*1a80*/  IMAD.WIDE.U32 R6, R19, UR14, R4 ;  /* 0x0000000e13067c25 */ /* 0x000fc8000f8e0004 */
[----:B------:R-:W-:Y:S01]  /*1a90*/  IMAD R2, R19, UR15, R2 ;  /* 0x0000000f13027c24 */ /* 0x000fe2000f8e0202 */
[----:B------:R-:W-:-:S04]  /*1aa0*/  IADD3 R8, P2, PT, R8, R6, RZ ;  /* 0x0000000608087210 */ /* 0x000fc80007f5e0ff */
[----:B------:R-:W-:Y:S02]  /*1ab0*/  IADD3.X R9, PT, PT, R9, R7, R2, P2, !PT ;  /* 0x0000000709097210 */ /* 0x000fe400017fe402 */
[----:B-1----:R-:W-:Y:S01]  /*1ac0*/  ISETP.GE.AND P0, PT, R4, UR10, PT ;  /* 0x0000000a04007c0c */ /* 0x002fe2000bf06270 */
[----:B------:R-:W1:Y:S03]  /*1ad0*/  LDCU.64 UR10, c[0x0][0x5d8] ;  /* 0x0000bb00ff0a77ac */ /* 0x000e660008000a00 */
[-C--:B------:R-:W-:Y:S02]  /*1ae0*/  ISETP.GE.OR P1, PT, R23, R13.reuse, P0 ;  /* 0x0000000d1700720c */ /* 0x080fe40000726670 */
[----:B------:R-:W-:-:S11]  /*1af0*/  ISETP.GE.OR P0, PT, R24, R13, P0 ;  /* 0x0000000d1800720c */ /* 0x000fd60000706670 */
[----:B------:R-:W2:Y:S01]  /*1b00*/  @!P1 LDC.64 R14, c[0x0][0x560] ;  /* 0x00015800ff0e9b82 */ /* 0x000ea20000000a00 */
[----:B-1----:R-:W-:-:S04]  /*1b10*/  IMAD.WIDE.U32 R8, R39, UR10, R8 ;  /* 0x0000000a27087c25 */ /* 0x002fc8000f8e0008 */
[----:B------:R-:W-:Y:S01]  /*1b20*/  IMAD R7, R39, UR11, R9 ;  /* 0x0000000b27077c24 */ /* 0x000fe2000f8e0209 */
[----:B------:R-:W-:-:S05]  /*1b30*/  @!P1 MOV R6, R8 ;  /* 0x0000000800069202 */ /* 0x000fca0000000f00 */
[----:B------:R-:W-:-:S04]  /*1b40*/  @!P1 IMAD.WIDE.U32 R10, R23, UR14, R6 ;  /* 0x0000000e170a9c25 */ /* 0x000fc8000f8e0006 */
[----:B------:R-:W-:Y:S01]  /*1b50*/  @!P1 IMAD R2, R23, UR15, R11 ;  /* 0x0000000f17029c24 */ /* 0x000fe2000f8e020b */
[----:B--2---:R-:W-:-:S04]  /*1b60*/  @!P1 LEA R12, P2, R10, R14, 0x1 ;  /* 0x0000000e0a0c9211 */ /* 0x004fc800078408ff */
[----:B------:R-:W-:-:S05]  /*1b70*/  @!P1 LEA.HI.X R13, R10, R15, R2, 0x1, P2 ;  /* 0x0000000f0a0d9211 */ /* 0x000fca00010f0c02 */
[----:B------:R1:W-:Y:S01]  /*1b80*/  @!P1 STG.E.128 desc[UR20][R12.64], RZ ;  /* 0x000000ff0c009986 */ /* 0x0003e2000c101d14 */
[----:B------:R-:W-:Y:S05]  /*1b90*/  @P0 BRA `(.L_x_18) ;  /* 0x0000000000240947 */ /* 0x000fea0003800000 */
[----:B------:R-:W2:Y:S01]  /*1ba0*/  LDCU.64 UR10, c[0x0][0x560] ;  /* 0x0000ac00ff0a77ac */ /* 0x000ea20008000a00 */
[----:B------:R-:W-:Y:S01]  /*1bb0*/  MOV R6, R8 ;  /* 0x0000000800067202 */ /* 0x000fe20000000f00 */
[----:B------:R-:W-:-:S04]  /*1bc0*/  IMAD R2, R21, UR14, RZ ;  /* 0x0000000e15027c24 */ /* 0x000fc8000f8e02ff */
[----:B------:R-:W-:-:S04]  /*1bd0*/  IMAD.WIDE.U32 R6, R18, UR14, R6 ;  /* 0x0000000e12067c25 */ /* 0x000fc8000f8e0006 */
[----:B------:R-:W-:-:S05]  /*1be0*/  IMAD R2, R18, UR15, R2 ;  /* 0x0000000f12027c24 */ /* 0x000fca000f8e0202 */
[----:B------:R-:W-:Y:S02]  /*1bf0*/  IADD3 R2, PT, PT, R7, R2, RZ ;  /* 0x0000000207027210 */ /* 0x000fe40007ffe0ff */
[----:B--2---:R-:W-:-:S04]  /*1c00*/  LEA R8, P2, R6, UR10, 0x1 ;  /* 0x0000000a06087c11 */ /* 0x004fc8000f8408ff */
[----:B------:R-:W-:-:S05]  /*1c10*/  LEA.HI.X R9, R6, UR11, R2, 0x1, P2 ;  /* 0x0000000b06097c11 */ /* 0x000fca00090f0c02 */
[----:B------:R2:W-:Y:S04]  /*1c20*/  STG.E.128 desc[UR20][R8.64], RZ ;  /* 0x000000ff08007986 */ /* 0x0005e8000c101d14 */
.L_x_18:
[----:B------:R-:W-:Y:S05]  /*1c30*/  BSYNC.RECONVERGENT B0 ;  /* 0x0000000000007941 */ /* 0x000fea0003800200 */
.L_x_17:
[----:B------:R-:W3:Y:S01]  /*1c40*/  LDCU.64 UR10, c[0x0][0x5e0] ;  /* 0x0000bc00ff0a77ac */ /* 0x000ee20008000a00 */
[----:B------:R-:W-:Y:S01]  /*1c50*/  IMAD.WIDE.U32 R4, R19, UR12, R4 ;  /* 0x0000000c13047c25 */ /* 0x000fe2000f8e0004 */
[----:B------:R-:W4:Y:S03]  /*1c60*/  @!P1 LDC.64 R10, c[0x0][0x568] ;  /* 0x00015a00ff0a9b82 */ /* 0x000f260000000a00 */
[----:B------:R-:W-:Y:S01]  /*1c70*/  IMAD R2, R33, UR12, RZ ;  /* 0x0000000c21027c24 */ /* 0x000fe2000f8e02ff */
[----:B------:R-:W-:-:S03]  /*1c80*/  IADD3 R6, P2, PT, R16, R4, RZ ;  /* 0x0000000410067210 */ /* 0x000fc60007f5e0ff */
[----:B------:R-:W-:-:S05]  /*1c90*/  IMAD R2, R19, UR13, R2 ;  /* 0x0000000d13027c24 */ /* 0x000fca000f8e0202 */
[----:B------:R-:W-:-:S03]  /*1ca0*/  IADD3.X R7, PT, PT, R17, R5, R2, P2, !PT ;  /* 0x0000000511077210 */ /* 0x000fc600017fe402 */
[----:B---3--:R-:W-:-:S04]  /*1cb0*/  IMAD.WIDE.U32 R6, R39, UR10, R6 ;  /* 0x0000000a27067c25 */ /* 0x008fc8000f8e0006 */
[----:B------:R-:W-:Y:S01]  /*1cc0*/  IMAD R5, R39, UR11, R7 ;  /* 0x0000000b27057c24 */ /* 0x000fe2000f8e0207 */
[----:B------:R-:W-:-:S05]  /*1cd0*/  @!P1 MOV R4, R6 ;  /* 0x0000000600049202 */ /* 0x000fca0000000f00 */
[----:B--2---:R-:W-:-:S04]  /*1ce0*/  @!P1 IMAD.WIDE.U32 R8, R23, UR12, R4 ;  /* 0x0000000c17089c25 */ /* 0x004fc8000f8e0004 */
[----:B------:R-:W-:Y:S01]  /*1cf0*/  @!P1 IMAD R2, R23, UR13, R9 ;  /* 0x0000000d17029c24 */ /* 0x000fe2000f8e0209 */
[----:B----4-:R-:W-:-:S04]  /*1d00*/  @!P1 LEA R10, P2, R8, R10, 0x1 ;  /* 0x0000000a080a9211 */ /* 0x010fc800078408ff */
[----:B------:R-:W-:-:S05]  /*1d10*/  @!P1 LEA.HI.X R11, R8, R11, R2, 0x1, P2 ;  /* 0x0000000b080b9211 */ /* 0x000fca00010f0c02 */
[----:B------:R2:W-:Y:S01]  /*1d20*/  @!P1 STG.E.128 desc[UR20][R10.64], RZ ;  /* 0x000000ff0a009986 */ /* 0x0005e2000c101d14 */
[----:B------:R-:W-:Y:S05]  /*1d30*/  @P0 BRA `(.L_x_19) ;  /* 0x0000005800040947 */ /* 0x000fea0003800000 */
[----:B------:R-:W3:Y:S01]  /*1d40*/  LDCU.64 UR10, c[0x0][0x568] ;  /* 0x0000ad00ff0a77ac */ /* 0x000ee20008000a00 */
[----:B------:R-:W-:Y:S01]  /*1d50*/  MOV R4, R6 ;  /* 0x0000000600047202 */ /* 0x000fe20000000f00 */
[----:B------:R-:W-:-:S04]  /*1d60*/  IMAD R2, R21, UR12, RZ ;  /* 0x0000000c15027c24 */ /* 0x000fc8000f8e02ff */
[----:B------:R-:W-:-:S04]  /*1d70*/  IMAD.WIDE.U32 R4, R18, UR12, R4 ;  /* 0x0000000c12047c25 */ /* 0x000fc8000f8e0004 */
[----:B------:R-:W-:-:S05]  /*1d80*/  IMAD R2, R18, UR13, R2 ;  /* 0x0000000d12027c24 */ /* 0x000fca000f8e0202 */
[----:B------:R-:W-:Y:S02]  /*1d90*/  IADD3 R2, PT, PT, R5, R2, RZ ;  /* 0x0000000205027210 */ /* 0x000fe40007ffe0ff */
[----:B---3--:R-:W-:-:S04]  /*1da0*/  LEA R6, P0, R4, UR10, 0x1 ;  /* 0x0000000a04067c11 */ /* 0x008fc8000f8008ff */
[----:B------:R-:W-:-:S05]  /*1db0*/  LEA.HI.X R7, R4, UR11, R2, 0x1, P0 ;  /* 0x0000000b04077c11 */ /* 0x000fca00080f0c02 */
[----:B------:R3:W-:Y:S01]  /*1dc0*/  STG.E.128 desc[UR20][R6.64], RZ ;  /* 0x000000ff06007986 */ /* 0x0007e2000c101d14 */
[----:B------:R-:W-:Y:S05]  /*1dd0*/  BRA `(.L_x_19) ;  /* 0x0000005400dc7947 */ /* 0x000fea0003800000 */
.L_x_12:
[----:B------:R-:W1:Y:S01]  /*1de0*/  LDCU.64 UR10, c[0x0][0x3d8] ;  /* 0x00007b00ff0a77ac */ /* 0x000e620008000a00 */
[----:B------:R-:W-:Y:S01]  /*1df0*/  IMAD R2, R33, UR16, RZ ;  /* 0x0000001021027c24 */ /* 0x000fe2000f8e02ff */
[C---:B------:R-:W-:Y:S01]  /*1e00*/  IADD3 R12, PT, PT, -R19.reuse, R202, RZ ;  /* 0x000000ca130c7210 */ /* 0x040fe20007ffe1ff */
[----:B------:R-:W-:Y:S01]  /*1e10*/  IMAD.WIDE.U32 R6, R19, UR16, R4 ;  /* 0x0000001013067c25 */ /* 0x000fe2000f8e0004 */
[----:B------:R-:W-:Y:S01]  /*1e20*/  LOP3.LUT R8, R25, 0x80000001, RZ, 0xc0, !PT ;  /* 0x8000000119087812 */ /* 0x000fe200078ec0ff */
[----:B------:R-:W-:Y:S01]  /*1e30*/  BSSY.RECONVERGENT B0, `(.L_x_20) ;  /* 0x000001f000007945 */ /* 0x000fe20003800200 */
[----:B------:R-:W-:Y:S01]  /*1e40*/  @P4 BAR.SYNC.DEFER_BLOCKING 0x0 ;  /* 0x0000000000004b1d */ /* 0x000fe20000010000 */
[----:B------:R-:W-:Y:S01]  /*1e50*/  IMAD R2, R19, UR17, R2 ;  /* 0x0000001113027c24 */ /* 0x000fe2000f8e0202 */
[----:B------:R-:W-:Y:S02]  /*1e60*/  ISETP.GE.AND P6, PT, R23, R12, PT ;  /* 0x0000000c1700720c */ /* 0x000fe40003fc6270 */
[----:B------:R-:W-:-:S04]  /*1e70*/  IADD3 R6, P0, PT, R32, R6, RZ ;  /* 0x0000000620067210 */ /* 0x000fc80007f1e0ff */
[----:B------:R-:W-:Y:S02]  /*1e80*/  IADD3.X R7, PT, PT, R34, R7, R2, P0, !PT ;  /* 0x0000000722077210 */ /* 0x000fe400007fe402 */
[----:B------:R-:W-:Y:S01]  /*1e90*/  ISETP.NE.AND P0, PT, R8, 0x1, PT ;  /* 0x000000010800780c */ /* 0x000fe20003f05270 */
[----:B-1----:R-:W-:Y:S02]  /*1ea0*/  IMAD R2, R35, UR10, RZ ;  /* 0x0000000a23027c24 */ /* 0x002fe4000f8e02ff */
[----:B------:R-:W-:Y:S01]  /*1eb0*/  IMAD.WIDE.U32 R6, R20, UR10, R6 ;  /* 0x0000000a14067c25 */ /* 0x000fe2000f8e0006 */
[----:B------:R-:W-:-:S03]  /*1ec0*/  SEL R148, RZ, 0x2000, P0 ;  /* 0x00002000ff947807 */ /* 0x000fc60000000000 */
[----:B------:R-:W-:-:S05]  /*1ed0*/  IMAD R2, R20, UR11, R2 ;  /* 0x0000000b14027c24 */ /* 0x000fca000f8e0202 */
[----:B------:R-:W-:Y:S01]  /*1ee0*/  IADD3 R2, PT, PT, R7, R2, RZ ;  /* 0x0000000207027210 */ /* 0x000fe20007ffe0ff */
[----:B------:R-:W-:Y:S06]  /*1ef0*/  @P6 BRA `(.L_x_21) ;  /* 0x0000000000446947 */ /* 0x000fec0003800000 */
[----:B------:R-:W1:Y:S02]  /*1f00*/  LDCU UR10, c[0x0][0x440] ;  /* 0x00008800ff0a77ac */ /* 0x000e640008000800 */
[----:B-1----:R-:W-:-:S13]  /*1f10*/  ISETP.GE.AND P0, PT, R4, UR10, PT ;  /* 0x0000000a04007c0c */ /* 0x002fda000bf06270 */
[----:B------:R-:W-:Y:S05]  /*1f20*/  @P0 BRA `(.L_x_22) ;  /* 0x0000000000300947 */ /* 0x000fea0003800000 */
[----:B------:R-:W1:Y:S01]  /*1f30*/  LDCU.64 UR10, c[0x0][0x390] ;  /* 0x00007200ff0a77ac */ /* 0x000e620008000a00 */
[----:B------:R-:W-:Y:S02]  /*1f40*/  MOV R8, R6 ;  /* 0x0000000600087202 */ /* 0x000fe40000000f00 */
[----:B------:R-:W-:-:S03]  /*1f50*/  MOV R9, R2 ;  /* 0x0000000200097202 */ /* 0x000fc60000000f00 */
[----:B------:R-:W-:-:S04]  /*1f60*/  IMAD.WIDE.U32 R8, R23, UR16, R8 ;  /* 0x0000001017087c25 */ /* 0x000fc8000f8e0008 */
[----:B------:R-:W-:Y:S01]  /*1f70*/  IMAD R9, R23, UR17, R9 ;  /* 0x0000001117097c24 */ /* 0x000fe2000f8e0209 */
[----:B-1----:R-:W-:-:S04]  /*1f80*/  LEA R10, P0, R8, UR10, 0x1 ;  /* 0x0000000a080a7c11 */ /* 0x002fc8000f8008ff */
[----:B------:R-:W-:-:S05]  /*1f90*/  LEA.HI.X R11, R8, UR11, R9, 0x1, P0 ;  /* 0x0000000b080b7c11 */ /* 0x000fca00080f0c09 */
[----:B------:R-:W-:Y:S01]  /*1fa0*/  @!PT LDS RZ, [RZ] ;  /* 0x00000000fffff984 */ /* 0x000fe20000000800 */
[----:B------:R-:W-:Y:S01]  /*1fb0*/  @!PT LDS RZ, [RZ] ;  /* 0x00000000fffff984 */ /* 0x000fe20000000800 */
[----:B------:R-:W-:Y:S01]  /*1fc0*/  @!PT LDS RZ, [RZ] ;  /* 0x00000000fffff984 */ /* 0x000fe20000000800 */
[----:B------:R1:W-:Y:S01]  /*1fd0*/  LDGSTS.E.BYPASS.LTC128B.128 [R214+0x8000], desc[UR20][R10.64] ;  /* 0x080000000ad67fae */ /* 0x0003e2000b981a14 */
[----:B------:R-:W-:Y:S05]  /*1fe0*/  BRA `(.L_x_23) ;  /* 0x00000000000c7947 */ /* 0x000fea0003800000 */
.L_x_22:
[----:B------:R2:W-:Y:S01]  /*1ff0*/  STS.128 [R214+0x8000], RZ ;  /* 0x008000ffd6007388 */ /* 0x0005e20000000c00 */
[----:B------:R-:W-:Y:S05]  /*2000*/  BRA `(.L_x_23) ;  /* 0x0000000000047947 */ /* 0x000fea0003800000 */
.L_x_21:
[----:B------:R3:W-:Y:S02]  /*2010*/  STS.128 [R214+0x8000], RZ ;  /* 0x008000ffd6007388 */ /* 0x0007e40000000c00 */
.L_x_23:
[----:B------:R-:W-:Y:S05]  /*2020*/  BSYNC.RECONVERGENT B0 ;  /* 0x0000000000007941 */ /* 0x000fea0003800200 */
.L_x_20:
[----:B------:R-:W-:Y:S01]  /*2030*/  ISETP.GE.AND P1, PT, R24, R12, PT ;  /* 0x0000000c1800720c */ /* 0x000fe20003f26270 */
[----:B------:R-:W-:-:S12]  /*2040*/  BSSY.RECONVERGENT B0, `(.L_x_24) ;  /* 0x0000014000007945 */ /* 0x000fd80003800200 */
[----:B------:R4:W-:Y:S01]  /*2050*/  @P1 STS.128 [R214+0x9000], RZ ;  /* 0x009000ffd6001388 */ /* 0x0009e20000000c00 */
[----:B------:R-:W-:Y:S05]  /*2060*/  @P1 BRA `(.L_x_25) ;  /* 0x0000000000441947 */ /* 0x000fea0003800000 */
[----:B------:R-:W5:Y:S02]  /*2070*/  LDCU UR10, c[0x0][0x440] ;  /* 0x00008800ff0a77ac */ /* 0x000f640008000800 */
[----:B-----5:R-:W-:-:S13]  /*2080*/  ISETP.GE.AND P0, PT, R4, UR10, PT ;  /* 0x0000000a04007c0c */ /* 0x020fda000bf06270 */
[----:B------:R1:W-:Y:S01]  /*2090*/  @P0 STS.128 [R214+0x9000], RZ ;  /* 0x009000ffd6000388 */ /* 0x0003e20000000c00 */
[----:B------:R-:W-:Y:S05]  /*20a0*/  @P0 BRA `(.L_x_25) ;  /* 0x0000000000340947 */ /* 0x000fea0003800000 */
[----:B------:R-:W5:Y:S01]  /*20b0*/  LDCU.64 UR10, c[0x0][0x390] ;  /* 0x00007200ff0a77ac */ /* 0x000f620008000a00 */
[----:B------:R-:W-:Y:S01]  /*20c0*/  MOV R8, R6 ;  /* 0x0000000600087202 */ /* 0x000fe20000000f00 */
[----:B------:R-:W-:Y:S01]  /*20d0*/  IMAD R7, R21, UR16, RZ ;  /* 0x0000001015077c24 */ /* 0x000fe2000f8e02ff */
[----:B------:R-:W-:-:S03]  /*20e0*/  MOV R9, R2 ;  /* 0x0000000200097202 */ /* 0x000fc60000000f00 */
[C---:B------:R-:W-:Y:S02]  /*20f0*/  IMAD R2, R18.reuse, UR17, R7 ;  /* 0x0000001112027c24 */ /* 0x040fe4000f8e0207 */
[----:B------:R-:W-:-:S05]  /*2100*/  IMAD.WIDE.U32 R8, R18, UR16, R8 ;  /* 0x0000001012087c25 */ /* 0x000fca000f8e0008 */
[----:B------:R-:W-:Y:S02]  /*2110*/  IADD3 R2, PT, PT, R9, R2, RZ ;  /* 0x0000000209027210 */ /* 0x000fe40007ffe0ff */
[----:B-----5:R-:W-:-:S04]  /*2120*/  LEA R6, P0, R8, UR10, 0x1 ;  /* 0x0000000a08067c11 */ /* 0x020fc8000f8008ff */
[----:B------:R-:W-:-:S05]  /*2130*/  LEA.HI.X R7, R8, UR11, R2, 0x1, P0 ;  /* 0x0000000b08077c11 */ /* 0x000fca00080f0c02 */
[----:B------:R-:W-:Y:S01]  /*2140*/  @!PT LDS RZ, [RZ] ;  /* 0x00000000fffff984 */ /* 0x000fe20000000800 */
[----:B------:R-:W-:Y:S01]  /*2150*/  @!PT LDS RZ, [RZ] ;  /* 0x00000000fffff984 */ /* 0x000fe20000000800 */
[----:B------:R-:W-:Y:S01]  /*2160*/  @!PT LDS RZ, [RZ] ;  /* 0x00000000fffff984 */ /* 0x000fe20000000800 */
[----:B------:R1:W-:Y:S04]  /*2170*/  LDGSTS.E.BYPASS.LTC128B.128 [R214+0x9000], desc[UR20][R6.64] ;  /* 0x0900000006d67fae */ /* 0x0003e8000b981a14 */
.L_x_25:
[----:B------:R-:W-:Y:S05]  /*2180*/  BSYNC.RECONVERGENT B0 ;  /* 0x0000000000007941 */ /* 0x000fea0003800200 */
.L_x_24:
[----:B------:R-:W-:Y:S01]  /*2190*/  IMAD R2, R25, -0x80, R177 ;  /* 0xffffff8019027824 */ /* 0x000fe200078e02b1 */
[----:B------:R-:W0:Y:S01]  /*21a0*/  LDGDEPBAR ;  /* 0x00000000000079af */ /* 0x000e220000000000 */
[----:B------:R-:W-:Y:S03]  /*21b0*/  BSSY.RECONVERGENT B0, `(.L_x_26) ;  /* 0x0000010000007945 */ /* 0x000fe60003800200 */
[----:B------:R-:W-:-:S13]  /*21c0*/  ISETP.GE.AND P2, PT, R23, R2, PT ;  /* 0x000000021700720c */ /* 0x000fda0003f46270 */
[----:B------:R-:W-:Y:S05]  /*21d0*/  @P2 BRA `(.L_x_27) ;  /* 0x0000000000302947 */ /* 0x000fea0003800000 */
[----:B------:R-:W5:Y:S02]  /*21e0*/  LDCU UR10, c[0x0][0x440] ;  /* 0x00008800ff0a77ac */ /* 0x000f640008000800 */
[----:B-----5:R-:W-:-:S13]  /*21f0*/  ISETP.GE.AND P0, PT, R4, UR10, PT ;  /* 0x0000000a04007c0c */ /* 0x020fda000bf06270 */
[----:B------:R-:W-:Y:S05]  /*2200*/  @P0 BRA `(.L_x_28) ;  /* 0x00000000001c0947 */ /* 0x000fea0003800000 */
[----:B-1----:R-:W-:Y:S02]  /*2210*/  MOV R6, R221 ;  /* 0x000000dd00067202 */ /* 0x002fe40000000f00 */
[----:B------:R-:W-:-:S05]  /*2220*/  MOV R7, R219 ;  /* 0x000000db00077202 */ /* 0x000fca0000000f00 */
[----:B------:R-:W-:Y:S01]  /*2230*/  @!PT LDS RZ, [RZ] ;  /* 0x00000000fffff984 */ /* 0x000fe20000000800 */
[----:B------:R-:W-:Y:S01]  /*2240*/  @!PT LDS RZ, [RZ] ;  /* 0x00000000fffff984 */ /* 0x000fe20000000800 */
[----:B------:R-:W-:Y:S01]  /*2250*/  @!PT LDS RZ, [RZ] ;  /* 0x00000000fffff984 */ /* 0x000fe20000000800 */
[----:B------:R1:W-:Y:S01]  /*2260*/  LDGSTS.E.BYPASS.LTC128B.128 [R214+0x4000], desc[UR20][R6.64] ;  /* 0x0400000006d67fae */ /* 0x0003e2000b981a14 */
[----:B------:R-:W-:Y:S05]  /*2270*/  BRA `(.L_x_29) ;  /* 0x00000000000c7947 */ /* 0x000fea0003800000 */
.L_x_28:
[----:B------:R1:W-:Y:S01]  /*2280*/  STS.128 [R214+0x4000], RZ ;  /* 0x004000ffd6007388 */ /* 0x0003e20000000c00 */
[----:B------:R-:W-:Y:S05]  /*2290*/  BRA `(.L_x_29) ;  /* 0x0000000000047947 */ /* 0x000fea0003800000 */
.L_x_27:
[----:B------:R1:W-:Y:S02]  /*22a0*/  STS.128 [R214+0x4000], RZ ;  /* 0x004000ffd6007388 */ /* 0x0003e40000000c00 */
.L_x_29:
[----:B------:R-:W-:Y:S05]  /*22b0*/  BSYNC.RECONVERGENT B0 ;  /* 0x0000000000007941 */ /* 0x000fea0003800200 */
.L_x_26:
        /* <DEDUP_REMOVED lines=8> */
[----:B-1----:R-:W-:-:S04]  /*2340*/  LEA R6, P0, R249, R221, 0x1 ;  /* 0x000000ddf9067211 */ /* 0x002fc800078008ff */
[----:B------:R-:W-:-:S05]  /*2350*/  LEA.HI.X R7, R249, R219, R44, 0x1, P0 ;  /* 0x000000dbf9077211 */ /* 0x000fca00000f0c2c */
[----:B------:R-:W-:Y:S01]  /*2360*/  @!PT LDS RZ, [RZ] ;  /* 0x00000000fffff984 */ /* 0x000fe20000000800 */
[----:B------:R-:W-:Y:S01]  /*2370*/  @!PT LDS RZ, [RZ] ;  /* 0x00000000fffff984 */ /* 0x000fe20000000800 */
[----:B------:R-:W-:Y:S01]  /*2380*/  @!PT LDS RZ, [RZ] ;  /* 0x00000000fffff984 */ /* 0x000fe20000000800 */
[----:B------:R1:W-:Y:S04]  /*2390*/  LDGSTS.E.BYPASS.LTC128B.128 [R214+0x5000], desc[UR20][R6.64] ;  /* 0x0500000006d67fae */ /* 0x0003e8000b981a14 */
.L_x_31:
[----:B------:R-:W-:Y:S05]  /*23a0*/  BSYNC.RECONVERGENT B0 ;  /* 0x0000000000007941 */ /* 0x000fea0003800200 */
.L_x_30:
[----:B------:R-:W-:Y:S01]  /*23b0*/  BSSY.RECONVERGENT B0, `(.L_x_32) ;  /* 0x0000010000007945 */ /* 0x000fe20003800200 */
[----:B------:R-:W-:-:S03]  /*23c0*/  IADD3 R203, PT, PT, R214, R148, RZ ;  /* 0x00000094d6cb7210 */ /* 0x000fc60007ffe0ff */
        /* <DEDUP_REMOVED lines=9> */
[----:B------:R1:W-:Y:S01]  /*2460*/  LDGSTS.E.BYPASS.LTC128B.128 [R203], desc[UR20][R6.64] ;  /* 0x0000000006cb7fae */ /* 0x0003e2000b981a14 */
[----:B------:R-:W-:Y:S05]  /*2470*/  BRA `(.L_x_35) ;  /* 0x00000000000c7947 */ /* 0x000fea0003800000 */
.L_x_34:
[----:B------:R1:W-:Y:S01]  /*2480*/  STS.128 [R203], RZ ;  /* 0x000000ffcb007388 */ /* 0x0003e20000000c00 */
[----:B------:R-:W-:Y:S05]  /*2490*/  BRA `(.L_x_35) ;  /* 0x0000000000047947 */ /* 0x000fea0003800000 */
.L_x_33:
[----:B------:R1:W-:Y:S02]  /*24a0*/  STS.128 [R203], RZ ;  /* 0x000000ffcb007388 */ /* 0x0003e40000000c00 */
.L_x_35:
[----:B------:R-:W-:Y:S05]  /*24b0*/  BSYNC.RECONVERGENT B0 ;  /* 0x0000000000007941 */ /* 0x000fea0003800200 */
.L_x_32:
[C---:B------:R-:W-:Y:S01]  /*24c0*/  VIADD R8, R248.reuse, 0x8 ;  /* 0x00000008f8087836 */ /* 0x040fe20000000000 */
[C---:B-1----:R-:W-:Y:S01]  /*24d0*/  LOP3.LUT R7, R248.reuse, 0x40, RZ, 0xfc, !PT ;  /* 0x00000040f8077812 */ /* 0x042fe200078efcff */
[C---:B------:R-:W-:Y:S01]  /*24e0*/  VIADD R6, R248.reuse, 0x48 ;  /* 0x00000048f8067836 */ /* 0x040fe20000000000 */
[-C--:B------:R-:W-:Y:S01]  /*24f0*/  ISETP.GE.AND P4, PT, R248, R2.reuse, PT ;  /* 0x00000002f800720c */ /* 0x080fe20003f86270 */
[----:B------:R-:W-:Y:S01]  /*2500*/  IMAD.MOV.U32 R240, RZ, RZ, 0x7f800000 ;  /* 0x7f800000fff07424 */ /* 0x000fe200078e00ff */
[-C--:B------:R-:W-:Y:S01]  /*2510*/  ISETP.GE.AND P3, PT, R8, R2.reuse, PT ;  /* 0x000000020800720c */ /* 0x080fe20003f66270 */
[----:B------:R-:W-:Y:S01]  /*2520*/  IMAD.MOV.U32 R238, RZ, RZ, 0x7f800000 ;  /* 0x7f800000ffee7424 */ /* 0x000fe200078e00ff */
[-C--:B------:R-:W-:Y:S02]  /*2530*/  ISETP.GE.AND P2, PT, R7, R2.reuse, PT ;  /* 0x000000020700720c */ /* 0x080fe40003f46270 */
[----:B------:R-:W-:Y:S01]  /*2540*/  ISETP.GE.AND P0, PT, R6, R2, PT ;  /* 0x000000020600720c */ /* 0x000fe20003f06270 */
[----:B------:R-:W-:Y:S01]  /*2550*/  IMAD.WIDE.U32 R6, R248, 0x4, R212 ;  /* 0x00000004f8067825 */ /* 0x000fe200078e00d4 */
[----:B------:R-:W-:-:S02]  /*2560*/  MOV R239, 0x7f800000 ;  /* 0x7f80000000ef7802 */ /* 0x000fc40000000f00 */
[----:B------:R-:W-:-:S03]  /*2570*/  MOV R237, 0x7f800000 ;  /* 0x7f80000000ed7802 */ /* 0x000fc60000000f00 */
[----:B------:R1:W5:Y:S04]  /*2580*/  @!P4 LDG.E R240, desc[UR20][R6.64] ;  /* 0x0000001406f0c981 */ /* 0x000368000c1e1900 */
[----:B------:R1:W5:Y:S04]  /*2590*/  @!P3 LDG.E R239, desc[UR20][R6.64+0x20] ;  /* 0x0000201406efb981 */ /* 0x000368000c1e1900 */
[----:B------:R1:W5:Y:S04]  /*25a0*/  @!P2 LDG.E R238, desc[UR20][R6.64+0x100] ;  /* 0x0001001406eea981 */ /* 0x000368000c1e1900 */
[----:B------:R1:W5:Y:S01]  /*25b0*/  @!P0 LDG.E R237, desc[UR20][R6.64+0x120] ;  /* 0x0001201406ed8981 */ /* 0x000362000c1e1900 */
[----:B------:R-:W-:Y:S03]  /*25c0*/  BSSY.RECONVERGENT B0, `(.L_x_36) ;  /* 0x000000d000007945 */ /* 0x000fe60003800200 */
[----:B------:R1:W-:Y:S01]  /*25d0*/  @P5 STS.128 [R203+0x1000], RZ ;  /* 0x001000ffcb005388 */ /* 0x0003e20000000c00 */
[----:B------:R-:W-:Y:S05]  /*25e0*/  @P5 BRA `(.L_x_37) ;  /* 0x0000000000285947 */ /* 0x000fea0003800000 */
[----:B------:R-:W2:Y:S02]  /*25f0*/  LDCU UR10, c[0x0][0x440] ;  /* 0x00008800ff0a77ac */ /* 0x000ea40008000800 */
[----:B--2---:R-:W-:-:S13]  /*2600*/  ISETP.GE.AND P0, PT, R4, UR10, PT ;  /* 0x0000000a04007c0c */ /* 0x004fda000bf06270 */
        /* <DEDUP_REMOVED lines=8> */
.L_x_37:
[----:B------:R-:W-:Y:S05]  /*2690*/  BSYNC.RECONVERGENT B0 ;  /* 0x0000000000007941 */ /* 0x000fea0003800200 */
.L_x_36:
[----:B------:R-:W3:Y:S01]  /*26a0*/  LDCU.64 UR10, c[0x0][0x3d0] ;  /* 0x00007a00ff0a77ac */ /* 0x000ee20008000a00 */
[----:B-1----:R-:W-:Y:S01]  /*26b0*/  IMAD.WIDE.U32 R6, R19, UR18, R4 ;  /* 0x0000001213067c25 */ /* 0x002fe2000f8e0004 */
[----:B------:R-:W-:Y:S03]  /*26c0*/  BSSY.RECONVERGENT B0, `(.L_x_38) ;  /* 0x000001c000007945 */ /* 0x000fe60003800200 */
[----:B------:R-:W-:Y:S01]  /*26d0*/  IMAD R2, R33, UR18, RZ ;  /* 0x0000001221027c24 */ /* 0x000fe2000f8e02ff */
[----:B------:R-:W-:-:S03]  /*26e0*/  IADD3 R6, P0, PT, R36, R6, RZ ;  /* 0x0000000624067210 */ /* 0x000fc60007f1e0ff */
[----:B------:R-:W-:-:S05]  /*26f0*/  IMAD R2, R19, UR19, R2 ;  /* 0x0000001313027c24 */ /* 0x000fca000f8e0202 */
[----:B------:R-:W-:Y:S01]  /*2700*/  IADD3.X R7, PT, PT, R37, R7, R2, P0, !PT ;  /* 0x0000000725077210 */ /* 0x000fe200007fe402 */
[----:B---3--:R-:W-:Y:S02]  /*2710*/  IMAD R2, R35, UR10, RZ ;  /* 0x0000000a23027c24 */ /* 0x008fe4000f8e02ff */
[----:B------:R-:W-:-:S04]  /*2720*/  IMAD.WIDE.U32 R6, R20, UR10, R6 ;  /* 0x0000000a14067c25 */ /* 0x000fc8000f8e0006 */
        /* <DEDUP_REMOVED lines=18> */
.L_x_40:
[----:B------:R1:W-:Y:S01]  /*2850*/  STS.128 [R214+0x6000], RZ ;  /* 0x006000ffd6007388 */ /* 0x0003e20000000c00 */
[----:B------:R-:W-:Y:S05]  /*2860*/  BRA `(.L_x_41) ;  /* 0x0000000000047947 */ /* 0x000fea0003800000 */
.L_x_39:
[----:B------:R1:W-:Y:S02]  /*2870*/  STS.128 [R214+0x6000], RZ ;  /* 0x006000ffd6007388 */ /* 0x0003e40000000c00 */
.L_x_41:
[----:B------:R-:W-:Y:S05]  /*2880*/  BSYNC.RECONVERGENT B0 ;  /* 0x0000000000007941 */ /* 0x000fea0003800200 */
.L_x_38:
[----:B------:R1:W-:Y:S01]  /*2890*/  @P1 STS.128 [R214+0x7000], RZ ;  /* 0x007000ffd6001388 */ /* 0x0003e20000000c00 */
[----:B------:R-:W-:Y:S01]  /*28a0*/  IADD3 R8, PT, PT, R247, R248, R202 ;  /* 0x000000f8f7087210 */ /* 0x000fe20007ffe0ca */
[----:B------:R-:W1:Y:S01]  /*28b0*/  LDCU UR12, c[0x0][0x440] ;  /* 0x00008800ff0c77ac */ /* 0x000e620008000800 */
[----:B------:R-:W-:Y:S01]  /*28c0*/  BSSY.RECONVERGENT B0, `(.L_x_42) ;  /* 0x0000016000007945 */ /* 0x000fe20003800200 */
[----:B------:R-:W-:Y:S01]  /*28d0*/  LOP3.LUT P0, RZ, R40, 0x4, RZ, 0xc0, !PT ;  /* 0x0000000428ff7812 */ /* 0x000fe2000780c0ff */
[----:B------:R-:W1:Y:S01]  /*28e0*/  LDCU UR13, c[0x0][0x3e0] ;  /* 0x00007c00ff0d77ac */ /* 0x000e620008000800 */
[----:B------:R-:W-:Y:S01]  /*28f0*/  IADD3 R177, PT, PT, R8, -0x3f, -R177 ;  /* 0xffffffc108b17810 */ /* 0x000fe20007ffe8b1 */
[----:B------:R-:W1:Y:S01]  /*2900*/  LDCU UR14, c[0x0][0x45c] ;  /* 0x00008b80ff0e77ac */ /* 0x000e620008000800 */
[----:B------:R-:W-:Y:S08]  /*2910*/  @P1 BRA `(.L_x_43) ;  /* 0x0000000000401947 */ /* 0x000ff00003800000 */
[----:B------:R-:W2:Y:S02]  /*2920*/  LDCU UR10, c[0x0][0x440] ;  /* 0x00008800ff0a77ac */ /* 0x000ea40008000800 */
[----:B--2---:R-:W-:-:S13]  /*2930*/  ISETP.GE.AND P1, PT, R4, UR10, PT ;  /* 0x0000000a04007c0c */ /* 0x004fda000bf26270 */
[----:B------:R2:W-:Y:S01]  /*2940*/  @P1 STS.128 [R214+0x7000], RZ ;  /* 0x007000ffd6001388 */ /* 0x0005e20000000c00 */
[----:B------:R-:W-:Y:S05]  /*2950*/  @P1 BRA `(.L_x_43) ;  /* 0x0000000000301947 */ /* 0x000fea0003800000 */
[----:B------:R-:W1:Y:S01]  /*2960*/  LDCU.64 UR10, c[0x0][0x388] ;  /* 0x00007100ff0a77ac */ /* 0x000e620008000a00 */
[----:B------:R-:W-:Y:S01]  /*2970*/  MOV R7, R2 ;  /* 0x0000000200077202 */ /* 0x000fe20000000f00 */
[----:B------:R-:W-:Y:S02]  /*2980*/  IMAD R4, R21, UR18, RZ ;  /* 0x0000001215047c24 */ /* 0x000fe4000f8e02ff */
[----:B------:R-:W-:-:S04]  /*2990*/  IMAD.WIDE.U32 R6, R18, UR18, R6 ;  /* 0x0000001212067c25 */ /* 0x000fc8000f8e0006 */
[----:B------:R-:W-:-:S05]  /*29a0*/  IMAD R2, R18, UR19, R4 ;  /* 0x0000001312027c24 */ /* 0x000fca000f8e0204 */
[----:B------:R-:W-:Y:S02]  /*29b0*/  IADD3 R2, PT, PT, R7, R2, RZ ;  /* 0x0000000207027210 */ /* 0x000fe40007ffe0ff */
[----:B-1----:R-:W-:-:S04]  /*29c0*/  LEA R4, P1, R6, UR10, 0x1 ;  /* 0x0000000a06047c11 */ /* 0x002fc8000f8208ff */
[----:B------:R-:W-:-:S05]  /*29d0*/  LEA.HI.X R5, R6, UR11, R2, 0x1, P1 ;  /* 0x0000000b06057c11 */ /* 0x000fca00088f0c02 */
[----:B------:R-:W-:Y:S01]  /*29e0*/  @!PT LDS RZ, [RZ] ;  /* 0x00000000fffff984 */ /* 0x000fe20000000800 */
[----:B------:R-:W-:Y:S01]  /*29f0*/  @!PT LDS RZ, [RZ] ;  /* 0x00000000fffff984 */ /* 0x000fe20000000800 */
[----:B------:R-:W-:Y:S01]  /*2a00*/  @!PT LDS RZ, [RZ] ;  /* 0x00000000fffff984 */ /* 0x000fe20000000800 */
[----:B------:R1:W-:Y:S04]  /*2a10*/  LDGSTS.E.BYPASS.LTC128B.128 [R214+0x7000], desc[UR20][R4.64] ;  /* 0x0700000004d67fae */ /* 0x0003e8000b981a14 */
.L_x_43:
[----:B-1----:R-:W-:Y:S05]  /*2a20*/  BSYNC.RECONVERGENT B0 ;  /* 0x0000000000007941 */ /* 0x002fea0003800200 */
.L_x_42:
[----:B------:R-:W0:Y:S01]  /*2a30*/  LDGDEPBAR ;  /* 0x00000000000079af */ /* 0x000e220000000000 */
[C---:B------:R-:W-:Y:S01]  /*2a40*/  VIADD R144, R151.reuse, 0x20 ;  /* 0x0000002097907836 */ /* 0x040fe20000000000 */
[----:B------:R-:W1:Y:S01]  /*2a50*/  LDC R246, c[0x0][0x44c] ;  /* 0x00011300fff67b82 */ /* 0x000e620000000800 */
[----:B------:R-:W-:Y:S01]  /*2a60*/  @P0 VIADD R144, R151, 0xffffffe0 ;  /* 0xffffffe097900836 */ /* 0x000fe20000000000 */
[----:B------:R-:W3:Y:S01]  /*2a70*/  S2R R4, SR_TID.X ;  /* 0x0000000000047919 */ /* 0x000ee20000002100 */
[----:B------:R-:W-:Y:S01]  /*2a80*/  IADD3 R2, PT, PT, R22, 0x80, -R202 ;  /* 0x0000008016027810 */ /* 0x000fe20007ffe8ca */
[----:B------:R-:W4:Y:S01]  /*2a90*/  LDCU UR10, c[0x0][0x590] ;  /* 0x0000b200ff0a77ac */ /* 0x000f220008000800 */
[----:B------:R-:W-:Y:S01]  /*2aa0*/  IMAD.MOV.U32 R156, RZ, RZ, 0x20 ;  /* 0x00000020ff9c7424 */ /* 0x000fe200078e00ff */
[----:B------:R-:W-:Y:S01]  /*2ab0*/  LOP3.LUT R241, R43, 0x18, RZ, 0xc0, !PT ;  /* 0x000000182bf17812 */ /* 0x000fe200078ec0ff */
[--C-:B------:R-:W-:Y:S01]  /*2ac0*/  IMAD.IADD R149, R155, 0x1, R148.reuse ;  /* 0x000000019b957824 */ /* 0x100fe200078e0294 */
[----:B------:R2:W-:Y:S01]  /*2ad0*/  STL [R1+0x4], R2 ;  /* 0x0000040201007387 */ /* 0x0005e20000100800 */
[----:B------:R-:W-:Y:S01]  /*2ae0*/  VIADD R5, R150, 0x40 ;  /* 0x0000004096057836 */ /* 0x000fe20000000000 */
[----:B------:R-:W-:Y:S01]  /*2af0*/  SEL R156, R156, 0xffffffe0, !P0 ;  /* 0xffffffe09c9c7807 */ /* 0x000fe20004000000 */
[----:B------:R-:W-:Y:S01]  /*2b00*/  IMAD.SHL.U32 R251, R251, 0x8, RZ ;  /* 0x00000008fbfb7824 */ /* 0x000fe200078e00ff */
[----:B------:R-:W-:Y:S01]  /*2b10*/  CS2R R94, SRZ ;  /* 0x00000000005e7805 */ /* 0x000fe2000001ff00 */
[----:B------:R-:W-:Y:S01]  /*2b20*/  IMAD.IADD R148, R3, 0x1, R148 ;  /* 0x0000000103947824 */ /* 0x000fe200078e0294 */
[----:B------:R-:W-:Y:S01]  /*2b30*/  CS2R R92, SRZ ;  /* 0x00000000005c7805 */ /* 0x000fe2000001ff00 */
[----:B------:R-:W-:Y:S01]  /*2b40*/  IMAD.MOV.U32 R218, RZ, RZ, R203 ;  /* 0x000000ffffda7224 */ /* 0x000fe200078e00cb */
[----:B------:R-:W-:Y:S01]  /*2b50*/  CS2R R98, SRZ ;  /* 0x0000000000627805 */ /* 0x000fe2000001ff00 */
[----:B------:R-:W-:Y:S01]  /*2b60*/  VIADD R5, R155, 0x4000 ;  /* 0x000040009b057836 */ /* 0x000fe20000000000 */
[----:B------:R-:W-:-:S02]  /*2b70*/  CS2R R96, SRZ ;  /* 0x0000000000607805 */ /* 0x000fc4000001ff00 */
[----:B------:R-:W-:Y:S02]  /*2b80*/  CS2R R90, SRZ ;  /* 0x00000000005a7805 */ /* 0x000fe4000001ff00 */
[----:B------:R-:W-:Y:S02]  /*2b90*/  CS2R R88, SRZ ;  /* 0x0000000000587805 */ /* 0x000fe4000001ff00 */
[----:B------:R-:W-:Y:S01]  /*2ba0*/  CS2R R86, SRZ ;  /* 0x0000000000567805 */ /* 0x000fe2000001ff00 */
[----:B------:R-:W-:-:S04]  /*2bb0*/  DEPBAR.LE SB0, 0x1 ;  /* 0x000080400000791a */ /* 0x000fc80000000000 */
[----:B------:R-:W-:Y:S01]  /*2bc0*/  BAR.SYNC.DEFER_BLOCKING 0x0 ;  /* 0x0000000000007b1d */ /* 0x000fe20000010000 */
[----:B------:R-:W-:Y:S02]  /*2bd0*/  CS2R R84, SRZ ;  /* 0x0000000000547805 */ /* 0x000fe4000001ff00 */
[----:B------:R-:W-:Y:S02]  /*2be0*/  CS2R R78, SRZ ;  /* 0x00000000004e7805 */ /* 0x000fe4000001ff00 */
[----:B------:R-:W-:Y:S02]  /*2bf0*/  CS2R R76, SRZ ;  /* 0x00000000004c7805 */ /* 0x000fe4000001ff00 */
[----:B------:R-:W-:Y:S02]  /*2c00*/  CS2R R82, SRZ ;  /* 0x0000000000527805 */ /* 0x000fe4000001ff00 */
[----:B------:R-:W-:Y:S02]  /*2c10*/  CS2R R80, SRZ ;  /* 0x0000000000507805 */ /* 0x000fe4000001ff00 */
[----:B------:R-:W-:Y:S01]  /*2c20*/  CS2R R74, SRZ ;  /* 0x00000000004a7805 */ /* 0x000fe2000001ff00 */
[----:B--2---:R-:W-:Y:S01]  /*2c30*/  IMAD.MOV.U32 R2, RZ, RZ, 0x10 ;  /* 0x00000010ff027424 */ /* 0x004fe200078e00ff */
[----:B---3--:R-:W-:-:S02]  /*2c40*/  LOP3.LUT P1, RZ, R4, 0x4, RZ, 0xc0, !PT ;  /* 0x0000000404ff7812 */ /* 0x008fc4000782c0ff */
[----:B------:R-:W-:Y:S02]  /*2c50*/  CS2R R72, SRZ ;  /* 0x0000000000487805 */ /* 0x000fe4000001ff00 */
[----:B------:R-:W-:Y:S02]  /*2c60*/  CS2R R70, SRZ ;  /* 0x0000000000467805 */ /* 0x000fe4000001ff00 */
[----:B------:R-:W-:Y:S02]  /*2c70*/  CS2R R68, SRZ ;  /* 0x0000000000447805 */ /* 0x000fe4000001ff00 */
[----:B------:R-:W-:Y:S01]  /*2c80*/  SEL R2, R2, 0xfffffff0, !P1 ;  /* 0xfffffff002027807 */ /* 0x000fe20004800000 */
[----:B------:R-:W-:Y:S01]  /*2c90*/  IMAD.IADD R152, R151, 0x1, R156 ;  /* 0x0000000197987824 */ /* 0x000fe200078e029c */
[----:B----4-:R-:W-:-:S03]  /*2ca0*/  USHF.L.U32 UR10, UR10, 0x7, URZ ;  /* 0x000000070a0a7899 */ /* 0x010fc600080006ff */
[--C-:B------:R-:W-:Y:S02]  /*2cb0*/  IMAD.IADD R217, R193, 0x1, R2.reuse ;  /* 0x00000001c1d97824 */ /* 0x100fe400078e0202 */
[--C-:B------:R-:W-:Y:S02]  /*2cc0*/  IMAD.IADD R216, R194, 0x1, R2.reuse ;  /* 0x00000001c2d87824 */ /* 0x100fe400078e0202 */
[----:B------:R-:W-:Y:S01]  /*2cd0*/  IMAD.IADD R215, R192, 0x1, R2 ;  /* 0x00000001c0d77824 */ /* 0x000fe200078e0202 */
[----:B------:R2:W3:Y:S04]  /*2ce0*/  LDSM.16.M88.4 R132, [R144] ;  /* 0x000000009084783b */ /* 0x0004e80000000200 */
[----:B------:R2:W4:Y:S04]  /*2cf0*/  LDSM.16.M88.4 R136, [R144+0x400] ;  /* 0x000400009088783b */ /* 0x0005280000000200 */
[----:B------:R2:W1:Y:S04]  /*2d00*/  LDSM.16.M88.4 R140, [R144+0x800] ;  /* 0x00080000908c783b */ /* 0x0004680000000200 */
[----:B------:R-:W1:Y:S04]  /*2d10*/  LDSM.16.M88.4 R144, [R144+0xc00] ;  /* 0x000c00009090783b */ /* 0x000e680000000200 */
[----:B------:R2:W1:Y:S04]  /*2d20*/  LDSM.16.M88.4 R116, [R151] ;  /* 0x000000009774783b */ /* 0x0004680000000200 */
[----:B------:R2:W1:Y:S04]  /*2d30*/  LDSM.16.M88.4 R120, [R151+0x400] ;  /* 0x000400009778783b */ /* 0x0004680000000200 */
[----:B------:R2:W1:Y:S04]  /*2d40*/  LDSM.16.M88.4 R124, [R151+0x800] ;  /* 0x00080000977c783b */ /* 0x0004680000000200 */
[----:B------:R2:W1:Y:S02]  /*2d50*/  LDSM.16.M88.4 R128, [R151+0xc00] ;  /* 0x000c00009780783b */ /* 0x0004640000000200 */
.L_x_46:
[----:B------:R-:W3:Y:S01]  /*2d60*/  LDL R40, [R1+0x4] ;  /* 0x0000040001287983 */ /* 0x000ee20000100800 */
[----:B------:R-:W-:Y:S02]  /*2d70*/  VIADD R247, R247, 0xffffff80 ;  /* 0xffffff80f7f77836 */ /* 0x000fe40000000000 */
[----:B-----5:R-:W-:Y:S01]  /*2d80*/  FMUL.FTZ R158, R240, 1.4426950216293334961 ;  /* 0x3fb8aa3bf09e7820 */ /* 0x020fe20000410000 */
[----:B------:R-:W-:Y:S01]  /*2d90*/  IMAD.IADD R112, R149, 0x1, R156 ;  /* 0x0000000195707824 */ /* 0x000fe200078e029c */
[----:B------:R-:W0:Y:S01]  /*2da0*/  LDGDEPBAR ;  /* 0x00000000000079af */ /* 0x000e220000000000 */
[----:B------:R-:W-:Y:S01]  /*2db0*/  IMAD.SHL.U32 R2, R252, 0x80, RZ ;  /* 0x00000080fc027824 */ /* 0x000fe200078e00ff */
[----:B------:R-:W-:Y:S01]  /*2dc0*/  FSETP.NEU.FTZ.AND P0, PT, R240, -INF , PT ;  /* 0xff800000f000780b */ /* 0x000fe20003f1d000 */
[----:B------:R-:W-:Y:S01]  /*2dd0*/  VIADD R206, R206, 0xffffffff ;  /* 0xffffffffcece7836 */ /* 0x000fe20000000000 */
[----:B------:R-:W4:Y:S01]  /*2de0*/  S2R R157, SR_TID.X ;  /* 0x00000000009d7919 */ /* 0x000f220000002100 */
[----:B------:R-:W-:Y:S01]  /*2df0*/  VIADD R2, R2, 0x80 ;  /* 0x0000008002027836 */ /* 0x000fe20000000000 */
[----:B------:R-:W-:Y:S02]  /*2e00*/  FSEL R158, R158, RZ, P0 ;  /* 0x000000ff9e9e7208 */ /* 0x000fe40000000000 */
[----:B---3--:R-:W-:Y:S01]  /*2e10*/  ISETP.GE.AND P6, PT, R247, R40, PT ;  /* 0x00000028f700720c */ /* 0x008fe20003fc6270 */
[----:B------:R-:W-:Y:S04]  /*2e20*/  DEPBAR.LE SB0, 0x0 ;  /* 0x000080000000791a */ /* 0x000fe80000000000 */
[----:B------:R-:W-:Y:S01]  /*2e30*/  BAR.SYNC.DEFER_BLOCKING 0x0 ;  /* 0x0000000000007b1d */ /* 0x000fe20000010000 */
[-C--:B------:R-:W-:Y:S11]  /*2e40*/  ISETP.LT.AND P6, PT, R2, R202.reuse, P6 ;  /* 0x000000ca0200720c */ /* 0x080ff600037c1270 */
[----:B------:R-:W-:Y:S02]  /*2e50*/  @!UPT UIADD3 URZ, UPT, UPT, URZ, URZ, URZ ;  /* 0x000000fffffff290 */ /* 0x000fe4000fffe0ff */
[----:B----4-:R-:W-:Y:S01]  /*2e60*/  @!P6 SHF.R.U32.HI R2, RZ, 0x1, R157 ;  /* 0x00000001ff02e819 */ /* 0x010fe2000001169d */
[----:B------:R-:W-:Y:S08]  /*2e70*/  LDSM.16.M88.4 R64, [R149] ;  /* 0x000000009540783b */ /* 0x000ff00000000200 */
[----:B------:R-:W3:Y:S08]  /*2e80*/  LDSM.16.M88.4 R16, [R151+-0x2000] ;  /* 0xffe000009710783b */ /* 0x000ef00000000200 */
[----:B------:R-:W4:Y:S08]  /*2e90*/  LDSM.16.M88.4 R60, [R149+0x1000] ;  /* 0x00100000953c783b */ /* 0x000f300000000200 */
[----:B------:R-:W2:Y:S08]  /*2ea0*/  LDSM.16.M88.4 R32, [R151+-0x1c00] ;  /* 0xffe400009720783b */ /* 0x000eb00000000200 */
[----:B------:R-:W1:Y:S08]  /*2eb0*/  LDSM.16.M88.4 R48, [R151+-0x1800] ;  /* 0xffe800009730783b */ /* 0x000e700000000200 */
[----:B------:R-:W1:Y:S01]  /*2ec0*/  LDSM.16.M88.4 R100, [R151+-0x1400] ;  /* 0xffec00009764783b */ /* 0x000e620000000200 */
[-C--:B---3--:R-:W-:Y:S07]  /*2ed0*/  HMMA.16816.F32.BF16 R4, R64, R16.reuse, RZ ;  /* 0x000000104004723c */ /* 0x088fee00000418ff */
[----:B------:R-:W-:Y:S01]  /*2ee0*/  LDSM.16.M88.4 R104, [R112] ;  /* 0x000000007068783b */ /* 0x000fe20000000200 */
[C---:B----4-:R-:W-:Y:S07]  /*2ef0*/  HMMA.16816.F32.BF16 R8, R60.reuse, R16, RZ ;  /* 0x000000103c08723c */ /* 0x050fee00000418ff */
[----:B------:R-:W3:Y:S01]  /*2f00*/  LDSM.16.M88.4 R108, [R152+-0x2000] ;  /* 0xffe00000986c783b */ /* 0x000ee20000000200 */
[-C--:B------:R-:W-:Y:S07]  /*2f10*/  HMMA.16816.F32.BF16 R12, R60, R18.reuse, RZ ;  /* 0x000000123c0c723c */ /* 0x080fee00000418ff */
[----:B------:R-:W4:Y:S01]  /*2f20*/  LDSM.16.M88.4 R112, [R112+0x1000] ;  /* 0x001000007070783b */ /* 0x000f220000000200 */
[C---:B------:R-:W-:Y:S08]  /*2f30*/  HMMA.16816.F32.BF16 R16, R64.reuse, R18, RZ ;  /* 0x000000124010723c */ /* 0x040ff000000418ff */
[-C--:B--2---:R-:W-:Y:S08]  /*2f40*/  HMMA.16816.F32.BF16 R20, R64, R32.reuse, RZ ;  /* 0x000000204014723c */ /* 0x084ff000000418ff */
[C---:B------:R-:W-:Y:S08]  /*2f50*/  HMMA.16816.F32.BF16 R24, R60.reuse, R32, RZ ;  /* 0x000000203c18723c */ /* 0x040ff000000418ff */
[-C--:B------:R-:W-:Y:S08]  /*2f60*/  HMMA.16816.F32.BF16 R28, R60, R34.reuse, RZ ;  /* 0x000000223c1c723c */ /* 0x080ff000000418ff */
[C---:B------:R-:W-:Y:S08]  /*2f70*/  HMMA.16816.F32.BF16 R32, R64.reuse, R34, RZ ;  /* 0x000000224020723c */ /* 0x040ff000000418ff */
[-C--:B-1----:R-:W-:Y:S08]  /*2f80*/  HMMA.16816.F32.BF16 R36, R64, R48.reuse, RZ ;  /* 0x000000304024723c */ /* 0x082ff000000418ff */
[C---:B------:R-:W-:Y:S08]  /*2f90*/  HMMA.16816.F32.BF16 R40, R60.reuse, R48, RZ ;  /* 0x000000303c28723c */ /* 0x040ff000000418ff */
[-C--:B------:R-:W-:Y:S08]  /*2fa0*/  HMMA.16816.F32.BF16 R44, R60, R50.reuse, RZ ;  /* 0x000000323c2c723c */ /* 0x080ff000000418ff */
[C---:B------:R-:W-:Y:S08]  /*2fb0*/  HMMA.16816.F32.BF16 R48, R64.reuse, R50, RZ ;  /* 0x000000324030723c */ /* 0x040ff000000418ff */
[-C--:B------:R-:W-:Y:S08]  /*2fc0*/  HMMA.16816.F32.BF16 R52, R64, R100.reuse, RZ ;  /* 0x000000644034723c */ /* 0x080ff000000418ff */
[C---:B------:R-:W-:Y:S02]  /*2fd0*/  HMMA.16816.F32.BF16 R56, R60.reuse, R100, RZ ;  /* 0x000000643c38723c */ /* 0x040fe400000418ff */
[----:B------:R-:W-:Y:S01]  /*2fe0*/  @!P6 IMAD.SHL.U32 R100, R157, 0x2, RZ ;  /* 0x000000029d64e824 */ /* 0x000fe200078e00ff */
[C-C-:B------:R-:W-:Y:S02]  /*2ff0*/  @!P6 VIADDMNMX R157, R177.reuse, 0xffffffc0, R202.reuse, PT ;  /* 0xffffffc0b19de846 */ /* 0x140fe400038001ca */
[----:B------:R-:W-:Y:S02]  /*3000*/  @!P6 VIADDMNMX R101, R177, 0x8, R202, PT ;  /* 0x00000008b165e846 */ /* 0x000fe400038001ca */
[----:B------:R-:W-:Y:S01]  /*3010*/  @!P6 LOP3.LUT R100, R100, 0x6, RZ, 0xc0, !PT ;  /* 0x000000066464e812 */ /* 0x000fe200078ec0ff */
[-C--:B------:R-:W-:Y:S03]  /*3020*/  HMMA.16816.F32.BF16 R60, R60, R102.reuse, RZ ;  /* 0x000000663c3c723c */ /* 0x080fe600000418ff */
[----:B------:R-:W-:Y:S01]  /*3030*/  @!P6 LOP3.LUT R2, R100, 0x1c0, R2, 0xf8, !PT ;  /* 0x000001c06402e812 */ /* 0x000fe200078ef802 */
[----:B------:R-:W-:Y:S04]  /*3040*/  FMUL.FTZ R100, R237, 1.4426950216293334961 ;  /* 0x3fb8aa3bed647820 */ /* 0x000fe80000410000 */
[----:B------:R-:W-:Y:S02]  /*3050*/  HMMA.16816.F32.BF16 R64, R64, R102, RZ ;  /* 0x000000664040723c */ /* 0x000fe400000418ff */
[----:B------:R-:W-:Y:S01]  /*3060*/  @!P6 IMAD R2, R252, 0x80, R2 ;  /* 0x00000080fc02e824 */ /* 0x000fe200078e0202 */
[C---:B------:R-:W-:Y:S02]  /*3070*/  @!P6 VIADDMNMX R103, R177.reuse, 0xffffffc8, R202, PT ;  /* 0xffffffc8b167e846 */ /* 0x040fe400038001ca */
[----:B------:R-:W-:Y:S01]  /*3080*/  @!P6 VIMNMX R102, PT, PT, R177, R202, PT ;  /* 0x000000cab166e248 */ /* 0x000fe20003fe0100 */
[C---:B------:R-:W-:Y:S01]  /*3090*/  @!P6 VIADD R159, R2.reuse, 0x1 ;  /* 0x00000001029fe836 */ /* 0x040fe20000000000 */
[-C--:B------:R-:W-:Y:S01]  /*30a0*/  @!P6 ISETP.GE.AND P2, PT, R2, R157.reuse, PT ;  /* 0x0000009d0200e20c */ /* 0x080fe20003f46270 */
[-C--:B---3--:R-:W-:Y:S05]  /*30b0*/  HMMA.16816.F32.BF16 R4, R104, R108.reuse, R4 ;  /* 0x0000006c6804723c */ /* 0x088fea0000041804 */
[----:B------:R-:W-:Y:S03]  /*30c0*/  @!P6 ISETP.GE.AND P0, PT, R159, R157, PT ;  /* 0x0000009d9f00e20c */ /* 0x000fe60003f06270 */
[C---:B----4-:R-:W-:Y:S04]  /*30d0*/  HMMA.16816.F32.BF16 R8, R112.reuse, R108, R8 ;  /* 0x0000006c7008723c */ /* 0x050fe80000041808 */
[----:B------:R-:W-:Y:S01]  /*30e0*/  FMUL.FTZ R109, R239, 1.4426950216293334961 ;  /* 0x3fb8aa3bef6d7820 */ /* 0x000fe20000410000 */
[----:B------:R-:W-:Y:S03]  /*30f0*/  FMUL.FTZ R108, R238, 1.4426950216293334961 ;  /* 0x3fb8aa3bee6c7820 */ /* 0x000fe60000410000 */
[-C--:B------:R-:W-:Y:S03]  /*3100*/  HMMA.16816.F32.BF16 R12, R112, R110.reuse, R12 ;  /* 0x0000006e700c723c */ /* 0x080fe6000004180c */
[----:B------:R-:W-:Y:S02]  /*3110*/  @!P6 FSEL R4, R4, -INF , !P2 ;  /* 0xff8000000404e808 */ /* 0x000fe40005000000 */
[-C--:B------:R-:W-:Y:S02]  /*3120*/  @!P6 ISETP.GE.AND P2, PT, R2, R103.reuse, PT ;  /* 0x000000670200e20c */ /* 0x080fe40003f46270 */
[----:B------:R-:W-:Y:S01]  /*3130*/  @!P6 FSEL R5, R5, -INF , !P0 ;  /* 0xff8000000505e808 */ /* 0x000fe20004000000 */
[--C-:B------:R-:W-:Y:S01]  /*3140*/  FFMA.FTZ R4, R4, UR14, -R158.reuse ;  /* 0x0000000e04047c23 */ /* 0x100fe2000801089e */
[----:B------:R-:W-:Y:S01]  /*3150*/  @!P6 FSEL R6, R6, -INF , !P2 ;  /* 0xff8000000606e808 */ /* 0x000fe20005000000 */
[C---:B------:R-:W-:Y:S02]  /*3160*/  HMMA.16816.F32.BF16 R16, R104.reuse, R110, R16 ;  /* 0x0000006e6810723c */ /* 0x040fe40000041810 */
[----:B------:R-:W-:Y:S02]  /*3170*/  MUFU.EX2 R234, R4 ;  /* 0x0000000400ea7308 */ /* 0x000fe40000000800 */
[----:B------:R-:W-:Y:S01]  /*3180*/  @!P6 ISETP.GE.AND P2, PT, R159, R103, PT ;  /* 0x000000679f00e20c */ /* 0x000fe20003f46270 */
[----:B------:R-:W-:Y:S01]  /*3190*/  FFMA.FTZ R5, R5, UR14, -R158 ;  /* 0x0000000e05057c23 */ /* 0x000fe2000801089e */
[----:B------:R-:W-:Y:S02]  /*31a0*/  FSETP.NEU.FTZ.AND P0, PT, R239, -INF , PT ;  /* 0xff800000ef00780b */ /* 0x000fe40003f1d000 */
[----:B------:R-:W-:Y:S04]  /*31b0*/  @!P6 FSEL R7, R7, -INF , !P2 ;  /* 0xff8000000707e808 */ /* 0x000fe80005000000 */
[----:B------:R-:W1:Y:S01]  /*31c0*/  MUFU.EX2 R233, R5 ;  /* 0x0000000500e97308 */ /* 0x000e620000000800 */
[----:B------:R-:W-:Y:S02]  /*31d0*/  FSEL R109, R109, RZ, P0 ;  /* 0x000000ff6d6d7208 */ /* 0x000fe40000000000 */
[-C--:B------:R-:W-:Y:S02]  /*31e0*/  @!P6 ISETP.GE.AND P2, PT, R2, R102.reuse, PT ;  /* 0x000000660200e20c */ /* 0x080fe40003f46270 */
[----:B------:R-:W-:Y:S01]  /*31f0*/  FSETP.NEU.FTZ.AND P0, PT, R238, -INF , PT ;  /* 0xff800000ee00780b */ /* 0x000fe20003f1d000 */
[--C-:B------:R-:W-:Y:S01]  /*3200*/  FFMA.FTZ R6, R6, UR14, -R109.reuse ;  /* 0x0000000e06067c23 */ /* 0x100fe2000801086d */
[----:B------:R-:W-:Y:S01]  /*3210*/  FFMA.FTZ R7, R7, UR14, -R109 ;  /* 0x0000000e07077c23 */ /* 0x000fe2000801086d */
[----:B------:R-:W-:Y:S02]  /*3220*/  @!P6 FSEL R8, R8, -INF , !P2 ;  /* 0xff8000000808e808 */ /* 0x000fe40005000000 */
[----:B------:R-:W-:Y:S01]  /*3230*/  MUFU.EX2 R243, R6 ;  /* 0x0000000600f37308 */ /* 0x000fe20000000800 */
[-C--:B------:R-:W-:Y:S02]  /*3240*/  @!P6 ISETP.GE.AND P2, PT, R159, R102.reuse, PT ;  /* 0x000000669f00e20c */ /* 0x080fe40003f46270 */
[----:B------:R-:W-:Y:S02]  /*3250*/  FSEL R108, R108, RZ, P0 ;  /* 0x000000ff6c6c7208 */ /* 0x000fe40000000000 */
[----:B------:R-:W-:Y:S02]  /*3260*/  FSETP.NEU.FTZ.AND P0, PT, R237, -INF , PT ;  /* 0xff800000ed00780b */ /* 0x000fe40003f1d000 */
[----:B------:R-:W-:Y:S03]  /*3270*/  @!P6 FSEL R9, R9, -INF , !P2 ;  /* 0xff8000000909e808 */ /* 0x000fe60005000000 */
[----:B------:R2:W3:Y:S01]  /*3280*/  MUFU.EX2 R242, R7 ;  /* 0x0000000700f27308 */ /* 0x0004e20000000800 */
[--C-:B------:R-:W-:Y:S01]  /*3290*/  FFMA.FTZ R8, R8, UR14, -R108.reuse ;  /* 0x0000000e08087c23 */ /* 0x100fe2000801086c */
[-C--:B------:R-:W-:Y:S01]  /*32a0*/  @!P6 ISETP.GE.AND P2, PT, R2, R101.reuse, PT ;  /* 0x000000650200e20c */ /* 0x080fe20003f46270 */
[----:B------:R-:W-:Y:S01]  /*32b0*/  FFMA.FTZ R9, R9, UR14, -R108 ;  /* 0x0000000e09097c23 */ /* 0x000fe2000801086c */
[----:B------:R-:W-:Y:S02]  /*32c0*/  FSEL R100, R100, RZ, P0 ;  /* 0x000000ff64647208 */ /* 0x000fe40000000000 */
[-C--:B------:R-:W-:Y:S04]  /*32d0*/  @!P6 ISETP.GE.AND P0, PT, R159, R101.reuse, PT ;  /* 0x000000659f00e20c */ /* 0x080fe80003f06270 */
[----:B------:R4:W-:Y:S01]  /*32e0*/  MUFU.EX2 R196, R9 ;  /* 0x0000000900c47308 */ /* 0x0009e20000000800 */
[----:B------:R-:W-:Y:S02]  /*32f0*/  @!P6 FSEL R10, R10, -INF , !P2 ;  /* 0xff8000000a0ae808 */ /* 0x000fe40005000000 */
[----:B------:R-:W-:Y:S03]  /*3300*/  @!P6 FSEL R11, R11, -INF , !P0 ;  /* 0xff8000000b0be808 */ /* 0x000fe60004000000 */
[--C-:B------:R-:W-:Y:S04]  /*3310*/  FFMA.FTZ R10, R10, UR14, -R100.reuse ;  /* 0x0000000e0a0a7c23 */ /* 0x100fe80008010864 */
[----:B------:R1:W-:Y:S01]  /*3320*/  MUFU.EX2 R197, R8 ;  /* 0x0000000800c57308 */ /* 0x0003e20000000800 */
[----:B--2---:R-:W2:Y:S01]  /*3330*/  LDSM.16.M88.4 R4, [R152+-0x1c00] ;  /* 0xffe400009804783b */ /* 0x004ea20000000200 */
[----:B------:R-:W-:Y:S08]  /*3340*/  FFMA.FTZ R11, R11, UR14, -R100 ;  /* 0x0000000e0b0b7c23 */ /* 0x000ff00008010864 */
[----:B------:R-:W-:Y:S01]  /*3350*/  MUFU.EX2 R201, R10 ;  /* 0x0000000a00c97308 */ /* 0x000fe20000000800 */
[C---:B----4-:R-:W-:Y:S05]  /*3360*/  @!P6 VIADD R9, R2.reuse, 0x8 ;  /* 0x000000080209e836 */ /* 0x050fea0000000000 */
[-C--:B------:R-:W-:Y:S04]  /*3370*/  @!P6 ISETP.GE.AND P0, PT, R9, R102.reuse, PT ;  /* 0x000000660900e20c */ /* 0x080fe80003f06270 */
[----:B------:R-:W-:Y:S01]  /*3380*/  MUFU.EX2 R200, R11 ;  /* 0x0000000b00c87308 */ /* 0x000fe20000000800 */
[----:B-1----:R-:W-:Y:S01]  /*3390*/  @!P6 VIADD R8, R2, 0x9 ;  /* 0x000000090208e836 */ /* 0x002fe20000000000 */
[----:B------:R-:W-:Y:S04]  /*33a0*/  @!P6 FSEL R12, R12, -INF , !P0 ;  /* 0xff8000000c0ce808 */ /* 0x000fe80004000000 */
[-C--:B------:R-:W-:Y:S01]  /*33b0*/  @!P6 ISETP.GE.AND P0, PT, R8, R102.reuse, PT ;  /* 0x000000660800e20c */ /* 0x080fe20003f06270 */
[--C-:B------:R-:W-:Y:S03]  /*33c0*/  FFMA.FTZ R12, R12, UR14, -R108.reuse ;  /* 0x0000000e0c0c7c23 */ /* 0x100fe6000801086c */
[----:B------:R-:W-:Y:S01]  /*33d0*/  @!P6 FSEL R13, R13, -INF , !P0 ;  /* 0xff8000000d0de808 */ /* 0x000fe20004000000 */
[----:B------:R1:W-:Y:S01]  /*33e0*/  MUFU.EX2 R191, R12 ;  /* 0x0000000c00bf7308 */ /* 0x0003e20000000800 */
[-C--:B------:R-:W-:Y:S03]  /*33f0*/  @!P6 ISETP.GE.AND P0, PT, R9, R101.reuse, PT ;  /* 0x000000650900e20c */ /* 0x080fe60003f06270 */
[----:B------:R-:W-:Y:S01]  /*3400*/  FFMA.FTZ R13, R13, UR14, -R108 ;  /* 0x0000000e0d0d7c23 */ /* 0x000fe2000801086c */
[----:B------:R-:W-:Y:S02]  /*3410*/  @!P6 FSEL R14, R14, -INF , !P0 ;  /* 0xff8000000e0ee808 */ /* 0x000fe40004000000 */
[----:B------:R-:W-:Y:S03]  /*3420*/  @!P6 ISETP.GE.AND P0, PT, R8, R101, PT ;  /* 0x000000650800e20c */ /* 0x000fe60003f06270 */
[----:B------:R-:W-:Y:S01]  /*3430*/  MUFU.EX2 R190, R13 ;  /* 0x0000000d00be7308 */ /* 0x000fe20000000800 */
[--C-:B------:R-:W-:Y:S01]  /*3440*/  FFMA.FTZ R14, R14, UR14, -R100.reuse ;  /* 0x0000000e0e0e7c23 */ /* 0x100fe20008010864 */
[----:B------:R-:W-:Y:S02]  /*3450*/  @!P6 FSEL R15, R15, -INF , !P0 ;  /* 0xff8000000f0fe808 */ /* 0x000fe40004000000 */
[-C--:B------:R-:W-:Y:S01]  /*3460*/  @!P6 ISETP.GE.AND P0, PT, R9, R157.reuse, PT ;  /* 0x0000009d0900e20c */ /* 0x080fe20003f06270 */
[-C--:B--2---:R-:W-:Y:S05]  /*3470*/  HMMA.16816.F32.BF16 R20, R104, R4.reuse, R20 ;  /* 0x000000046814723c */ /* 0x084fea0000041814 */
[----:B------:R2:W-:Y:S01]  /*3480*/  MUFU.EX2 R199, R14 ;  /* 0x0000000e00c77308 */ /* 0x0005e20000000800 */
[----:B------:R-:W-:Y:S01]  /*3490*/  @!P6 FSEL R16, R16, -INF , !P0 ;  /* 0xff8000001010e808 */ /* 0x000fe20004000000 */
[----:B-1----:R-:W-:Y:S01]  /*34a0*/  @!P6 VIADD R12, R2, 0x29 ;  /* 0x00000029020ce836 */ /* 0x002fe20000000000 */
[----:B------:R-:W-:Y:S01]  /*34b0*/  @!P6 ISETP.GE.AND P0, PT, R8, R157, PT ;  /* 0x0000009d0800e20c */ /* 0x000fe20003f06270 */
[----:B------:R-:W-:Y:S01]  /*34c0*/  FFMA.FTZ R15, R15, UR14, -R100 ;  /* 0x0000000e0f0f7c23 */ /* 0x000fe20008010864 */
[C---:B------:R-:W-:Y:S05]  /*34d0*/  HMMA.16816.F32.BF16 R24, R112.reuse, R4, R24 ;  /* 0x000000047018723c */ /* 0x040fea0000041818 */
[----:B------:R-:W-:Y:S01]  /*34e0*/  MUFU.EX2 R198, R15 ;  /* 0x0000000f00c67308 */ /* 0x000fe20000000800 */
[----:B------:R-:W-:Y:S01]  /*34f0*/  @!P6 FSEL R17, R17, -INF , !P0 ;  /* 0xff8000001111e808 */ /* 0x000fe20004000000 */
[C---:B------:R-:W-:Y:S01]  /*3500*/  @!P6 VIADD R5, R2.reuse, 0x18 ;  /* 0x000000180205e836 */ /* 0x040fe20000000000 */
[-C--:B------:R-:W-:Y:S01]  /*3510*/  @!P6 ISETP.GE.AND P0, PT, R9, R103.reuse, PT ;  /* 0x000000670900e20c */ /* 0x080fe20003f06270 */
[----:B------:R-:W-:Y:S01]  /*3520*/  @!P6 VIADD R9, R2, 0x10 ;  /* 0x000000100209e836 */ /* 0x000fe20000000000 */
[-C--:B------:R-:W-:Y:S03]  /*3530*/  HMMA.16816.F32.BF16 R28, R112, R6.reuse, R28 ;  /* 0x00000006701c723c */ /* 0x080fe6000004181c */
[----:B------:R-:W-:Y:S01]  /*3540*/  @!P6 FSEL R18, R18, -INF , !P0 ;  /* 0xff8000001212e808 */ /* 0x000fe20004000000 */
[----:B------:R-:W-:Y:S01]  /*3550*/  @!P6 VIADD R4, R2, 0x19 ;  /* 0x000000190204e836 */ /* 0x000fe20000000000 */
[----:B------:R-:W-:Y:S01]  /*3560*/  @!P6 ISETP.GE.AND P0, PT, R8, R103, PT ;  /* 0x000000670800e20c */ /* 0x000fe20003f06270 */
[----:B------:R-:W-:Y:S02]  /*3570*/  @!P6 VIADD R8, R2, 0x11 ;  /* 0x000000110208e836 */ /* 0x000fe40000000000 */
[----:B------:R-:W-:Y:S01]  /*3580*/  FFMA.FTZ R16, R16, UR14, -R158 ;  /* 0x0000000e10107c23 */ /* 0x000fe2000801089e */
[C---:B------:R-:W-:Y:S01]  /*3590*/  HMMA.16816.F32.BF16 R32, R104.reuse, R6, R32 ;  /* 0x000000066820723c */ /* 0x040fe20000041820 */
[----:B--2---:R-:W-:Y:S02]  /*35a0*/  IMAD.MOV.U32 R14, RZ, RZ, 0x10 ;  /* 0x00000010ff0e7424 */ /* 0x004fe400078e00ff */
[----:B------:R-:W-:Y:S01]  /*35b0*/  MUFU.EX2 R230, R16 ;  /* 0x0000001000e67308 */ /* 0x000fe20000000800 */
[----:B------:R-:W-:Y:S01]  /*35c0*/  @!P6 FSEL R19, R19, -INF , !P0 ;  /* 0xff8000001313e808 */ /* 0x000fe20004000000 */
[----:B------:R-:W-:Y:S01]  /*35d0*/  IMAD.MOV.U32 R6, RZ, RZ, R245 ;  /* 0x000000ffff067224 */ /* 0x000fe200078e00f5 */
[-C--:B------:R-:W-:Y:S01]  /*35e0*/  @!P6 ISETP.GE.AND P0, PT, R9, R157.reuse, PT ;  /* 0x0000009d0900e20c */ /* 0x080fe20003f06270 */
[----:B------:R-:W-:Y:S02]  /*35f0*/  IMAD.MOV.U32 R7, RZ, RZ, R244 ;  /* 0x000000ffff077224 */ /* 0x000fe400078e00f4 */
[--C-:B------:R-:W-:Y:S01]  /*3600*/  FFMA.FTZ R17, R17, UR14, -R158.reuse ;  /* 0x0000000e11117c23 */ /* 0x100fe2000801089e */
[----:B------:R-:W-:Y:S01]  /*3610*/  @!P6 VIADD R13, R2, 0x28 ;  /* 0x00000028020de836 */ /* 0x000fe20000000000 */
[----:B------:R-:W-:Y:S01]  /*3620*/  @!P6 FSEL R20, R20, -INF , !P0 ;  /* 0xff8000001414e808 */ /* 0x000fe20004000000 */
[--C-:B------:R-:W-:Y:S01]  /*3630*/  FFMA.FTZ R18, R18, UR14, -R109.reuse ;  /* 0x0000000e12127c23 */ /* 0x100fe2000801086d */
[----:B------:R-:W1:Y:S01]  /*3640*/  MUFU.EX2 R229, R17 ;  /* 0x0000001100e57308 */ /* 0x000e620000000800 */
[----:B------:R-:W-:Y:S01]  /*3650*/  @!P6 ISETP.GE.AND P0, PT, R8, R157, PT ;  /* 0x0000009d0800e20c */ /* 0x000fe20003f06270 */
[--C-:B------:R-:W-:Y:S01]  /*3660*/  FFMA.FTZ R19, R19, UR14, -R109.reuse ;  /* 0x0000000e13137c23 */ /* 0x100fe2000801086d */
[--C-:B------:R-:W-:Y:S01]  /*3670*/  FFMA.FTZ R20, R20, UR14, -R158.reuse ;  /* 0x0000000e14147c23 */ /* 0x100fe2000801089e */
[----:B------:R-:W-:Y:S02]  /*3680*/  SEL R14, R14, 0xfffffff0, !P1 ;  /* 0xfffffff00e0e7807 */ /* 0x000fe40004800000 */
[----:B------:R-:W-:Y:S04]  /*3690*/  @!P6 FSEL R21, R21, -INF , !P0 ;  /* 0xff8000001515e808 */ /* 0x000fe80004000000 */
[----:B------:R-:W-:Y:S01]  /*36a0*/  MUFU.EX2 R236, R18 ;  /* 0x0000001200ec7308 */ /* 0x000fe20000000800 */
[-C--:B------:R-:W-:Y:S01]  /*36b0*/  @!P6 ISETP.GE.AND P0, PT, R9, R103.reuse, PT ;  /* 0x000000670900e20c */ /* 0x080fe20003f06270 */
[----:B------:R-:W-:Y:S03]  /*36c0*/  FFMA.FTZ R21, R21, UR14, -R158 ;  /* 0x0000000e15157c23 */ /* 0x000fe6000801089e */
[----:B------:R-:W-:Y:S02]  /*36d0*/  @!P6 FSEL R22, R22, -INF , !P0 ;  /* 0xff8000001616e808 */ /* 0x000fe40004000000 */
[----:B------:R-:W-:Y:S03]  /*36e0*/  @!P6 ISETP.GE.AND P0, PT, R8, R103, PT ;  /* 0x000000670800e20c */ /* 0x000fe60003f06270 */
[----:B------:R-:W2:Y:S01]  /*36f0*/  MUFU.EX2 R235, R19 ;  /* 0x0000001300eb7308 */ /* 0x000ea20000000800 */
[--C-:B------:R-:W-:Y:S01]  /*3700*/  FFMA.FTZ R22, R22, UR14, -R109.reuse ;  /* 0x0000000e16167c23 */ /* 0x100fe2000801086d */
[----:B------:R-:W-:Y:S02]  /*3710*/  @!P6 FSEL R23, R23, -INF , !P0 ;  /* 0xff8000001717e808 */ /* 0x000fe40004000000 */
[-C--:B------:R-:W-:Y:S06]  /*3720*/  @!P6 ISETP.GE.AND P0, PT, R9, R102.reuse, PT ;  /* 0x000000660900e20c */ /* 0x080fec0003f06270 */
[----:B------:R-:W-:Y:S01]  /*3730*/  MUFU.EX2 R232, R22 ;  /* 0x0000001600e87308 */ /* 0x000fe20000000800 */
[----:B------:R-:W-:Y:S01]  /*3740*/  @!P6 FSEL R24, R24, -INF , !P0 ;  /* 0xff8000001818e808 */ /* 0x000fe20004000000 */
[--C-:B------:R-:W-:Y:S01]  /*3750*/  FFMA.FTZ R23, R23, UR14, -R109.reuse ;  /* 0x0000000e17177c23 */ /* 0x100fe2000801086d */
[-C--:B------:R-:W-:Y:S03]  /*3760*/  @!P6 ISETP.GE.AND P0, PT, R8, R102.reuse, PT ;  /* 0x000000660800e20c */ /* 0x080fe60003f06270 */
[--C-:B------:R-:W-:Y:S01]  /*3770*/  FFMA.FTZ R24, R24, UR14, -R108.reuse ;  /* 0x0000000e18187c23 */ /* 0x100fe2000801086c */
[----:B------:R-:W-:Y:S03]  /*3780*/  @!P6 FSEL R25, R25, -INF , !P0 ;  /* 0xff8000001919e808 */ /* 0x000fe60004000000 */
[----:B------:R-:W-:Y:S01]  /*3790*/  MUFU.EX2 R231, R23 ;  /* 0x0000001700e77308 */ /* 0x000fe20000000800 */
[-C--:B------:R-:W-:Y:S01]  /*37a0*/  @!P6 ISETP.GE.AND P0, PT, R9, R101.reuse, PT ;  /* 0x000000650900e20c */ /* 0x080fe20003f06270 */
[----:B------:R-:W-:Y:S03]  /*37b0*/  FFMA.FTZ R25, R25, UR14, -R108 ;  /* 0x0000000e19197c23 */ /* 0x000fe6000801086c */
[----:B------:R-:W-:Y:S02]  /*37c0*/  @!P6 FSEL R26, R26, -INF , !P0 ;  /* 0xff8000001a1ae808 */ /* 0x000fe40004000000 */
[-C--:B------:R-:W-:Y:S03]  /*37d0*/  @!P6 ISETP.GE.AND P0, PT, R8, R101.reuse, PT ;  /* 0x000000650800e20c */ /* 0x080fe60003f06270 */
[----:B------:R-:W-:Y:S01]  /*37e0*/  MUFU.EX2 R228, R20 ;  /* 0x0000001400e47308 */ /* 0x000fe20000000800 */
[----:B------:R-:W4:Y:S01]  /*37f0*/  LDSM.16.M88.4 R8, [R152+-0x1800] ;  /* 0xffe800009808783b */ /* 0x000f220000000200 */
[--C-:B------:R-:W-:Y:S01]  /*3800*/  FFMA.FTZ R26, R26, UR14, -R100.reuse ;  /* 0x0000000e1a1a7c23 */ /* 0x100fe20008010864 */
[----:B------:R-:W-:Y:S02]  /*3810*/  @!P6 FSEL R27, R27, -INF , !P0 ;  /* 0xff8000001b1be808 */ /* 0x000fe40004000000 */
[-C--:B------:R-:W-:Y:S05]  /*3820*/  @!P6 ISETP.GE.AND P0, PT, R5, R102.reuse, PT ;  /* 0x000000660500e20c */ /* 0x080fea0003f06270 */
[----:B------:R-:W-:Y:S01]  /*3830*/  MUFU.EX2 R227, R21 ;  /* 0x0000001500e37308 */ /* 0x000fe20000000800 */
[----:B------:R-:W-:Y:S01]  /*3840*/  @!P6 FSEL R28, R28, -INF , !P0 ;  /* 0xff8000001c1ce808 */ /* 0x000fe20004000000 */
[----:B------:R-:W-:Y:S01]  /*3850*/  FFMA.FTZ R27, R27, UR14, -R100 ;  /* 0x0000000e1b1b7c23 */ /* 0x000fe20008010864 */
[-C--:B------:R-:W-:Y:S03]  /*3860*/  @!P6 ISETP.GE.AND P0, PT, R4, R102.reuse, PT ;  /* 0x000000660400e20c */ /* 0x080fe60003f06270 */
[--C-:B------:R-:W-:Y:S01]  /*3870*/  FFMA.FTZ R28, R28, UR14, -R108.reuse ;  /* 0x0000000e1c1c7c23 */ /* 0x100fe2000801086c */
[----:B------:R-:W-:Y:S03]  /*3880*/  @!P6 FSEL R29, R29, -INF , !P0 ;  /* 0xff8000001d1de808 */ /* 0x000fe60004000000 */
[----:B------:R-:W-:Y:S01]  /*3890*/  MUFU.EX2 R185, R24 ;  /* 0x0000001800b97308 */ /* 0x000fe20000000800 */
[-C--:B------:R-:W-:Y:S01]  /*38a0*/  @!P6 ISETP.GE.AND P0, PT, R5, R101.reuse, PT ;  /* 0x000000650500e20c */ /* 0x080fe20003f06270 */
[----:B------:R-:W-:Y:S03]  /*38b0*/  FFMA.FTZ R29, R29, UR14, -R108 ;  /* 0x0000000e1d1d7c23 */ /* 0x000fe6000801086c */
[----:B------:R-:W-:Y:S02]  /*38c0*/  @!P6 FSEL R30, R30, -INF , !P0 ;  /* 0xff8000001e1ee808 */ /* 0x000fe40004000000 */
[----:B------:R-:W-:Y:S03]  /*38d0*/  @!P6 ISETP.GE.AND P0, PT, R4, R101, PT ;  /* 0x000000650400e20c */ /* 0x000fe60003f06270 */
[----:B------:R-:W-:Y:S01]  /*38e0*/  MUFU.EX2 R184, R25 ;  /* 0x0000001900b87308 */ /* 0x000fe20000000800 */
[--C-:B------:R-:W-:Y:S01]  /*38f0*/  FFMA.FTZ R30, R30, UR14, -R100.reuse ;  /* 0x0000000e1e1e7c23 */ /* 0x100fe20008010864 */
[----:B------:R-:W-:Y:S02]  /*3900*/  @!P6 FSEL R31, R31, -INF , !P0 ;  /* 0xff8000001f1fe808 */ /* 0x000fe40004000000 */
[-C--:B------:R-:W-:Y:S06]  /*3910*/  @!P6 ISETP.GE.AND P0, PT, R5, R157.reuse, PT ;  /* 0x0000009d0500e20c */ /* 0x080fec0003f06270 */
[----:B------:R-:W-:Y:S01]  /*3920*/  MUFU.EX2 R189, R26 ;  /* 0x0000001a00bd7308 */ /* 0x000fe20000000800 */
[----:B------:R-:W-:Y:S01]  /*3930*/  @!P6 FSEL R32, R32, -INF , !P0 ;  /* 0xff8000002020e808 */ /* 0x000fe20004000000 */
[----:B------:R-:W-:Y:S01]  /*3940*/  FFMA.FTZ R31, R31, UR14, -R100 ;  /* 0x0000000e1f1f7c23 */ /* 0x000fe20008010864 */
[----:B------:R-:W-:Y:S03]  /*3950*/  @!P6 ISETP.GE.AND P0, PT, R4, R157, PT ;  /* 0x0000009d0400e20c */ /* 0x000fe60003f06270 */
[--C-:B------:R-:W-:Y:S01]  /*3960*/  FFMA.FTZ R32, R32, UR14, -R158.reuse ;  /* 0x0000000e20207c23 */ /* 0x100fe2000801089e */
[----:B------:R-:W-:Y:S03]  /*3970*/  @!P6 FSEL R33, R33, -INF , !P0 ;  /* 0xff8000002121e808 */ /* 0x000fe60004000000 */
[----:B------:R-:W-:Y:S01]  /*3980*/  MUFU.EX2 R188, R27 ;  /* 0x0000001b00bc7308 */ /* 0x000fe20000000800 */
[-C--:B----4-:R-:W-:Y:S03]  /*3990*/  HMMA.16816.F32.BF16 R36, R104, R8.reuse, R36 ;  /* 0x000000086824723c */ /* 0x090fe60000041824 */
[-C--:B------:R-:W-:Y:S01]  /*39a0*/  @!P6 ISETP.GE.AND P0, PT, R5, R103.reuse, PT ;  /* 0x000000670500e20c */ /* 0x080fe20003f06270 */
[----:B------:R-:W-:Y:S02]  /*39b0*/  @!P6 VIADD R5, R2, 0x20 ;  /* 0x000000200205e836 */ /* 0x000fe40000000000 */
[--C-:B------:R-:W-:Y:S03]  /*39c0*/  FFMA.FTZ R33, R33, UR14, -R158.reuse ;  /* 0x0000000e21217c23 */ /* 0x100fe6000801089e */
[----:B------:R-:W-:Y:S01]  /*39d0*/  MUFU.EX2 R226, R32 ;  /* 0x0000002000e27308 */ /* 0x000fe20000000800 */
[----:B------:R-:W-:Y:S01]  /*39e0*/  @!P6 FSEL R34, R34, -INF , !P0 ;  /* 0xff8000002222e808 */ /* 0x000fe20004000000 */
[C---:B------:R-:W-:Y:S04]  /*39f0*/  HMMA.16816.F32.BF16 R40, R112.reuse, R8, R40 ;  /* 0x000000087028723c */ /* 0x040fe80000041828 */
[----:B------:R-:W-:Y:S01]  /*3a00*/  @!P6 ISETP.GE.AND P0, PT, R4, R103, PT ;  /* 0x000000670400e20c */ /* 0x000fe20003f06270 */
[----:B------:R-:W-:Y:S03]  /*3a10*/  @!P6 VIADD R4, R2, 0x21 ;  /* 0x000000210204e836 */ /* 0x000fe60000000000 */
[----:B------:R-:W-:Y:S01]  /*3a20*/  MUFU.EX2 R225, R33 ;  /* 0x0000002100e17308 */ /* 0x000fe20000000800 */
[--C-:B------:R-:W-:Y:S01]  /*3a30*/  FFMA.FTZ R34, R34, UR14, -R109.reuse ;  /* 0x0000000e22227c23 */ /* 0x100fe2000801086d */
[----:B------:R-:W-:Y:S01]  /*3a40*/  @!P6 FSEL R35, R35, -INF , !P0 ;  /* 0xff8000002323e808 */ /* 0x000fe20004000000 */
[-C--:B------:R-:W-:Y:S03]  /*3a50*/  HMMA.16816.F32.BF16 R44, R112, R10.reuse, R44 ;  /* 0x0000000a702c723c */ /* 0x080fe6000004182c */
[-C--:B------:R-:W-:Y:S01]  /*3a60*/  @!P6 ISETP.GE.AND P0, PT, R5, R157.reuse, PT ;  /* 0x0000009d0500e20c */ /* 0x080fe20003f06270 */
[--C-:B------:R-:W-:Y:S03]  /*3a70*/  FFMA.FTZ R35, R35, UR14, -R109.reuse ;  /* 0x0000000e23237c23 */ /* 0x100fe6000801086d */
[----:B------:R-:W-:Y:S01]  /*3a80*/  MUFU.EX2 R172, R34 ;  /* 0x0000002200ac7308 */ /* 0x000fe20000000800 */
[-C--:B------:R-:W-:Y:S02]  /*3a90*/  @!P6 ISETP.GE.AND P2, PT, R4, R102.reuse, PT ;  /* 0x000000660400e20c */ /* 0x080fe40003f46270 */
[----:B------:R-:W-:Y:S01]  /*3aa0*/  @!P6 FSEL R36, R36, -INF , !P0 ;  /* 0xff8000002424e808 */ /* 0x000fe20004000000 */
[C---:B------:R-:W-:Y:S06]  /*3ab0*/  HMMA.16816.F32.BF16 R48, R104.reuse, R10, R48 ;  /* 0x0000000a6830723c */ /* 0x040fec0000041830 */
[----:B------:R-:W-:Y:S01]  /*3ac0*/  MUFU.EX2 R171, R35 ;  /* 0x0000002300ab7308 */ /* 0x000fe20000000800 */
[----:B------:R-:W-:Y:S01]  /*3ad0*/  @!P6 ISETP.GE.AND P0, PT, R4, R157, PT ;  /* 0x0000009d0400e20c */ /* 0x000fe20003f06270 */
[----:B------:R-:W-:Y:S01]  /*3ae0*/  FFMA.FTZ R36, R36, UR14, -R158 ;  /* 0x0000000e24247c23 */ /* 0x000fe2000801089e */
[----:B------:R-:W-:Y:S02]  /*3af0*/  @!P6 FSEL R41, R41, -INF , !P2 ;  /* 0xff8000002929e808 */ /* 0x000fe40005000000 */
[----:B------:R-:W-:Y:S02]  /*3b00*/  @!P6 FSEL R37, R37, -INF , !P0 ;  /* 0xff8000002525e808 */ /* 0x000fe40004000000 */
[-C--:B------:R-:W-:Y:S03]  /*3b10*/  @!P6 ISETP.GE.AND P0, PT, R5, R103.reuse, PT ;  /* 0x000000670500e20c */ /* 0x080fe60003f06270 */
[----:B------:R-:W-:Y:S01]  /*3b20*/  MUFU.EX2 R182, R28 ;  /* 0x0000001c00b67308 */ /* 0x000fe20000000800 */
[----:B------:R-:W-:Y:S01]  /*3b30*/  FFMA.FTZ R41, R41, UR14, -R108 ;  /* 0x0000000e29297c23 */ /* 0x000fe2000801086c */
[----:B------:R-:W-:Y:S01]  /*3b40*/  FFMA.FTZ R37, R37, UR14, -R158 ;  /* 0x0000000e25257c23 */ /* 0x000fe2000801089e */
[----:B------:R-:W-:Y:S02]  /*3b50*/  @!P6 FSEL R38, R38, -INF , !P0 ;  /* 0xff8000002626e808 */ /* 0x000fe40004000000 */
[----:B------:R-:W-:Y:S05]  /*3b60*/  @!P6 ISETP.GE.AND P0, PT, R4, R103, PT ;  /* 0x000000670400e20c */ /* 0x000fea0003f06270 */
[----:B------:R-:W-:Y:S01]  /*3b70*/  MUFU.EX2 R180, R29 ;  /* 0x0000001d00b47308 */ /* 0x000fe20000000800 */
[----:B------:R-:W-:Y:S01]  /*3b80*/  @!P6 FSEL R39, R39, -INF , !P0 ;  /* 0xff8000002727e808 */ /* 0x000fe20004000000 */
[--C-:B------:R-:W-:Y:S01]  /*3b90*/  FFMA.FTZ R38, R38, UR14, -R109.reuse ;  /* 0x0000000e26267c23 */ /* 0x100fe2000801086d */
[----:B------:R-:W-:Y:S03]  /*3ba0*/  @!P6 ISETP.GE.AND P0, PT, R5, R102, PT ;  /* 0x000000660500e20c */ /* 0x000fe60003f06270 */
[--C-:B------:R-:W-:Y:S01]  /*3bb0*/  FFMA.FTZ R39, R39, UR14, -R109.reuse ;  /* 0x0000000e27277c23 */ /* 0x100fe2000801086d */
[----:B------:R-:W-:Y:S03]  /*3bc0*/  @!P6 FSEL R40, R40, -INF , !P0 ;  /* 0xff8000002828e808 */ /* 0x000fe60004000000 */
[----:B------:R-:W-:Y:S01]  /*3bd0*/  MUFU.EX2 R187, R30 ;  /* 0x0000001e00bb7308 */ /* 0x000fe20000000800 */
[----:B------:R-:W-:Y:S01]  /*3be0*/  LEA R8, P0, R248, R6, 0x2 ;  /* 0x00000006f8087211 */ /* 0x000fe200078010ff */
[----:B------:R-:W-:Y:S03]  /*3bf0*/  FFMA.FTZ R40, R40, UR14, -R108 ;  /* 0x0000000e28287c23 */ /* 0x000fe6000801086c */
[----:B------:R-:W-:Y:S02]  /*3c00*/  LEA.HI.X R9, R248, R7, RZ, 0x2, P0 ;  /* 0x00000007f8097211 */ /* 0x000fe400000f14ff */
[-C--:B------:R-:W-:Y:S03]  /*3c10*/  @!P6 ISETP.GE.AND P0, PT, R5, R101.reuse, PT ;  /* 0x000000650500e20c */ /* 0x080fe60003f06270 */
[----:B------:R-:W-:Y:S01]  /*3c20*/  MUFU.EX2 R186, R31 ;  /* 0x0000001f00ba7308 */ /* 0x000fe20000000800 */
[----:B------:R-:W4:Y:S01]  /*3c30*/  LDG.E R160, desc[UR20][R8.64] ;  /* 0x0000001408a07981 */ /* 0x000f22000c1e1900 */
[----:B------:R-:W-:Y:S02]  /*3c40*/  @!P6 FSEL R42, R42, -INF , !P0 ;  /* 0xff8000002a2ae808 */ /* 0x000fe40004000000 */
[-C--:B------:R-:W-:Y:S01]  /*3c50*/  @!P6 ISETP.GE.AND P0, PT, R4, R101.reuse, PT ;  /* 0x000000650400e20c */ /* 0x080fe20003f06270 */
[----:B------:R-:W4:Y:S05]  /*3c60*/  LDG.E R159, desc[UR20][R8.64+0x20] ;  /* 0x00002014089f7981 */ /* 0x000f2a000c1e1900 */
[----:B------:R-:W-:Y:S01]  /*3c70*/  MUFU.EX2 R224, R36 ;  /* 0x0000002400e07308 */ /* 0x000fe20000000800 */
[----:B------:R-:W-:Y:S01]  /*3c80*/  @!P6 FSEL R43, R43, -INF , !P0 ;  /* 0xff8000002b2be808 */ /* 0x000fe20004000000 */
[----:B------:R-:W3:Y:S01]  /*3c90*/  LDSM.16.M88.4 R4, [R152+-0x1400] ;  /* 0xffec00009804783b */ /* 0x000ee20000000200 */
[-C--:B------:R-:W-:Y:S01]  /*3ca0*/  @!P6 ISETP.GE.AND P0, PT, R13, R102.reuse, PT ;  /* 0x000000660d00e20c */ /* 0x080fe20003f06270 */
[--C-:B------:R-:W-:Y:S02]  /*3cb0*/  FFMA.FTZ R42, R42, UR14, -R100.reuse ;  /* 0x0000000e2a2a7c23 */ /* 0x100fe40008010864 */
[----:B------:R-:W-:Y:S01]  /*3cc0*/  FFMA.FTZ R43, R43, UR14, -R100 ;  /* 0x0000000e2b2b7c23 */ /* 0x000fe20008010864 */
[----:B------:R-:W-:Y:S03]  /*3cd0*/  @!P6 FSEL R44, R44, -INF , !P0 ;  /* 0xff8000002c2ce808 */ /* 0x000fe60004000000 */
[----:B------:R-:W-:Y:S01]  /*3ce0*/  MUFU.EX2 R223, R37 ;  /* 0x0000002500df7308 */ /* 0x000fe20000000800 */
[-C--:B------:R-:W-:Y:S01]  /*3cf0*/  @!P6 ISETP.GE.AND P0, PT, R12, R102.reuse, PT ;  /* 0x000000660c00e20c */ /* 0x080fe20003f06270 */
[----:B------:R-:W5:Y:S01]  /*3d00*/  LDG.E R111, desc[UR20][R8.64+0x100] ;  /* 0x00010014086f7981 */ /* 0x000f62000c1e1900 */
[--C-:B------:R-:W-:Y:S02]  /*3d10*/  FFMA.FTZ R44, R44, UR14, -R108.reuse ;  /* 0x0000000e2c2c7c23 */ /* 0x100fe4000801086c */
[----:B------:R-:W-:Y:S01]  /*3d20*/  @!P6 FSEL R45, R45, -INF , !P0 ;  /* 0xff8000002d2de808 */ /* 0x000fe20004000000 */
[----:B------:R1:W5:Y:S01]  /*3d30*/  LDG.E R110, desc[UR20][R8.64+0x120] ;  /* 0x00012014086e7981 */ /* 0x000362000c1e1900 */
[-C--:B------:R-:W-:Y:S03]  /*3d40*/  @!P6 ISETP.GE.AND P0, PT, R13, R101.reuse, PT ;  /* 0x000000650d00e20c */ /* 0x080fe60003f06270 */
[----:B------:R-:W-:Y:S01]  /*3d50*/  MUFU.EX2 R168, R38 ;  /* 0x0000002600a87308 */ /* 0x000fe20000000800 */
[----:B------:R-:W-:Y:S01]  /*3d60*/  FFMA.FTZ R45, R45, UR14, -R108 ;  /* 0x0000000e2d2d7c23 */ /* 0x000fe2000801086c */
[----:B------:R-:W-:Y:S02]  /*3d70*/  @!P6 FSEL R46, R46, -INF , !P0 ;  /* 0xff8000002e2ee808 */ /* 0x000fe40004000000 */
[----:B------:R-:W-:Y:S03]  /*3d80*/  @!P6 ISETP.GE.AND P0, PT, R12, R101, PT ;  /* 0x000000650c00e20c */ /* 0x000fe60003f06270 */
[--C-:B------:R-:W-:Y:S01]  /*3d90*/  FFMA.FTZ R46, R46, UR14, -R100.reuse ;  /* 0x0000000e2e2e7c23 */ /* 0x100fe20008010864 */
[----:B------:R-:W-:Y:S02]  /*3da0*/  @!P6 FSEL R47, R47, -INF , !P0 ;  /* 0xff8000002f2fe808 */ /* 0x000fe40004000000 */
[----:B------:R-:W-:Y:S01]  /*3db0*/  MUFU.EX2 R167, R39 ;  /* 0x0000002700a77308 */ /* 0x000fe20000000800 */
[-C--:B------:R-:W-:Y:S02]  /*3dc0*/  @!P6 ISETP.GE.AND P0, PT, R13, R157.reuse, PT ;  /* 0x0000009d0d00e20c */ /* 0x080fe40003f06270 */
[----:B------:R-:W-:Y:S02]  /*3dd0*/  FFMA.FTZ R47, R47, UR14, -R100 ;  /* 0x0000000e2f2f7c23 */ /* 0x000fe40008010864 */
[----:B------:R-:W-:Y:S02]  /*3de0*/  @!P6 FSEL R48, R48, -INF , !P0 ;  /* 0xff8000003030e808 */ /* 0x000fe40004000000 */
[----:B------:R-:W-:Y:S03]  /*3df0*/  @!P6 ISETP.GE.AND P0, PT, R12, R157, PT ;  /* 0x0000009d0c00e20c */ /* 0x000fe60003f06270 */
[----:B------:R-:W-:Y:S01]  /*3e00*/  MUFU.EX2 R176, R40 ;  /* 0x0000002800b07308 */ /* 0x000fe20000000800 */
[--C-:B------:R-:W-:Y:S01]  /*3e10*/  FFMA.FTZ R48, R48, UR14, -R158.reuse ;  /* 0x0000000e30307c23 */ /* 0x100fe2000801089e */
[----:B------:R-:W-:Y:S02]  /*3e20*/  @!P6 FSEL R49, R49, -INF , !P0 ;  /* 0xff8000003131e808 */ /* 0x000fe40004000000 */
[-C--:B------:R-:W-:Y:S01]  /*3e30*/  @!P6 ISETP.GE.AND P0, PT, R13, R103.reuse, PT ;  /* 0x000000670d00e20c */ /* 0x080fe20003f06270 */
[----:B-1----:R-:W-:Y:S01]  /*3e40*/  @!P6 VIADD R9, R2, 0x30 ;  /* 0x000000300209e836 */ /* 0x002fe20000000000 */
[-C--:B---3--:R-:W-:Y:S04]  /*3e50*/  HMMA.16816.F32.BF16 R52, R104, R4.reuse, R52 ;  /* 0x000000046834723c */ /* 0x088fe80000041834 */
[----:B------:R-:W-:Y:S01]  /*3e60*/  MUFU.EX2 R211, R48 ;  /* 0x0000003000d37308 */ /* 0x000fe20000000800 */
[----:B------:R-:W-:Y:S01]  /*3e70*/  @!P6 FSEL R50, R50, -INF , !P0 ;  /* 0xff8000003232e808 */ /* 0x000fe20004000000 */
[----:B------:R-:W-:Y:S01]  /*3e80*/  @!P6 VIADD R8, R2, 0x31 ;  /* 0x000000310208e836 */ /* 0x000fe20000000000 */
[----:B------:R-:W-:Y:S01]  /*3e90*/  @!P6 ISETP.GE.AND P0, PT, R12, R103, PT ;  /* 0x000000670c00e20c */ /* 0x000fe20003f06270 */
[--C-:B------:R-:W-:Y:S01]  /*3ea0*/  FFMA.FTZ R49, R49, UR14, -R158.reuse ;  /* 0x0000000e31317c23 */ /* 0x100fe2000801089e */
[----:B------:R-:W-:Y:S01]  /*3eb0*/  @!P6 ISETP.GE.AND P2, PT, R9, R101, PT ;  /* 0x000000650900e20c */ /* 0x000fe20003f46270 */
[C---:B------:R-:W-:Y:S04]  /*3ec0*/  HMMA.16816.F32.BF16 R56, R112.reuse, R4, R56 ;  /* 0x000000047038723c */ /* 0x040fe80000041838 */
[----:B------:R-:W-:Y:S01]  /*3ed0*/  MUFU.EX2 R175, R41 ;  /* 0x0000002900af7308 */ /* 0x000fe20000000800 */
[----:B------:R-:W-:Y:S01]  /*3ee0*/  @!P6 FSEL R51, R51, -INF , !P0 ;  /* 0xff8000003333e808 */ /* 0x000fe20004000000 */
[C---:B------:R-:W-:Y:S01]  /*3ef0*/  @!P6 VIADD R4, R2.reuse, 0x38 ;  /* 0x000000380204e836 */ /* 0x040fe20000000000 */
[-C--:B------:R-:W-:Y:S01]  /*3f00*/  @!P6 ISETP.GE.AND P0, PT, R9, R157.reuse, PT ;  /* 0x0000009d0900e20c */ /* 0x080fe20003f06270 */
[----:B------:R-:W-:Y:S01]  /*3f10*/  @!P6 VIADD R2, R2, 0x39 ;  /* 0x000000390202e836 */ /* 0x000fe20000000000 */
[-C--:B------:R-:W-:Y:S05]  /*3f20*/  HMMA.16816.F32.BF16 R60, R112, R6.reuse, R60 ;  /* 0x00000006703c723c */ /* 0x080fea000004183c */
[----:B------:R-:W-:Y:S01]  /*3f30*/  MUFU.EX2 R210, R49 ;  /* 0x0000003100d27308 */ /* 0x000fe20000000800 */
[----:B------:R-:W-:Y:S01]  /*3f40*/  @!P6 FSEL R52, R52, -INF , !P0 ;  /* 0xff8000003434e808 */ /* 0x000fe20004000000 */
[--C-:B------:R-:W-:Y:S01]  /*3f50*/  FFMA.FTZ R50, R50, UR14, -R109.reuse ;  /* 0x0000000e32327c23 */ /* 0x100fe2000801086d */
[----:B------:R-:W-:Y:S01]  /*3f60*/  @!P6 ISETP.GE.AND P0, PT, R8, R157, PT ;  /* 0x0000009d0800e20c */ /* 0x000fe20003f06270 */
[--C-:B------:R-:W-:Y:S01]  /*3f70*/  FFMA.FTZ R51, R51, UR14, -R109.reuse ;  /* 0x0000000e33337c23 */ /* 0x100fe2000801086d */
[----:B------:R-:W-:Y:S01]  /*3f80*/  @!P6 ISETP.GE.AND P3, PT, R4, R102, PT ;  /* 0x000000660400e20c */ /* 0x000fe20003f66270 */
[----:B------:R-:W-:Y:S04]  /*3f90*/  HMMA.16816.F32.BF16 R64, R104, R6, R64 ;  /* 0x000000066840723c */ /* 0x000fe80000041840 */
[----:B------:R-:W-:Y:S01]  /*3fa0*/  MUFU.EX2 R164, R50 ;  /* 0x0000003200a47308 */ /* 0x000fe20000000800 */
[----:B------:R-:W-:Y:S01]  /*3fb0*/  @!P6 FSEL R53, R53, -INF , !P0 ;  /* 0xff8000003535e808 */ /* 0x000fe20004000000 */
[--C-:B------:R-:W-:Y:S01]  /*3fc0*/  FFMA.FTZ R52, R52, UR14, -R158.reuse ;  /* 0x0000000e34347c23 */ /* 0x100fe2000801089e */
[-C--:B------:R-:W-:Y:S01]  /*3fd0*/  @!P6 ISETP.GE.AND P0, PT, R9, R103.reuse, PT ;  /* 0x000000670900e20c */ /* 0x080fe20003f06270 */
[----:B------:R-:W-:Y:S01]  /*3fe0*/  VIADD R104, R155, 0x4020 ;  /* 0x000040209b687836 */ /* 0x000fe20000000000 */
[----:B------:R-:W-:Y:S05]  /*3ff0*/  F2FP.BF16.F32.PACK_AB R5, R233, R234 ;  /* 0x000000eae905723e */ /* 0x000fea00000010ff */
[----:B------:R-:W-:Y:S01]  /*4000*/  MUFU.EX2 R163, R51 ;  /* 0x0000003300a37308 */ /* 0x000fe20000000800 */
[----:B------:R-:W-:Y:S01]  /*4010*/  @!P6 FSEL R54, R54, -INF , !P0 ;  /* 0xff8000003636e808 */ /* 0x000fe20004000000 */
[----:B------:R-:W-:Y:S01]  /*4020*/  FFMA.FTZ R53, R53, UR14, -R158 ;  /* 0x0000000e35357c23 */ /* 0x000fe2000801089e */
[----:B------:R-:W-:Y:S01]  /*4030*/  @!P6 ISETP.GE.AND P0, PT, R8, R103, PT ;  /* 0x000000670800e20c */ /* 0x000fe20003f06270 */
[----:B------:R2:W-:Y:S01]  /*4040*/  STS [R193], R5 ;  /* 0x00000005c1007388 */ /* 0x0005e20000000800 */
[----:B------:R-:W-:Y:S01]  /*4050*/  @!P6 FSEL R58, R58, -INF , !P2 ;  /* 0xff8000003a3ae808 */ /* 0x000fe20005000000 */
[--C-:B------:R-:W-:Y:S01]  /*4060*/  FFMA.FTZ R54, R54, UR14, -R109.reuse ;  /* 0x0000000e36367c23 */ /* 0x100fe2000801086d */
[----:B------:R-:W-:Y:S03]  /*4070*/  @!P6 FSEL R55, R55, -INF , !P0 ;  /* 0xff8000003737e808 */ /* 0x000fe60004000000 */
[----:B------:R-:W-:Y:S01]  /*4080*/  MUFU.EX2 R183, R42 ;  /* 0x0000002a00b77308 */ /* 0x000fe20000000800 */
[-C--:B------:R-:W-:Y:S01]  /*4090*/  @!P6 ISETP.GE.AND P0, PT, R9, R102.reuse, PT ;  /* 0x000000660900e20c */ /* 0x080fe20003f06270 */
[----:B------:R-:W-:Y:S01]  /*40a0*/  FFMA.FTZ R58, R58, UR14, -R100 ;  /* 0x0000000e3a3a7c23 */ /* 0x000fe20008010864 */
[-C--:B------:R-:W-:Y:S01]  /*40b0*/  @!P6 ISETP.GE.AND P2, PT, R2, R102.reuse, PT ;  /* 0x000000660200e20c */ /* 0x080fe20003f46270 */
[--C-:B------:R-:W-:Y:S01]  /*40c0*/  FFMA.FTZ R55, R55, UR14, -R109.reuse ;  /* 0x0000000e37377c23 */ /* 0x100fe2000801086d */
[----:B------:R-:W-:Y:S02]  /*40d0*/  @!P6 FSEL R56, R56, -INF , !P0 ;  /* 0xff8000003838e808 */ /* 0x000fe40004000000 */
[----:B------:R-:W-:Y:S03]  /*40e0*/  @!P6 ISETP.GE.AND P0, PT, R8, R102, PT ;  /* 0x000000660800e20c */ /* 0x000fe60003f06270 */
[----:B------:R-:W-:Y:S01]  /*40f0*/  MUFU.EX2 R181, R43 ;  /* 0x0000002b00b57308 */ /* 0x000fe20000000800 */
[----:B------:R-:W-:Y:S01]  /*4100*/  @!P6 FSEL R60, R60, -INF , !P3 ;  /* 0xff8000003c3ce808 */ /* 0x000fe20005800000 */
[--C-:B------:R-:W-:Y:S01]  /*4110*/  FFMA.FTZ R56, R56, UR14, -R108.reuse ;  /* 0x0000000e38387c23 */ /* 0x100fe2000801086c */
[----:B------:R-:W-:Y:S02]  /*4120*/  @!P6 FSEL R57, R57, -INF , !P0 ;  /* 0xff8000003939e808 */ /* 0x000fe40004000000 */
[----:B------:R-:W-:Y:S01]  /*4130*/  @!P6 ISETP.GE.AND P0, PT, R8, R101, PT ;  /* 0x000000650800e20c */ /* 0x000fe20003f06270 */
[--C-:B------:R-:W-:Y:S01]  /*4140*/  FFMA.FTZ R60, R60, UR14, -R108.reuse ;  /* 0x0000000e3c3c7c23 */ /* 0x100fe2000801086c */
[C---:B------:R-:W-:Y:S01]  /*4150*/  @!P6 ISETP.GE.AND P3, PT, R4.reuse, R103, PT ;  /* 0x000000670400e20c */ /* 0x040fe20003f66270 */
[----:B------:R-:W-:Y:S01]  /*4160*/  FFMA.FTZ R57, R57, UR14, -R108 ;  /* 0x0000000e39397c23 */ /* 0x000fe2000801086c */
[----:B------:R-:W-:Y:S01]  /*4170*/  @!P6 FSEL R59, R59, -INF , !P0 ;  /* 0xff8000003b3be808 */ /* 0x000fe20004000000 */
[----:B------:R-:W-:Y:S01]  /*4180*/  MUFU.EX2 R174, R44 ;  /* 0x0000002c00ae7308 */ /* 0x000fe20000000800 */
[C---:B------:R-:W-:Y:S01]  /*4190*/  @!P6 ISETP.GE.AND P0, PT, R4.reuse, R101, PT ;  /* 0x000000650400e20c */ /* 0x040fe20003f06270 */
[----:B------:R-:W-:Y:S01]  /*41a0*/  VIADD R8, R155, 0x4000 ;  /* 0x000040009b087836 */ /* 0x000fe20000000000 */
[----:B------:R-:W-:Y:S01]  /*41b0*/  @!P6 ISETP.GE.AND P5, PT, R4, R157, PT ;  /* 0x0000009d0400e20c */ /* 0x000fe20003fa6270 */
[----:B------:R-:W-:Y:S01]  /*41c0*/  FFMA.FTZ R59, R59, UR14, -R100 ;  /* 0x0000000e3b3b7c23 */ /* 0x000fe20008010864 */
[----:B------:R-:W-:Y:S01]  /*41d0*/  F2FP.BF16.F32.PACK_AB R4, R242, R243 ;  /* 0x000000f3f204723e */ /* 0x000fe200000010ff */
[----:B------:R-:W-:Y:S01]  /*41e0*/  @P1 VIADD R104, R8, 0xffffffe0 ;  /* 0xffffffe008681836 */ /* 0x000fe20000000000 */
[----:B------:R-:W-:Y:S03]  /*41f0*/  @!P6 FSEL R61, R61, -INF , !P2 ;  /* 0xff8000003d3de808 */ /* 0x000fe60005000000 */
[----:B------:R-:W1:Y:S01]  /*4200*/  MUFU.EX2 R173, R45 ;  /* 0x0000002d00ad7308 */ /* 0x000e620000000800 */
[----:B------:R-:W-:Y:S01]  /*4210*/  @!P6 FSEL R62, R62, -INF , !P0 ;  /* 0xff8000003e3ee808 */ /* 0x000fe20004000000 */
[----:B------:R3:W-:Y:S01]  /*4220*/  STS [R193+0x400], R4 ;  /* 0x00040004c1007388 */ /* 0x0007e20000000800 */
[C---:B------:R-:W-:Y:S01]  /*4230*/  @!P6 ISETP.GE.AND P2, PT, R2.reuse, R103, PT ;  /* 0x000000670200e20c */ /* 0x040fe20003f46270 */
[----:B------:R-:W-:Y:S01]  /*4240*/  FFMA.FTZ R108, R61, UR14, -R108 ;  /* 0x0000000e3d6c7c23 */ /* 0x000fe2000801086c */
[----:B------:R-:W-:Y:S01]  /*4250*/  @!P6 ISETP.GE.AND P0, PT, R2, R101, PT ;  /* 0x000000650200e20c */ /* 0x000fe20003f06270 */
[----:B------:R-:W-:Y:S01]  /*4260*/  FFMA.FTZ R62, R62, UR14, -R100 ;  /* 0x0000000e3e3e7c23 */ /* 0x000fe20008010864 */
[----:B------:R-:W-:Y:S03]  /*4270*/  @!P6 ISETP.GE.AND P4, PT, R2, R157, PT ;  /* 0x0000009d0200e20c */ /* 0x000fe60003f86270 */
[----:B------:R3:W-:Y:S01]  /*4280*/  MUFU.EX2 R113, R108 ;  /* 0x0000006c00717308 */ /* 0x0007e20000000800 */
[----:B------:R-:W-:Y:S02]  /*4290*/  F2FP.BF16.F32.PACK_AB R2, R229, R230 ;  /* 0x000000e6e502723e */ /* 0x000fe400000010ff */
[----:B--2---:R-:W-:Y:S02]  /*42a0*/  F2FP.BF16.F32.PACK_AB R5, R235, R236 ;  /* 0x000000eceb05723e */ /* 0x004fe400000010ff */
[----:B------:R-:W-:Y:S01]  /*42b0*/  F2FP.BF16.F32.PACK_AB R6, R196, R197 ;  /* 0x000000c5c406723e */ /* 0x000fe200000010ff */
[----:B------:R2:W-:Y:S01]  /*42c0*/  STS [R217], R2 ;  /* 0x00000002d9007388 */ /* 0x0005e20000000800 */
[----:B------:R-:W-:Y:S03]  /*42d0*/  @!P6 FSEL R64, R64, -INF , !P5 ;  /* 0xff8000004040e808 */ /* 0x000fe60006800000 */
[----:B------:R-:W-:Y:S01]  /*42e0*/  MUFU.EX2 R179, R46 ;  /* 0x0000002e00b37308 */ /* 0x000fe20000000800 */
[----:B------:R-:W-:Y:S01]  /*42f0*/  @!P6 FSEL R65, R65, -INF , !P4 ;  /* 0xff8000004141e808 */ /* 0x000fe20006000000 */
[----:B------:R2:W-:Y:S01]  /*4300*/  STS [R217+0x400], R5 ;  /* 0x00040005d9007388 */ /* 0x0005e20000000800 */
[----:B-1----:R-:W-:Y:S01]  /*4310*/  F2FP.BF16.F32.PACK_AB R7, R173, R174 ;  /* 0x000000aead07723e */ /* 0x002fe200000010ff */
[--C-:B------:R-:W-:Y:S01]  /*4320*/  FFMA.FTZ R64, R64, UR14, -R158.reuse ;  /* 0x0000000e40407c23 */ /* 0x100fe2000801089e */
[----:B------:R-:W-:Y:S01]  /*4330*/  @!P6 FSEL R66, R66, -INF , !P3 ;  /* 0xff8000004242e808 */ /* 0x000fe20005800000 */
[----:B------:R1:W-:Y:S01]  /*4340*/  STS [R193+0x2000], R6 ;  /* 0x00200006c1007388 */ /* 0x0003e20000000800 */
[----:B------:R-:W-:Y:S03]  /*4350*/  FFMA.FTZ R158, R65, UR14, -R158 ;  /* 0x0000000e419e7c23 */ /* 0x000fe6000801089e */
[----:B------:R-:W4:Y:S01]  /*4360*/  MUFU.EX2 R178, R47 ;  /* 0x0000002f00b27308 */ /* 0x000f220000000800 */
[----:B---3--:R-:W-:Y:S01]  /*4370*/  IMAD.IADD R108, R195, 0x1, R14 ;  /* 0x00000001c36c7824 */ /* 0x008fe200078e020e */
[----:B------:R-:W-:Y:S01]  /*4380*/  @!P6 FSEL R67, R67, -INF , !P2 ;  /* 0xff8000004343e808 */ /* 0x000fe20005000000 */
[--C-:B------:R-:W-:Y:S01]  /*4390*/  FFMA.FTZ R66, R66, UR14, -R109.reuse ;  /* 0x0000000e42427c23 */ /* 0x100fe2000801086d */
[----:B------:R-:W-:Y:S02]  /*43a0*/  F2FP.BF16.F32.PACK_AB R4, R200, R201 ;  /* 0x000000c9c804723e */ /* 0x000fe400000010ff */
[----:B------:R-:W-:Y:S01]  /*43b0*/  @!P6 FSEL R63, R63, -INF , !P0 ;  /* 0xff8000003f3fe808 */ /* 0x000fe20004000000 */
[----:B------:R-:W-:Y:S03]  /*43c0*/  FFMA.FTZ R109, R67, UR14, -R109 ;  /* 0x0000000e436d7c23 */ /* 0x000fe6000801086d */
[----:B------:R-:W-:Y:S01]  /*43d0*/  MUFU.EX2 R209, R52 ;  /* 0x0000003400d17308 */ /* 0x000fe20000000800 */
[----:B------:R3:W-:Y:S01]  /*43e0*/  STS [R193+0x2400], R4 ;  /* 0x00240004c1007388 */ /* 0x0007e20000000800 */
[----:B------:R-:W-:Y:S01]  /*43f0*/  ISETP.GT.AND P3, PT, R206, R250, PT ;  /* 0x000000face00720c */ /* 0x000fe20003f64270 */
[----:B------:R-:W-:Y:S01]  /*4400*/  FFMA.FTZ R100, R63, UR14, -R100 ;  /* 0x0000000e3f647c23 */ /* 0x000fe20008010864 */
[----:B--2---:R-:W-:Y:S06]  /*4410*/  F2FP.BF16.F32.PACK_AB R2, R190, R191 ;  /* 0x000000bfbe02723e */ /* 0x004fec00000010ff */
[----:B------:R-:W2:Y:S01]  /*4420*/  MUFU.EX2 R208, R53 ;  /* 0x0000003500d07308 */ /* 0x000ea20000000800 */
[----:B------:R-:W-:Y:S01]  /*4430*/  F2FP.BF16.F32.PACK_AB R5, R198, R199 ;  /* 0x000000c7c605723e */ /* 0x000fe200000010ff */
[----:B------:R2:W-:Y:S01]  /*4440*/  STS [R217+0x2000], R2 ;  /* 0x00200002d9007388 */ /* 0x0005e20000000800 */
[----:B-1----:R-:W-:Y:S03]  /*4450*/  F2FP.BF16.F32.PACK_AB R6, R180, R182 ;  /* 0x000000b6b406723e */ /* 0x002fe600000010ff */
[----:B------:R1:W-:Y:S04]  /*4460*/  STS [R217+0x2400], R5 ;  /* 0x00240005d9007388 */ /* 0x0003e80000000800 */
[----:B------:R-:W-:Y:S10]  /*4470*/  MUFU.EX2 R161, R54 ;  /* 0x0000003600a17308 */ /* 0x000ff40000000800 */
[----:B------:R-:W4:Y:S01]  /*4480*/  MUFU.EX2 R162, R55 ;  /* 0x0000003700a27308 */ /* 0x000f220000000800 */
[----:B---3--:R-:W-:Y:S05]  /*4490*/  F2FP.BF16.F32.PACK_AB R4, R227, R228 ;  /* 0x000000e4e304723e */ /* 0x008fea00000010ff */
[----:B------:R3:W-:Y:S04]  /*44a0*/  STS [R194], R4 ;  /* 0x00000004c2007388 */ /* 0x0007e80000000800 */
[----:B------:R-:W-:Y:S01]  /*44b0*/  MUFU.EX2 R207, R64 ;  /* 0x0000004000cf7308 */ /* 0x000fe20000000800 */
[----:B--2---:R-:W-:Y:S02]  /*44c0*/  F2FP.BF16.F32.PACK_AB R2, R231, R232 ;  /* 0x000000e8e702723e */ /* 0x004fe400000010ff */
[----:B-1----:R-:W-:Y:S03]  /*44d0*/  F2FP.BF16.F32.PACK_AB R5, R184, R185 ;  /* 0x000000b9b805723e */ /* 0x002fe600000010ff */
[----:B------:R1:W-:Y:S04]  /*44e0*/  STS [R194+0x400], R2 ;  /* 0x00040002c2007388 */ /* 0x0003e80000000800 */
[----:B------:R-:W2:Y:S10]  /*44f0*/  MUFU.EX2 R158, R158 ;  /* 0x0000009e009e7308 */ /* 0x000eb40000000800 */
[----:B------:R-:W-:Y:S01]  /*4500*/  MUFU.EX2 R112, R66 ;  /* 0x0000004200707308 */ /* 0x000fe20000000800 */
[----:B---3--:R-:W-:Y:S09]  /*4510*/  F2FP.BF16.F32.PACK_AB R4, R171, R172 ;  /* 0x000000acab04723e */ /* 0x008ff200000010ff */
[----:B------:R-:W-:Y:S01]  /*4520*/  MUFU.EX2 R109, R109 ;  /* 0x0000006d006d7308 */ /* 0x000fe20000000800 */
[----:B------:R3:W-:Y:S01]  /*4530*/  STS [R216+0x400], R4 ;  /* 0x00040004d8007388 */ /* 0x0007e20000000800 */
[----:B-1----:R-:W-:Y:S08]  /*4540*/  F2FP.BF16.F32.PACK_AB R2, R225, R226 ;  /* 0x000000e2e102723e */ /* 0x002ff000000010ff */
[----:B------:R-:W-:Y:S01]  /*4550*/  MUFU.EX2 R166, R56 ;  /* 0x0000003800a67308 */ /* 0x000fe20000000800 */
[----:B------:R1:W-:Y:S04]  /*4560*/  STS [R216], R2 ;  /* 0x00000002d8007388 */ /* 0x0003e80000000800 */
[----:B------:R2:W-:Y:S05]  /*4570*/  STS [R194+0x2000], R5 ;  /* 0x00200005c2007388 */ /* 0x0005ea0000000800 */
[----:B------:R-:W4:Y:S10]  /*4580*/  MUFU.EX2 R165, R57 ;  /* 0x0000003900a57308 */ /* 0x000f340000000800 */
[----:B------:R-:W-:Y:S01]  /*4590*/  MUFU.EX2 R170, R58 ;  /* 0x0000003a00aa7308 */ /* 0x000fe20000000800 */
[----:B---3--:R-:W-:Y:S09]  /*45a0*/  F2FP.BF16.F32.PACK_AB R4, R223, R224 ;  /* 0x000000e0df04723e */ /* 0x008ff200000010ff */
[----:B------:R-:W3:Y:S01]  /*45b0*/  MUFU.EX2 R169, R59 ;  /* 0x0000003b00a97308 */ /* 0x000ee20000000800 */
[----:B-1----:R-:W-:Y:S02]  /*45c0*/  F2FP.BF16.F32.PACK_AB R2, R188, R189 ;  /* 0x000000bdbc02723e */ /* 0x002fe400000010ff */
[----:B--2---:R-:W-:Y:S03]  /*45d0*/  F2FP.BF16.F32.PACK_AB R5, R186, R187 ;  /* 0x000000bbba05723e */ /* 0x004fe600000010ff */
[----:B------:R1:W-:Y:S04]  /*45e0*/  STS [R194+0x2400], R2 ;  /* 0x00240002c2007388 */ /* 0x0003e80000000800 */
[----:B------:R-:W2:Y:S01]  /*45f0*/  MUFU.EX2 R114, R60 ;  /* 0x0000003c00727308 */ /* 0x000ea20000000800 */
[----:B------:R4:W-:Y:S04]  /*4600*/  STS [R216+0x2000], R6 ;  /* 0x00200006d8007388 */ /* 0x0009e80000000800 */
[----:B------:R3:W-:Y:S05]  /*4610*/  STS [R216+0x2400], R5 ;  /* 0x00240005d8007388 */ /* 0x0007ea0000000800 */
[----:B------:R-:W-:Y:S01]  /*4620*/  MUFU.EX2 R157, R62 ;  /* 0x0000003e009d7308 */ /* 0x000fe20000000800 */
[----:B------:R2:W-:Y:S09]  /*4630*/  STS [R195], R4 ;  /* 0x00000004c3007388 */ /* 0x0005f20000000800 */
[----:B------:R-:W2:Y:S01]  /*4640*/  MUFU.EX2 R115, R100 ;  /* 0x0000006400737308 */ /* 0x000ea20000000800 */
[----:B-1----:R-:W-:Y:S02]  /*4650*/  F2FP.BF16.F32.PACK_AB R2, R167, R168 ;  /* 0x000000a8a702723e */ /* 0x002fe400000010ff */
[----:B----4-:R-:W-:Y:S03]  /*4660*/  F2FP.BF16.F32.PACK_AB R6, R210, R211 ;  /* 0x000000d3d206723e */ /* 0x010fe600000010ff */
[----:B------:R1:W-:Y:S01]  /*4670*/  STS [R195+0x400], R2 ;  /* 0x00040002c3007388 */ /* 0x0003e20000000800 */
[----:B---3--:R-:W-:Y:S03]  /*4680*/  F2FP.BF16.F32.PACK_AB R5, R163, R164 ;  /* 0x000000a4a305723e */ /* 0x008fe600000010ff */
[----:B------:R3:W-:Y:S01]  /*4690*/  STS [R108], R6 ;  /* 0x000000066c007388 */ /* 0x0007e20000000800 */
[----:B--2---:R-:W-:Y:S03]  /*46a0*/  F2FP.BF16.F32.PACK_AB R4, R175, R176 ;  /* 0x000000b0af04723e */ /* 0x004fe600000010ff */
[----:B------:R2:W-:Y:S04]  /*46b0*/  STS [R108+0x400], R5 ;  /* 0x000400056c007388 */ /* 0x0005e80000000800 */
[----:B------:R4:W-:Y:S01]  /*46c0*/  STS [R195+0x2000], R4 ;  /* 0x00200004c3007388 */ /* 0x0009e20000000800 */
[----:B-1----:R-:W-:Y:S02]  /*46d0*/  F2FP.BF16.F32.PACK_AB R2, R181, R183 ;  /* 0x000000b7b502723e */ /* 0x002fe400000010ff */
[----:B---3--:R-:W-:Y:S03]  /*46e0*/  F2FP.BF16.F32.PACK_AB R6, R178, R179 ;  /* 0x000000b3b206723e */ /* 0x008fe600000010ff */
[----:B------:R1:W-:Y:S01]  /*46f0*/  STS [R195+0x2400], R2 ;  /* 0x00240002c3007388 */ /* 0x0003e20000000800 */
[----:B--2---:R-:W-:Y:S03]  /*4700*/  F2FP.BF16.F32.PACK_AB R5, R208, R209 ;  /* 0x000000d1d005723e */ /* 0x004fe600000010ff */
[----:B------:R2:W-:Y:S01]  /*4710*/  STS [R108+0x2000], R7 ;  /* 0x002000076c007388 */ /* 0x0005e20000000800 */
[----:B----4-:R-:W-:Y:S03]  /*4720*/  F2FP.BF16.F32.PACK_AB R4, R162, R161 ;  /* 0x000000a1a204723e */ /* 0x010fe600000010ff */
[----:B------:R3:W-:Y:S04]  /*4730*/  STS [R108+0x2400], R6 ;  /* 0x002400066c007388 */ /* 0x0007e80000000800 */
[----:B------:R4:W-:Y:S04]  /*4740*/  STS [R192], R5 ;  /* 0x00000005c0007388 */ /* 0x0009e80000000800 */
[----:B------:R4:W-:Y:S01]  /*4750*/  STS [R192+0x400], R4 ;  /* 0x00040004c0007388 */ /* 0x0009e20000000800 */
[----:B-1----:R-:W-:Y:S02]  /*4760*/  F2FP.BF16.F32.PACK_AB R2, R158, R207 ;  /* 0x000000cf9e02723e */ /* 0x002fe400000010ff */
[----:B--2---:R-:W-:Y:S03]  /*4770*/  F2FP.BF16.F32.PACK_AB R7, R165, R166 ;  /* 0x000000a6a507723e */ /* 0x004fe600000010ff */
[----:B------:R1:W-:Y:S01]  /*4780*/  STS [R215], R2 ;  /* 0x00000002d7007388 */ /* 0x0003e20000000800 */
[----:B---3--:R-:W-:Y:S02]  /*4790*/  F2FP.BF16.F32.PACK_AB R6, R169, R170 ;  /* 0x000000aaa906723e */ /* 0x008fe400000010ff */
[----:B----4-:R-:W-:Y:S02]  /*47a0*/  F2FP.BF16.F32.PACK_AB R5, R109, R112 ;  /* 0x000000706d05723e */ /* 0x010fe400000010ff */
[----:B------:R-:W-:Y:S03]  /*47b0*/  F2FP.BF16.F32.PACK_AB R4, R113, R114 ;  /* 0x000000727104723e */ /* 0x000fe600000010ff */
[----:B------:R-:W-:Y:S04]  /*47c0*/  STS [R215+0x400], R5 ;  /* 0x00040005d7007388 */ /* 0x000fe80000000800 */
[----:B------:R-:W-:Y:S04]  /*47d0*/  STS [R192+0x2000], R7 ;  /* 0x00200007c0007388 */ /* 0x000fe80000000800 */
[----:B------:R-:W-:Y:S04]  /*47e0*/  STS [R192+0x2400], R6 ;  /* 0x00240006c0007388 */ /* 0x000fe80000000800 */
[----:B------:R-:W-:Y:S01]  /*47f0*/  STS [R215+0x2000], R4 ;  /* 0x00200004d7007388 */ /* 0x000fe20000000800 */
[----:B-1----:R-:W-:Y:S05]  /*4800*/  F2FP.BF16.F32.PACK_AB R2, R115, R157 ;  /* 0x0000009d7302723e */ /* 0x002fea00000010ff */
[----:B------:R-:W-:Y:S04]  /*4810*/  STS [R215+0x2400], R2 ;  /* 0x00240002d7007388 */ /* 0x000fe80000000800 */
[----:B------:R-:W1:Y:S08]  /*4820*/  LDSM.16.M88.4 R64, [R155+0x4000] ;  /* 0x004000009b40783b */ /* 0x000e700000000200 */
[----:B------:R-:W2:Y:S08]  /*4830*/  LDSM.16.M88.4 R60, [R155+0x5000] ;  /* 0x005000009b3c783b */ /* 0x000eb00000000200 */
[----:B------:R-:W3:Y:S08]  /*4840*/  LDSM.16.M88.4 R100, [R104] ;  /* 0x000000006864783b */ /* 0x000ef00000000200 */
[----:B------:R-:W4:Y:S01]  /*4850*/  LDSM.16.M88.4 R104, [R104+0x1000] ;  /* 0x001000006868783b */ /* 0x000f220000000200 */
[-C--:B-1----:R-:W-:Y:S08]  /*4860*/  HMMA.16816.F32.BF16 R4, R64, R116.reuse, RZ ;  /* 0x000000744004723c */ /* 0x082ff000000418ff */
[C---:B--2---:R-:W-:Y:S08]  /*4870*/  HMMA.16816.F32.BF16 R8, R60.reuse, R116, RZ ;  /* 0x000000743c08723c */ /* 0x044ff000000418ff */
[-C--:B------:R-:W-:Y:S08]  /*4880*/  HMMA.16816.F32.BF16 R12, R60, R118.reuse, RZ ;  /* 0x000000763c0c723c */ /* 0x080ff000000418ff */
[C---:B------:R-:W-:Y:S08]  /*4890*/  HMMA.16816.F32.BF16 R16, R64.reuse, R118, RZ ;  /* 0x000000764010723c */ /* 0x040ff000000418ff */
        /* <DEDUP_REMOVED lines=11> */
[----:B------:R-:W-:Y:S08]  /*4950*/  HMMA.16816.F32.BF16 R64, R64, R130, RZ ;  /* 0x000000824040723c */ /* 0x000ff000000418ff */
[-C--:B---3--:R-:W-:Y:S08]  /*4960*/  HMMA.16816.F32.BF16 R4, R100, R132.reuse, R4 ;  /* 0x000000846404723c */ /* 0x088ff00000041804 */
[C---:B----4-:R-:W-:Y:S08]  /*4970*/  HMMA.16816.F32.BF16 R8, R104.reuse, R132, R8 ;  /* 0x000000846808723c */ /* 0x050ff00000041808 */
[-C--:B------:R-:W-:Y:S03]  /*4980*/  HMMA.16816.F32.BF16 R12, R104, R134.reuse, R12 ;  /* 0x00000086680c723c */ /* 0x080fe6000004180c */
[C---:B------:R-:W-:Y:S01]  /*4990*/  FADD.FTZ R4, -R160.reuse, R4 ;  /* 0x00000004a0047221 */ /* 0x040fe20000010100 */
[----:B------:R-:W-:Y:S01]  /*49a0*/  FADD.FTZ R2, -R160, R5 ;  /* 0x00000005a0027221 */ /* 0x000fe20000010100 */
[C---:B------:R-:W-:Y:S01]  /*49b0*/  FADD.FTZ R6, -R159.reuse, R6 ;  /* 0x000000069f067221 */ /* 0x040fe20000010100 */
[----:B------:R-:W-:Y:S01]  /*49c0*/  FADD.FTZ R7, -R159, R7 ;  /* 0x000000079f077221 */ /* 0x000fe20000010100 */
[----:B------:R-:W-:Y:S01]  /*49d0*/  FMUL.FTZ R4, R234, R4 ;  /* 0x00000004ea047220 */ /* 0x000fe20000410000 */
[C---:B------:R-:W-:Y:S04]  /*49e0*/  HMMA.16816.F32.BF16 R16, R100.reuse, R134, R16 ;  /* 0x000000866410723c */ /* 0x040fe80000041810 */
[----:B------:R-:W-:Y:S04]  /*49f0*/  FMUL.FTZ R2, R233, R2 ;  /* 0x00000002e9027220 */ /* 0x000fe80000410000 */
[-C--:B------:R-:W-:Y:S08]  /*4a00*/  HMMA.16816.F32.BF16 R20, R100, R136.reuse, R20 ;  /* 0x000000886414723c */ /* 0x080ff00000041814 */
[C---:B------:R-:W-:Y:S04]  /*4a10*/  HMMA.16816.F32.BF16 R24, R104.reuse, R136, R24 ;  /* 0x000000886818723c */ /* 0x040fe80000041818 */
[C---:B------:R-:W-:Y:S01]  /*4a20*/  FADD.FTZ R5, -R160.reuse, R16 ;  /* 0x00000010a0057221 */ /* 0x040fe20000010100 */
[----:B------:R-:W-:Y:S01]  /*4a30*/  FADD.FTZ R16, -R160, R17 ;  /* 0x00000011a0107221 */ /* 0x000fe20000010100 */
[----:B------:R-:W-:Y:S01]  /*4a40*/  F2FP.BF16.F32.PACK_AB R17, R2, R4 ;  /* 0x000000040211723e */ /* 0x000fe200000010ff */
[----:B------:R-:W-:Y:S01]  /*4a50*/  FADD.FTZ R18, -R159, R18 ;  /* 0x000000129f127221 */ /* 0x000fe20000010100 */
[-C--:B------:R-:W-:Y:S03]  /*4a60*/  HMMA.16816.F32.BF16 R28, R104, R138.reuse, R28 ;  /* 0x0000008a681c723c */ /* 0x080fe6000004181c */
[C---:B------:R-:W-:Y:S01]  /*4a70*/  FADD.FTZ R2, -R160.reuse, R20 ;  /* 0x00000014a0027221 */ /* 0x040fe20000010100 */
[----:B------:R-:W-:Y:S01]  /*4a80*/  FADD.FTZ R21, -R160, R21 ;  /* 0x00000015a0157221 */ /* 0x000fe20000010100 */
[----:B------:R-:W-:Y:S01]  /*4a90*/  FMUL.FTZ R5, R230, R5 ;  /* 0x00000005e6057220 */ /* 0x000fe20000410000 */
[----:B------:R-:W-:Y:S01]  /*4aa0*/  FMUL.FTZ R16, R229, R16 ;  /* 0x00000010e5107220 */ /* 0x000fe20000410000 */
[----:B------:R-:W-:Y:S01]  /*4ab0*/  FMUL.FTZ R2, R228, R2 ;  /* 0x00000002e4027220 */ /* 0x000fe20000410000 */
[C---:B------:R-:W-:Y:S04]  /*4ac0*/  HMMA.16816.F32.BF16 R32, R100.reuse, R138, R32 ;  /* 0x0000008a6420723c */ /* 0x040fe80000041820 */
[----:B------:R-:W-:Y:S01]  /*4ad0*/  F2FP.BF16.F32.PACK_AB R16, R16, R5 ;  /* 0x000000051010723e */ /* 0x000fe200000010ff */
[C---:B------:R-:W-:Y:S01]  /*4ae0*/  FADD.FTZ R19, -R159.reuse, R19 ;  /* 0x000000139f137221 */ /* 0x040fe20000010100 */
[C---:B------:R-:W-:Y:S01]  /*4af0*/  FADD.FTZ R22, -R159.reuse, R22 ;  /* 0x000000169f167221 */ /* 0x040fe20000010100 */
[----:B------:R-:W-:Y:S01]  /*4b00*/  FADD.FTZ R23, -R159, R23 ;  /* 0x000000179f177221 */ /* 0x000fe20000010100 */
[-C--:B------:R-:W-:Y:S03]  /*4b10*/  HMMA.16816.F32.BF16 R36, R100, R140.reuse, R36 ;  /* 0x0000008c6424723c */ /* 0x080fe60000041824 */
[----:B------:R-:W-:Y:S01]  /*4b20*/  FMUL.FTZ R18, R236, R18 ;  /* 0x00000012ec127220 */ /* 0x000fe20000410000 */
[----:B------:R-:W-:Y:S01]  /*4b30*/  FMUL.FTZ R19, R235, R19 ;  /* 0x00000013eb137220 */ /* 0x000fe20000410000 */
[----:B------:R-:W-:Y:S01]  /*4b40*/  FMUL.FTZ R22, R232, R22 ;  /* 0x00000016e8167220 */ /* 0x000fe20000410000 */
[----:B------:R-:W-:Y:S02]  /*4b50*/  FMUL.FTZ R23, R231, R23 ;  /* 0x00000017e7177220 */ /* 0x000fe40000410000 */
[C---:B------:R-:W-:Y:S04]  /*4b60*/  HMMA.16816.F32.BF16 R40, R104.reuse, R140, R40 ;  /* 0x0000008c6828723c */ /* 0x040fe80000041828 */
[C---:B------:R-:W-:Y:S01]  /*4b70*/  FADD.FTZ R33, -R160.reuse, R33 ;  /* 0x00000021a0217221 */ /* 0x040fe20000010100 */
[----:B------:R-:W-:Y:S03]  /*4b80*/  FADD.FTZ R4, -R160, R32 ;  /* 0x00000020a0047221 */ /* 0x000fe60000010100 */
[-C--:B------:R-:W-:Y:S03]  /*4b90*/  HMMA.16816.F32.BF16 R44, R104, R142.reuse, R44 ;  /* 0x0000008e682c723c */ /* 0x080fe6000004182c */
[----:B------:R-:W-:Y:S01]  /*4ba0*/  FMUL.FTZ R4, R226, R4 ;  /* 0x00000004e2047220 */ /* 0x000fe20000410000 */
[C---:B------:R-:W-:Y:S01]  /*4bb0*/  FADD.FTZ R20, -R160.reuse, R36 ;  /* 0x00000024a0147221 */ /* 0x040fe20000010100 */
[----:B------:R-:W-:Y:S03]  /*4bc0*/  FADD.FTZ R36, -R160, R37 ;  /* 0x00000025a0247221 */ /* 0x000fe60000010100 */
[C---:B------:R-:W-:Y:S04]  /*4bd0*/  HMMA.16816.F32.BF16 R48, R100.reuse, R142, R48 ;  /* 0x0000008e6430723c */ /* 0x040fe80000041830 */
[----:B------:R-:W-:Y:S01]  /*4be0*/  FMUL.FTZ R5, R224, R20 ;  /* 0x00000014e0057220 */ /* 0x000fe20000410000 */
[----:B------:R-:W-:Y:S01]  /*4bf0*/  FMUL.FTZ R36, R223, R36 ;  /* 0x00000024df247220 */ /* 0x000fe20000410000 */
[----:B------:R-:W-:Y:S02]  /*4c00*/  FMUL.FTZ R20, R242, R7 ;  /* 0x00000007f2147220 */ /* 0x000fe40000410000 */
[-C--:B------:R-:W-:Y:S03]  /*4c10*/  HMMA.16816.F32.BF16 R52, R100, R144.reuse, R52 ;  /* 0x000000906434723c */ /* 0x080fe60000041834 */
[----:B------:R-:W-:Y:S05]  /*4c20*/  F2FP.BF16.F32.PACK_AB R36, R36, R5 ;  /* 0x000000052424723e */ /* 0x000fea00000010ff */
[C---:B------:R-:W-:Y:S08]  /*4c30*/  HMMA.16816.F32.BF16 R56, R104.reuse, R144, R56 ;  /* 0x000000906838723c */ /* 0x040ff00000041838 */
[-C--:B------:R-:W-:Y:S03]  /*4c40*/  HMMA.16816.F32.BF16 R60, R104, R146.reuse, R60 ;  /* 0x00000092683c723c */ /* 0x080fe6000004183c */
[----:B------:R-:W-:Y:S04]  /*4c50*/  FADD.FTZ R37, -R160, R53 ;  /* 0x00000035a0257221 */ /* 0x000fe80000010100 */
[----:B------:R-:W-:Y:S01]  /*4c60*/  FMUL.FTZ R37, R208, R37 ;  /* 0x00000025d0257220 */ /* 0x000fe20000410000 */
[----:B------:R-:W-:Y:S04]  /*4c70*/  HMMA.16816.F32.BF16 R64, R100, R146, R64 ;  /* 0x000000926440723c */ /* 0x000fe80000041840 */
[----:B------:R-:W-:Y:S01]  /*4c80*/  FMUL.FTZ R101, R227, R21 ;  /* 0x00000015e3657220 */ /* 0x000fe20000410000 */
[----:B------:R-:W-:Y:S01]  /*4c90*/  FMUL.FTZ R100, R225, R33 ;  /* 0x00000021e1647220 */ /* 0x000fe20000410000 */
[C---:B------:R-:W-:Y:S01]  /*4ca0*/  FADD.FTZ R33, -R160.reuse, R49 ;  /* 0x00000031a0217221 */ /* 0x040fe20000010100 */
[----:B------:R-:W-:Y:S02]  /*4cb0*/  FMUL.FTZ R21, R243, R6 ;  /* 0x00000006f3157220 */ /* 0x000fe40000410000 */
[----:B------:R-:W-:Y:S01]  /*4cc0*/  F2FP.BF16.F32.PACK_AB R101, R101, R2 ;  /* 0x000000026565723e */ /* 0x000fe200000010ff */
[----:B------:R-:W-:Y:S01]  /*4cd0*/  FADD.FTZ R2, -R160, R48 ;  /* 0x00000030a0027221 */ /* 0x000fe20000010100 */
[----:B------:R-:W-:Y:S01]  /*4ce0*/  FMUL.FTZ R33, R210, R33 ;  /* 0x00000021d2217220 */ /* 0x000fe20000410000 */
[----:B------:R-:W-:Y:S01]  /*4cf0*/  F2FP.BF16.F32.PACK_AB R100, R100, R4 ;  /* 0x000000046464723e */ /* 0x000fe200000010ff */
[C---:B------:R-:W-:Y:S01]  /*4d00*/  FADD.FTZ R4, -R160.reuse, R52 ;  /* 0x00000034a0047221 */ /* 0x040fe20000010100 */
[----:B------:R-:W-:Y:S03]  /*4d10*/  FMUL.FTZ R2, R211, R2 ;  /* 0x00000002d3027220 */ /* 0x000fe60000410000 */
[----:B------:R-:W-:Y:S02]  /*4d20*/  FMUL.FTZ R4, R209, R4 ;  /* 0x00000004d1047220 */ /* 0x000fe40000410000 */
[----:B------:R-:W-:Y:S01]  /*4d30*/  F2FP.BF16.F32.PACK_AB R33, R33, R2 ;  /* 0x000000022121723e */ /* 0x000fe200000010ff */
[C---:B------:R-:W-:Y:S01]  /*4d40*/  FADD.FTZ R64, -R160.reuse, R64 ;  /* 0x00000040a0407221 */ /* 0x040fe20000010100 */
[----:B------:R-:W-:Y:S01]  /*4d50*/  FADD.FTZ R32, -R160, R65 ;  /* 0x00000041a0207221 */ /* 0x000fe20000010100 */
[----:B------:R-:W-:Y:S02]  /*4d60*/  F2FP.BF16.F32.PACK_AB R37, R37, R4 ;  /* 0x000000042525723e */ /* 0x000fe400000010ff */
[----:B------:R-:W-:Y:S01]  /*4d70*/  FMUL.FTZ R2, R207, R64 ;  /* 0x00000040cf027220 */ /* 0x000fe20000410000 */
[----:B------:R-:W-:Y:S05]  /*4d80*/  FMUL.FTZ R32, R158, R32 ;  /* 0x000000209e207220 */ /* 0x000fea0000410000 */
[----:B------:R-:W-:Y:S01]  /*4d90*/  F2FP.BF16.F32.PACK_AB R32, R32, R2 ;  /* 0x000000022020723e */ /* 0x000fe200000010ff */
[----:B------:R-:W-:Y:S06]  /*4da0*/  @!P3 BRA `(.L_x_44) ;  /* 0x000000000088b947 */ /* 0x000fec0003800000 */
[----:B------:R-:W1:Y:S01]  /*4db0*/  LDC R7, c[0x0][0x3b0] ;  /* 0x0000ec00ff077b82 */ /* 0x000e620000000800 */
[----:B------:R-:W-:Y:S02]  /*4dc0*/  ISETP.GE.AND P0, PT, R241, UR12, PT ;  /* 0x0000000cf1007c0c */ /* 0x000fe4000bf06270 */
[----:B------:R-:W-:Y:S02]  /*4dd0*/  IADD3 R4, P2, PT, RZ, -UR4, RZ ;  /* 0x80000004ff047c10 */ /* 0x000fe4000ff5e0ff */
[----:B------:R-:W-:Y:S04]  /*4de0*/  LOP3.LUT R5, R206, 0x1, RZ, 0xc0, !PT ;  /* 0x00000001ce057812 */ /* 0x000fe800078ec0ff */
[----:B------:R-:W-:Y:S05]  /*4df0*/  ISETP.NE.U32.AND P5, PT, R5, 0x1, PT ;  /* 0x000000010500780c */ /* 0x000fea0003fa5070 */
[----:B------:R-:W2:Y:S01]  /*4e00*/  @!P0 LDC R6, c[0x0][0x3b4] ;  /* 0x0000ed00ff068b82 */ /* 0x000ea20000000800 */
[----:B-1----:R-:W-:Y:S04]  /*4e10*/  IMAD.SHL.U32 R2, R7, 0x80, RZ ;  /* 0x0000008007027824 */ /* 0x002fe800078e00ff */
[----:B------:R-:W-:Y:S01]  /*4e20*/  IMAD.X R2, RZ, RZ, ~R2, P2 ;  /* 0x000000ffff027224 */ /* 0x000fe200010e0e02 */
[----:B------:R-:W-:Y:S04]  /*4e30*/  ISETP.GE.AND P2, PT, R241, UR12, PT ;  /* 0x0000000cf1007c0c */ /* 0x000fe8000bf46270 */
[----:B------:R-:W-:Y:S04]  /*4e40*/  SHF.R.S64 R4, R4, 0x1f, R2 ;  /* 0x0000001f04047819 */ /* 0x000fe80000001002 */
[----:B------:R-:W-:Y:S01]  /*4e50*/  IADD3 R222, P4, PT, R4, R222, RZ ;  /* 0x000000de04de7210 */ /* 0x000fe20007f9e0ff */
[----:B------:R-:W-:Y:S03]  /*4e60*/  IMAD.MOV.U32 R4, RZ, RZ, -0x2000 ;  /* 0xffffe000ff047424 */ /* 0x000fe600078e00ff */
[----:B------:R-:W-:Y:S02]  /*4e70*/  LEA.HI.X.SX32 R220, R2, R220, 0x1, P4 ;  /* 0x000000dc02dc7211 */ /* 0x000fe400020f0eff */
[----:B------:R-:W-:Y:S02]  /*4e80*/  SEL R2, R4, 0x2000, !P5 ;  /* 0x0000200004027807 */ /* 0x000fe40006800000 */
[C---:B------:R-:W-:Y:S03]  /*4e90*/  @!P0 LEA R4, P4, R7.reuse, R222, 0x7 ;  /* 0x000000de07048211 */ /* 0x040fe600078838ff */
[----:B------:R-:W-:Y:S01]  /*4ea0*/  IMAD.IADD R218, R218, 0x1, R2 ;  /* 0x00000001dada7824 */ /* 0x000fe200078e0202 */
[----:B--2---:R-:W-:Y:S01]  /*4eb0*/  @!P0 LEA.HI.X R5, R7, R220, R6, 0x7, P4 ;  /* 0x000000dc07058211 */ /* 0x004fe200020f3c06 */
[----:B------:R-:W-:Y:S02]  /*4ec0*/  @!P2 IMAD.MOV.U32 R6, RZ, RZ, R222 ;  /* 0x000000ffff06a224 */ /* 0x000fe400078e00de */
[----:B------:R-:W-:Y:S02]  /*4ed0*/  @!P2 IMAD.MOV.U32 R7, RZ, RZ, R220 ;  /* 0x000000ffff07a224 */ /* 0x000fe400078e00dc */
[--C-:B------:R-:W-:Y:S02]  /*4ee0*/  IMAD.IADD R203, R203, 0x1, R2.reuse ;  /* 0x00000001cbcb7824 */ /* 0x100fe400078e0202 */
[----:B------:R-:W-:Y:S01]  /*4ef0*/  IMAD.IADD R149, R149, 0x1, R2 ;  /* 0x0000000195957824 */ /* 0x000fe200078e0202 */
[----:B------:R-:W-:Y:S01]  /*4f00*/  @!PT LDS RZ, [RZ] ;  /* 0x00000000fffff984 */ /* 0x000fe20000000800 */
[----:B------:R-:W-:Y:S01]  /*4f10*/  @!PT LDS RZ, [RZ] ;  /* 0x00000000fffff984 */ /* 0x000fe20000000800 */
[----:B------:R-:W-:Y:S01]  /*4f20*/  @!PT LDS RZ, [RZ] ;  /* 0x00000000fffff984 */ /* 0x000fe20000000800 */
[----:B------:R1:W-:Y:S04]  /*4f30*/  @!P2 LDGSTS.E.BYPASS.LTC128B.128 [R218], desc[UR20][R6.64] ;  /* 0x0000000006daafae */ /* 0x0003e8000b981a14 */
[----:B------:R1:W-:Y:S04]  /*4f40*/  @P2 STS.64 [R203], RZ ;  /* 0x000000ffcb002388 */ /* 0x0003e80000000a00 */
[----:B------:R1:W-:Y:S04]  /*4f50*/  @P2 STS.64 [R203+0x8], RZ ;  /* 0x000008ffcb002388 */ /* 0x0003e80000000a00 */
[----:B------:R1:W-:Y:S04]  /*4f60*/  @P0 STS.64 [R203+0x1000], RZ ;  /* 0x001000ffcb000388 */ /* 0x0003e80000000a00 */
[----:B------:R1:W-:Y:S04]  /*4f70*/  @P0 STS.64 [R203+0x1008], RZ ;  /* 0x001008ffcb000388 */ /* 0x0003e80000000a00 */
[----:B------:R-:W-:Y:S01]  /*4f80*/  @!PT LDS RZ, [RZ] ;  /* 0x00000000fffff984 */ /* 0x000fe20000000800 */
[----:B------:R-:W-:Y:S01]  /*4f90*/  @!PT LDS RZ, [RZ] ;  /* 0x00000000fffff984 */ /* 0x000fe20000000800 */
[----:B------:R-:W-:Y:S01]  /*4fa0*/  @!PT LDS RZ, [RZ] ;  /* 0x00000000fffff984 */ /* 0x000fe20000000800 */
[----:B------:R1:W-:Y:S04]  /*4fb0*/  @!P0 LDGSTS.E.BYPASS.LTC128B.128 [R218+0x1000], desc[UR20][R4.64] ;  /* 0x0100000004da8fae */ /* 0x0003e8000b981a14 */
[----:B------:R-:W0:Y:S02]  /*4fc0*/  LDGDEPBAR ;  /* 0x00000000000079af */ /* 0x000e240000000000 */
.L_x_44:
[C---:B-1----:R-:W-:Y:S01]  /*4fd0*/  FADD.FTZ R6, -R159.reuse, R34 ;  /* 0x000000229f067221 */ /* 0x042fe20000010100 */
[----:B------:R-:W-:Y:S01]  /*4fe0*/  FADD.FTZ R4, -R159, R35 ;  /* 0x000000239f047221 */ /* 0x000fe20000010100 */
[----:B------:R-:W-:Y:S01]  /*4ff0*/  F2FP.BF16.F32.PACK_AB R22, R23, R22 ;  /* 0x000000161716723e */ /* 0x000fe200000010ff */
[----:B------:R-:W-:Y:S01]  /*5000*/  STS [R193+-0x8000], R17 ;  /* 0xff800011c1007388 */ /* 0x000fe20000000800 */
[----:B------:R-:W-:Y:S01]  /*5010*/  MOV R23, 0x10 ;  /* 0x0000001000177802 */ /* 0x000fe20000000f00 */
[----:B------:R-:W-:Y:S01]  /*5020*/  FMUL.FTZ R6, R172, R6 ;  /* 0x00000006ac067220 */ /* 0x000fe20000410000 */
[----:B------:R-:W-:Y:S01]  /*5030*/  FMUL.FTZ R4, R171, R4 ;  /* 0x00000004ab047220 */ /* 0x000fe20000410000 */
[----:B------:R-:W-:Y:S01]  /*5040*/  F2FP.BF16.F32.PACK_AB R5, R20, R21 ;  /* 0x000000151405723e */ /* 0x000fe200000010ff */
[----:B-----5:R-:W-:Y:S01]  /*5050*/  FADD.FTZ R8, -R111, R8 ;  /* 0x000000086f087221 */ /* 0x020fe20000010100 */
[----:B------:R-:W-:Y:S01]  /*5060*/  SEL R23, R23, 0xfffffff0, !P1 ;  /* 0xfffffff017177807 */ /* 0x000fe20004800000 */
[----:B------:R-:W-:Y:S01]  /*5070*/  FADD.FTZ R9, -R111, R9 ;  /* 0x000000096f097221 */ /* 0x000fe20000010100 */
[----:B------:R-:W-:Y:S01]  /*5080*/  F2FP.BF16.F32.PACK_AB R21, R4, R6 ;  /* 0x000000060415723e */ /* 0x000fe200000010ff */
[----:B------:R1:W-:Y:S01]  /*5090*/  STS [R193+-0x7c00], R5 ;  /* 0xff840005c1007388 */ /* 0x0003e20000000800 */
[----:B------:R-:W-:Y:S01]  /*50a0*/  F2FP.BF16.F32.PACK_AB R2, R19, R18 ;  /* 0x000000121302723e */ /* 0x000fe200000010ff */
[----:B------:R-:W-:Y:S01]  /*50b0*/  FMUL.FTZ R8, R197, R8 ;  /* 0x00000008c5087220 */ /* 0x000fe20000410000 */
[----:B------:R-:W-:Y:S01]  /*50c0*/  IADD3 R4, PT, PT, R193, R23, RZ ;  /* 0x00000017c1047210 */ /* 0x000fe20007ffe0ff */
[----:B------:R-:W-:Y:S01]  /*50d0*/  FMUL.FTZ R9, R196, R9 ;  /* 0x00000009c4097220 */ /* 0x000fe20000410000 */
[C---:B------:R-:W-:Y:S01]  /*50e0*/  FADD.FTZ R10, -R110.reuse, R10 ;  /* 0x0000000a6e0a7221 */ /* 0x040fe20000010100 */
[C---:B------:R-:W-:Y:S01]  /*50f0*/  FADD.FTZ R11, -R110.reuse, R11 ;  /* 0x0000000b6e0b7221 */ /* 0x040fe20000010100 */
[C---:B------:R-:W-:Y:S01]  /*5100*/  FADD.FTZ R15, -R110.reuse, R15 ;  /* 0x0000000f6e0f7221 */ /* 0x040fe20000010100 */
[----:B------:R2:W-:Y:S01]  /*5110*/  STS [R4+-0x7c00], R2 ;  /* 0xff84000204007388 */ /* 0x0005e20000000800 */
[----:B------:R-:W-:Y:S01]  /*5120*/  FADD.FTZ R14, -R110, R14 ;  /* 0x0000000e6e0e7221 */ /* 0x000fe20000010100 */
[C---:B------:R-:W-:Y:S01]  /*5130*/  FADD.FTZ R12, -R111.reuse, R12 ;  /* 0x0000000c6f0c7221 */ /* 0x040fe20000010100 */
[----:B------:R-:W-:Y:S01]  /*5140*/  FADD.FTZ R13, -R111, R13 ;  /* 0x0000000d6f0d7221 */ /* 0x000fe20000010100 */
[----:B------:R3:W-:Y:S01]  /*5150*/  STS [R4+-0x8000], R16 ;  /* 0xff80001004007388 */ /* 0x0007e20000000800 */
[----:B------:R-:W-:Y:S01]  /*5160*/  FMUL.FTZ R14, R199, R14 ;  /* 0x0000000ec70e7220 */ /* 0x000fe20000410000 */
[----:B------:R-:W-:Y:S01]  /*5170*/  FMUL.FTZ R12, R191, R12 ;  /* 0x0000000cbf0c7220 */ /* 0x000fe20000410000 */
[----:B------:R-:W-:Y:S01]  /*5180*/  FMUL.FTZ R13, R190, R13 ;  /* 0x0000000dbe0d7220 */ /* 0x000fe20000410000 */
[C---:B------:R-:W-:Y:S01]  /*5190*/  FADD.FTZ R6, -R159.reuse, R66 ;  /* 0x000000429f067221 */ /* 0x040fe20000010100 */
[----:B------:R-:W-:Y:S01]  /*51a0*/  FADD.FTZ R67, -R159, R67 ;  /* 0x000000439f437221 */ /* 0x000fe20000010100 */
[----:B------:R-:W-:Y:S01]  /*51b0*/  FADD.FTZ R25, -R111, R25 ;  /* 0x000000196f197221 */ /* 0x000fe20000010100 */
[C---:B------:R-:W-:Y:S01]  /*51c0*/  FADD.FTZ R27, -R110.reuse, R27 ;  /* 0x0000001b6e1b7221 */ /* 0x040fe20000010100 */
[----:B------:R-:W-:Y:S01]  /*51d0*/  F2FP.BF16.F32.PACK_AB R20, R13, R12 ;  /* 0x0000000c0d14723e */ /* 0x000fe200000010ff */
[----:B------:R-:W-:Y:S01]  /*51e0*/  FADD.FTZ R24, -R111, R24 ;  /* 0x000000186f187221 */ /* 0x000fe20000010100 */
[----:B------:R-:W-:Y:S01]  /*51f0*/  FADD.FTZ R26, -R110, R26 ;  /* 0x0000001a6e1a7221 */ /* 0x000fe20000010100 */
[----:B------:R-:W-:Y:S01]  /*5200*/  FMUL.FTZ R6, R112, R6 ;  /* 0x0000000670067220 */ /* 0x000fe20000410000 */
[----:B------:R-:W-:Y:S01]  /*5210*/  FMUL.FTZ R67, R109, R67 ;  /* 0x000000436d437220 */ /* 0x000fe20000410000 */
[C---:B-1----:R-:W-:Y:S01]  /*5220*/  FADD.FTZ R5, -R111.reuse, R56 ;  /* 0x000000386f057221 */ /* 0x042fe20000010100 */
[----:B------:R-:W-:Y:S01]  /*5230*/  FADD.FTZ R29, -R111, R29 ;  /* 0x0000001d6f1d7221 */ /* 0x000fe20000010100 */
[----:B------:R-:W-:Y:S01]  /*5240*/  FMUL.FTZ R24, R185, R24 ;  /* 0x00000018b9187220 */ /* 0x000fe20000410000 */
[----:B------:R-:W-:Y:S01]  /*5250*/  FMUL.FTZ R19, R184, R25 ;  /* 0x00000019b8137220 */ /* 0x000fe20000410000 */
[----:B------:R-:W-:Y:S01]  /*5260*/  FMUL.FTZ R5, R166, R5 ;  /* 0x00000005a6057220 */ /* 0x000fe20000410000 */
[----:B------:R-:W-:Y:S01]  /*5270*/  FMUL.FTZ R26, R189, R26 ;  /* 0x0000001abd1a7220 */ /* 0x000fe20000410000 */
[C---:B------:R-:W-:Y:S01]  /*5280*/  FADD.FTZ R31, -R110.reuse, R31 ;  /* 0x0000001f6e1f7221 */ /* 0x040fe20000010100 */
[----:B------:R-:W-:Y:S01]  /*5290*/  FADD.FTZ R28, -R111, R28 ;  /* 0x0000001c6f1c7221 */ /* 0x000fe20000010100 */
[----:B--2---:R-:W-:Y:S01]  /*52a0*/  F2FP.BF16.F32.PACK_AB R2, R9, R8 ;  /* 0x000000080902723e */ /* 0x004fe200000010ff */
[----:B------:R-:W-:Y:S01]  /*52b0*/  FADD.FTZ R30, -R110, R30 ;  /* 0x0000001e6e1e7221 */ /* 0x000fe20000010100 */
[----:B------:R-:W-:Y:S01]  /*52c0*/  F2FP.BF16.F32.PACK_AB R67, R67, R6 ;  /* 0x000000064343723e */ /* 0x000fe200000010ff */
[----:B------:R-:W-:Y:S01]  /*52d0*/  FMUL.FTZ R28, R182, R28 ;  /* 0x0000001cb61c7220 */ /* 0x000fe20000410000 */
[----:B---3--:R-:W-:Y:S01]  /*52e0*/  FADD.FTZ R16, -R111, R57 ;  /* 0x000000396f107221 */ /* 0x008fe20000010100 */
[----:B------:R1:W-:Y:S01]  /*52f0*/  STS [R193+-0x6000], R2 ;  /* 0xffa00002c1007388 */ /* 0x0003e20000000800 */
[----:B------:R-:W-:Y:S01]  /*5300*/  FMUL.FTZ R18, R180, R29 ;  /* 0x0000001db4127220 */ /* 0x000fe20000410000 */
[----:B------:R-:W-:Y:S01]  /*5310*/  FMUL.FTZ R30, R187, R30 ;  /* 0x0000001ebb1e7220 */ /* 0x000fe20000410000 */
[----:B------:R-:W-:Y:S01]  /*5320*/  FMUL.FTZ R16, R165, R16 ;  /* 0x00000010a5107220 */ /* 0x000fe20000410000 */
[----:B------:R-:W-:Y:S01]  /*5330*/  FMUL.FTZ R6, R186, R31 ;  /* 0x0000001fba067220 */ /* 0x000fe20000410000 */
[----:B------:R-:W-:Y:S01]  /*5340*/  F2FP.BF16.F32.PACK_AB R19, R19, R24 ;  /* 0x000000181313723e */ /* 0x000fe200000010ff */
[C---:B------:R-:W-:Y:S01]  /*5350*/  FADD.FTZ R38, -R159.reuse, R38 ;  /* 0x000000269f267221 */ /* 0x040fe20000010100 */
[----:B------:R-:W-:Y:S01]  /*5360*/  F2FP.BF16.F32.PACK_AB R18, R18, R28 ;  /* 0x0000001c1212723e */ /* 0x000fe200000010ff */
[----:B------:R-:W-:Y:S01]  /*5370*/  FADD.FTZ R39, -R159, R39 ;  /* 0x000000279f277221 */ /* 0x000fe20000010100 */
[----:B------:R-:W-:Y:S01]  /*5380*/  F2FP.BF16.F32.PACK_AB R16, R16, R5 ;  /* 0x000000051010723e */ /* 0x000fe200000010ff */
[----:B------:R-:W-:Y:S01]  /*5390*/  FMUL.FTZ R5, R201, R10 ;  /* 0x0000000ac9057220 */ /* 0x000fe20000410000 */
[----:B------:R-:W-:Y:S01]  /*53a0*/  FMUL.FTZ R10, R188, R27 ;  /* 0x0000001bbc0a7220 */ /* 0x000fe20000410000 */
[----:B------:R-:W-:Y:S01]  /*53b0*/  F2FP.BF16.F32.PACK_AB R6, R6, R30 ;  /* 0x0000001e0606723e */ /* 0x000fe200000010ff */
[----:B------:R-:W-:Y:S01]  /*53c0*/  FMUL.FTZ R38, R168, R38 ;  /* 0x00000026a8267220 */ /* 0x000fe20000410000 */
[----:B------:R-:W-:Y:S01]  /*53d0*/  FMUL.FTZ R39, R167, R39 ;  /* 0x00000027a7277220 */ /* 0x000fe20000410000 */
[C---:B------:R-:W-:Y:S01]  /*53e0*/  FADD.FTZ R50, -R159.reuse, R50 ;  /* 0x000000329f327221 */ /* 0x040fe20000010100 */
[----:B------:R-:W-:Y:S01]  /*53f0*/  F2FP.BF16.F32.PACK_AB R10, R10, R26 ;  /* 0x0000001a0a0a723e */ /* 0x000fe200000010ff */
[----:B------:R-:W-:Y:S01]  /*5400*/  FADD.FTZ R51, -R159, R51 ;  /* 0x000000339f337221 */ /* 0x000fe20000010100 */
[C---:B------:R-:W-:Y:S01]  /*5410*/  FADD.FTZ R40, -R111.reuse, R40 ;  /* 0x000000286f287221 */ /* 0x040fe20000010100 */
[----:B------:R-:W-:Y:S01]  /*5420*/  FMUL.FTZ R50, R164, R50 ;  /* 0x00000032a4327220 */ /* 0x000fe20000410000 */
[----:B------:R-:W-:Y:S01]  /*5430*/  FADD.FTZ R41, -R111, R41 ;  /* 0x000000296f297221 */ /* 0x000fe20000010100 */
[----:B------:R-:W-:Y:S01]  /*5440*/  FMUL.FTZ R51, R163, R51 ;  /* 0x00000033a3337220 */ /* 0x000fe20000410000 */
[C---:B------:R-:W-:Y:S01]  /*5450*/  FADD.FTZ R42, -R110.reuse, R42 ;  /* 0x0000002a6e2a7221 */ /* 0x040fe20000010100 */
[----:B------:R-:W-:Y:S01]  /*5460*/  FADD.FTZ R43, -R110, R43 ;  /* 0x0000002b6e2b7221 */ /* 0x000fe20000010100 */
[----:B------:R-:W-:Y:S01]  /*5470*/  F2FP.BF16.F32.PACK_AB R39, R39, R38 ;  /* 0x000000262727723e */ /* 0x000fe200000010ff */
[----:B-1----:R-:W-:Y:S01]  /*5480*/  FMUL.FTZ R2, R200, R11 ;  /* 0x0000000bc8027220 */ /* 0x002fe20000410000 */
[----:B------:R-:W-:Y:S01]  /*5490*/  FMUL.FTZ R11, R198, R15 ;  /* 0x0000000fc60b7220 */ /* 0x000fe20000410000 */
[----:B------:R-:W-:Y:S01]  /*54a0*/  FMUL.FTZ R40, R176, R40 ;  /* 0x00000028b0287220 */ /* 0x000fe20000410000 */
[----:B------:R-:W-:Y:S01]  /*54b0*/  FMUL.FTZ R13, R175, R41 ;  /* 0x00000029af0d7220 */ /* 0x000fe20000410000 */
[----:B------:R-:W-:Y:S01]  /*54c0*/  FMUL.FTZ R42, R183, R42 ;  /* 0x0000002ab72a7220 */ /* 0x000fe20000410000 */
[----:B------:R-:W-:Y:S01]  /*54d0*/  F2FP.BF16.F32.PACK_AB R2, R2, R5 ;  /* 0x000000050202723e */ /* 0x000fe200000010ff */
[----:B------:R-:W-:Y:S01]  /*54e0*/  FMUL.FTZ R5, R181, R43 ;  /* 0x0000002bb5057220 */ /* 0x000fe20000410000 */
[----:B------:R-:W-:Y:S01]  /*54f0*/  F2FP.BF16.F32.PACK_AB R11, R11, R14 ;  /* 0x0000000e0b0b723e */ /* 0x000fe200000010ff */
[C---:B------:R-:W-:Y:S01]  /*5500*/  FADD.FTZ R44, -R111.reuse, R44 ;  /* 0x0000002c6f2c7221 */ /* 0x040fe20000010100 */
[----:B------:R-:W-:Y:S01]  /*5510*/  FADD.FTZ R45, -R111, R45 ;  /* 0x0000002d6f2d7221 */ /* 0x000fe20000010100 */
[----:B------:R1:W-:Y:S01]  /*5520*/  STS [R193+-0x5c00], R2 ;  /* 0xffa40002c1007388 */ /* 0x0003e20000000800 */
[C---:B------:R-:W-:Y:S01]  /*5530*/  FADD.FTZ R46, -R110.reuse, R46 ;  /* 0x0000002e6e2e7221 */ /* 0x040fe20000010100 */
[----:B------:R-:W-:Y:S01]  /*5540*/  FADD.FTZ R47, -R110, R47 ;  /* 0x0000002f6e2f7221 */ /* 0x000fe20000010100 */
[----:B------:R-:W-:Y:S01]  /*5550*/  F2FP.BF16.F32.PACK_AB R50, R51, R50 ;  /* 0x000000323332723e */ /* 0x000fe200000010ff */
[----:B------:R-:W-:Y:S01]  /*5560*/  STS [R4+-0x6000], R20 ;  /* 0xffa0001404007388 */ /* 0x000fe20000000800 */
[----:B------:R-:W-:Y:S01]  /*5570*/  FMUL.FTZ R44, R174, R44 ;  /* 0x0000002cae2c7220 */ /* 0x000fe20000410000 */
[----:B------:R-:W-:Y:S01]  /*5580*/  FMUL.FTZ R17, R173, R45 ;  /* 0x0000002dad117220 */ /* 0x000fe20000410000 */
[----:B------:R-:W-:Y:S01]  /*5590*/  FMUL.FTZ R46, R179, R46 ;  /* 0x0000002eb32e7220 */ /* 0x000fe20000410000 */
[----:B------:R-:W-:Y:S01]  /*55a0*/  STS [R4+-0x5c00], R11 ;  /* 0xffa4000b04007388 */ /* 0x000fe20000000800 */
[----:B------:R-:W-:Y:S01]  /*55b0*/  FMUL.FTZ R9, R178, R47 ;  /* 0x0000002fb2097220 */ /* 0x000fe20000410000 */
[C---:B------:R-:W-:Y:S01]  /*55c0*/  FADD.FTZ R54, -R159.reuse, R54 ;  /* 0x000000369f367221 */ /* 0x040fe20000010100 */
[----:B------:R-:W-:Y:S01]  /*55d0*/  FADD.FTZ R7, -R159, R55 ;  /* 0x000000379f077221 */ /* 0x000fe20000010100 */
[----:B------:R-:W-:Y:S01]  /*55e0*/  STS [R194+-0x8000], R101 ;  /* 0xff800065c2007388 */ /* 0x000fe20000000800 */
[----:B------:R-:W-:Y:S01]  /*55f0*/  F2FP.BF16.F32.PACK_AB R13, R13, R40 ;  /* 0x000000280d0d723e */ /* 0x000fe200000010ff */
[----:B------:R-:W-:Y:S01]  /*5600*/  FMUL.FTZ R54, R161, R54 ;  /* 0x00000036a1367220 */ /* 0x000fe20000410000 */
[----:B------:R-:W-:Y:S01]  /*5610*/  F2FP.BF16.F32.PACK_AB R5, R5, R42 ;  /* 0x0000002a0505723e */ /* 0x000fe200000010ff */
[----:B------:R-:W-:Y:S01]  /*5620*/  STS [R194+-0x7c00], R22 ;  /* 0xff840016c2007388 */ /* 0x000fe20000000800 */
[----:B------:R-:W-:Y:S01]  /*5630*/  FMUL.FTZ R7, R162, R7 ;  /* 0x00000007a2077220 */ /* 0x000fe20000410000 */
[----:B------:R-:W-:Y:S01]  /*5640*/  F2FP.BF16.F32.PACK_AB R17, R17, R44 ;  /* 0x0000002c1111723e */ /* 0x000fe200000010ff */
[C---:B------:R-:W-:Y:S01]  /*5650*/  FADD.FTZ R58, -R110.reuse, R58 ;  /* 0x0000003a6e3a7221 */ /* 0x040fe20000010100 */
[----:B------:R-:W-:Y:S01]  /*5660*/  F2FP.BF16.F32.PACK_AB R9, R9, R46 ;  /* 0x0000002e0909723e */ /* 0x000fe200000010ff */
[----:B------:R-:W-:Y:S01]  /*5670*/  FADD.FTZ R59, -R110, R59 ;  /* 0x0000003b6e3b7221 */ /* 0x000fe20000010100 */
[----:B------:R-:W-:Y:S01]  /*5680*/  F2FP.BF16.F32.PACK_AB R54, R7, R54 ;  /* 0x000000360736723e */ /* 0x000fe200000010ff */
[----:B------:R-:W-:Y:S01]  /*5690*/  FMUL.FTZ R58, R170, R58 ;  /* 0x0000003aaa3a7220 */ /* 0x000fe20000410000 */
[----:B------:R-:W-:Y:S01]  /*56a0*/  FADD.FTZ R60, -R111, R60 ;  /* 0x0000003c6f3c7221 */ /* 0x000fe20000010100 */
[----:B-1----:R-:W-:Y:S01]  /*56b0*/  IADD3 R2, PT, PT, R194, R23, RZ ;  /* 0x00000017c2027210 */ /* 0x002fe20007ffe0ff */
[----:B------:R-:W-:Y:S01]  /*56c0*/  FMUL.FTZ R8, R169, R59 ;  /* 0x0000003ba9087220 */ /* 0x000fe20000410000 */
[----:B------:R-:W-:Y:S01]  /*56d0*/  FADD.FTZ R61, -R111, R61 ;  /* 0x0000003d6f3d7221 */ /* 0x000fe20000010100 */
[C---:B------:R-:W-:Y:S01]  /*56e0*/  FADD.FTZ R62, -R110.reuse, R62 ;  /* 0x0000003e6e3e7221 */ /* 0x040fe20000010100 */
[----:B------:R-:W-:Y:S01]  /*56f0*/  FADD.FTZ R63, -R110, R63 ;  /* 0x0000003f6e3f7221 */ /* 0x000fe20000010100 */
[----:B------:R-:W-:Y:S01]  /*5700*/  STS [R2+-0x8000], R100 ;  /* 0xff80006402007388 */ /* 0x000fe20000000800 */
[----:B------:R-:W-:Y:S01]  /*5710*/  FMUL.FTZ R60, R114, R60 ;  /* 0x0000003c723c7220 */ /* 0x000fe20000410000 */
[----:B------:R-:W-:Y:S01]  /*5720*/  FMUL.FTZ R12, R113, R61 ;  /* 0x0000003d710c7220 */ /* 0x000fe20000410000 */
[----:B------:R-:W-:Y:S01]  /*5730*/  FMUL.FTZ R62, R157, R62 ;  /* 0x0000003e9d3e7220 */ /* 0x000fe20000410000 */
[----:B------:R-:W-:Y:S01]  /*5740*/  STS [R2+-0x7c00], R21 ;  /* 0xff84001502007388 */ /* 0x000fe20000000800 */
[----:B------:R-:W-:Y:S01]  /*5750*/  FMUL.FTZ R7, R115, R63 ;  /* 0x0000003f73077220 */ /* 0x000fe20000410000 */
[----:B------:R-:W-:Y:S01]  /*5760*/  F2FP.BF16.F32.PACK_AB R8, R8, R58 ;  /* 0x0000003a0808723e */ /* 0x000fe200000010ff */
[----:B------:R-:W-:Y:S01]  /*5770*/  IMAD R64, R246, UR13, RZ ;  /* 0x0000000df6407c24 */ /* 0x000fe2000f8e02ff */
[----:B------:R-:W-:Y:S01]  /*5780*/  STS [R194+-0x6000], R19 ;  /* 0xffa00013c2007388 */ /* 0x000fe20000000800 */
[----:B------:R-:W-:Y:S02]  /*5790*/  F2FP.BF16.F32.PACK_AB R12, R12, R60 ;  /* 0x0000003c0c0c723e */ /* 0x000fe400000010ff */
[----:B------:R-:W-:Y:S01]  /*57a0*/  F2FP.BF16.F32.PACK_AB R7, R7, R62 ;  /* 0x0000003e0707723e */ /* 0x000fe200000010ff */
[----:B------:R-:W-:Y:S04]  /*57b0*/  STS [R194+-0x5c00], R10 ;  /* 0xffa4000ac2007388 */ /* 0x000fe80000000800 */
[----:B------:R-:W-:Y:S04]  /*57c0*/  STS [R2+-0x6000], R18 ;  /* 0xffa0001202007388 */ /* 0x000fe80000000800 */
[----:B------:R1:W-:Y:S04]  /*57d0*/  STS [R2+-0x5c00], R6 ;  /* 0xffa4000602007388 */ /* 0x0003e80000000800 */
[----:B------:R-:W-:Y:S04]  /*57e0*/  STS [R195+-0x8000], R36 ;  /* 0xff800024c3007388 */ /* 0x000fe80000000800 */
[----:B------:R-:W-:Y:S04]  /*57f0*/  STS [R195+-0x7c00], R39 ;  /* 0xff840027c3007388 */ /* 0x000fe80000000800 */
[----:B------:R-:W-:Y:S04]  /*5800*/  STS [R108+-0x8000], R33 ;  /* 0xff8000216c007388 */ /* 0x000fe80000000800 */
[----:B------:R-:W-:Y:S04]  /*5810*/  STS [R108+-0x7c00], R50 ;  /* 0xff8400326c007388 */ /* 0x000fe80000000800 */
[----:B------:R-:W-:Y:S04]  /*5820*/  STS [R195+-0x6000], R13 ;  /* 0xffa0000dc3007388 */ /* 0x000fe80000000800 */
[----:B------:R-:W-:Y:S01]  /*5830*/  STS [R195+-0x5c00], R5 ;  /* 0xffa40005c3007388 */ /* 0x000fe20000000800 */
[----:B-1----:R-:W-:Y:S03]  /*5840*/  IADD3 R2, PT, PT, R192, R23, RZ ;  /* 0x00000017c0027210 */ /* 0x002fe60007ffe0ff */
[----:B------:R-:W-:Y:S04]  /*5850*/  STS [R108+-0x6000], R17 ;  /* 0xffa000116c007388 */ /* 0x000fe80000000800 */
        /* <DEDUP_REMOVED lines=8> */
[----:B------:R1:W-:Y:S01]  /*58e0*/  STS [R2+-0x5c00], R7 ;  /* 0xffa4000702007388 */ /* 0x0003e20000000800 */
[----:B------:R-:W-:Y:S01]  /*58f0*/  BAR.SYNC.DEFER_BLOCKING 0x0 ;  /* 0x0000000000007b1d */ /* 0x000fe20000010000 */
[----:B-1----:R-:W-:Y:S05]  /*5900*/  LEA R2, -R64, RZ, 0x7 ;  /* 0x000000ff40027211 */ /* 0x002fea00078e39ff */
[----:B------:R-:W-:Y:S04]  /*5910*/  LDSM.16.MT88.4 R4, [R0+UR5+0x10000] ;  /* 0x010000050004783b */ /* 0x000fe80008004200 */
[----:B------:R-:W1:Y:S04]  /*5920*/  LDSM.16.MT88.4 R8, [R3+0x4000] ;  /* 0x004000000308783b */ /* 0x000e680000004200 */
[----:B------:R-:W2:Y:S04]  /*5930*/  LDSM.16.MT88.4 R12, [R0+UR5+0x14000] ;  /* 0x01400005000c783b */ /* 0x000ea80008004200 */
[----:B------:R-:W-:Y:S04]  /*5940*/  LDSM.16.MT88.4 R16, [R0+UR5+0x10800] ;  /* 0x010800050010783b */ /* 0x000fe80008004200 */
[----:B------:R-:W3:Y:S04]  /*5950*/  LDSM.16.MT88.4 R20, [R3+0x4400] ;  /* 0x004400000314783b */ /* 0x000ee80000004200 */
[----:B------:R-:W4:Y:S04]  /*5960*/  LDSM.16.MT88.4 R24, [R0+UR5+0x14800] ;  /* 0x014800050018783b */ /* 0x000f280008004200 */
[----:B------:R-:W-:Y:S04]  /*5970*/  LDSM.16.MT88.4 R28, [R0+UR5+0x11000] ;  /* 0x01100005001c783b */ /* 0x000fe80008004200 */
[----:B------:R-:W4:Y:S04]  /*5980*/  LDSM.16.MT88.4 R32, [R3+0x4800] ;  /* 0x004800000320783b */ /* 0x000f280000004200 */
[----:B------:R-:W4:Y:S01]  /*5990*/  LDSM.16.MT88.4 R36, [R0+UR5+0x15000] ;  /* 0x015000050024783b */ /* 0x000f220008004200 */
[-C--:B-1----:R-:W-:Y:S08]  /*59a0*/  HMMA.16816.F32.BF16 R68, R4, R8.reuse, R68 ;  /* 0x000000080444723c */ /* 0x082ff00000041844 */
[C---:B--2---:R-:W-:Y:S08]  /*59b0*/  HMMA.16816.F32.BF16 R72, R12.reuse, R8, R72 ;  /* 0x000000080c48723c */ /* 0x044ff00000041848 */
[-C--:B------:R-:W-:Y:S01]  /*59c0*/  HMMA.16816.F32.BF16 R76, R12, R10.reuse, R76 ;  /* 0x0000000a0c4c723c */ /* 0x080fe2000004184c */
[----:B------:R-:W-:Y:S07]  /*59d0*/  LDSM.16.MT88.4 R12, [R0+UR5+0x15800] ;  /* 0x01580005000c783b */ /* 0x000fee0008004200 */
[----:B------:R-:W-:Y:S01]  /*59e0*/  HMMA.16816.F32.BF16 R80, R4, R10, R80 ;  /* 0x0000000a0450723c */ /* 0x000fe20000041850 */
[----:B------:R-:W-:Y:S04]  /*59f0*/  LDSM.16.MT88.4 R4, [R0+UR5+0x11800] ;  /* 0x011800050004783b */ /* 0x000fe80008004200 */
[----:B------:R-:W1:Y:S03]  /*5a00*/  LDSM.16.MT88.4 R8, [R3+0x4c00] ;  /* 0x004c00000308783b */ /* 0x000e660000004200 */
[-C--:B---3--:R-:W-:Y:S08]  /*5a10*/  HMMA.16816.F32.BF16 R68, R16, R20.reuse, R68 ;  /* 0x000000141044723c */ /* 0x088ff00000041844 */
[C---:B----4-:R-:W-:Y:S08]  /*5a20*/  HMMA.16816.F32.BF16 R72, R24.reuse, R20, R72 ;  /* 0x000000141848723c */ /* 0x050ff00000041848 */
[-C--:B------:R-:W-:Y:S01]  /*5a30*/  HMMA.16816.F32.BF16 R76, R24, R22.reuse, R76 ;  /* 0x00000016184c723c */ /* 0x080fe2000004184c */
[----:B------:R-:W-:Y:S07]  /*5a40*/  LDSM.16.MT88.4 R24, [R0+UR5+0x16000] ;  /* 0x016000050018783b */ /* 0x000fee0008004200 */
[----:B------:R-:W-:Y:S01]  /*5a50*/  HMMA.16816.F32.BF16 R80, R16, R22, R80 ;  /* 0x000000161050723c */ /* 0x000fe20000041850 */
[----:B------:R-:W-:Y:S04]  /*5a60*/  LDSM.16.MT88.4 R16, [R0+UR5+0x12000] ;  /* 0x012000050010783b */ /* 0x000fe80008004200 */
[----:B------:R-:W2:Y:S03]  /*5a70*/  LDSM.16.MT88.4 R20, [R3+0x5000] ;  /* 0x005000000314783b */ /* 0x000ea60000004200 */
[-C--:B------:R-:W-:Y:S08]  /*5a80*/  HMMA.16816.F32.BF16 R68, R28, R32.reuse, R68 ;  /* 0x000000201c44723c */ /* 0x080ff00000041844 */
[C---:B------:R-:W-:Y:S08]  /*5a90*/  HMMA.16816.F32.BF16 R72, R36.reuse, R32, R72 ;  /* 0x000000202448723c */ /* 0x040ff00000041848 */
[-C--:B------:R-:W-:Y:S01]  /*5aa0*/  HMMA.16816.F32.BF16 R76, R36, R34.reuse, R76 ;  /* 0x00000022244c723c */ /* 0x080fe2000004184c */
[----:B------:R-:W-:Y:S07]  /*5ab0*/  LDSM.16.MT88.4 R36, [R0+UR5+0x16800] ;  /* 0x016800050024783b */ /* 0x000fee0008004200 */
[----:B------:R-:W-:Y:S01]  /*5ac0*/  HMMA.16816.F32.BF16 R80, R28, R34, R80 ;  /* 0x000000221c50723c */ /* 0x000fe20000041850 */
[----:B------:R-:W-:Y:S04]  /*5ad0*/  LDSM.16.MT88.4 R28, [R0+UR5+0x12800] ;  /* 0x01280005001c783b */ /* 0x000fe80008004200 */
[----:B------:R-:W3:Y:S03]  /*5ae0*/  LDSM.16.MT88.4 R32, [R3+0x5400] ;  /* 0x005400000320783b */ /* 0x000ee60000004200 */
[-C--:B-1----:R-:W-:Y:S08]  /*5af0*/  HMMA.16816.F32.BF16 R68, R4, R8.reuse, R68 ;  /* 0x000000080444723c */ /* 0x082ff00000041844 */
[C---:B------:R-:W-:Y:S08]  /*5b00*/  HMMA.16816.F32.BF16 R72, R12.reuse, R8, R72 ;  /* 0x000000080c48723c */ /* 0x040ff00000041848 */
[-C--:B------:R-:W-:Y:S01]  /*5b10*/  HMMA.16816.F32.BF16 R76, R12, R10.reuse, R76 ;  /* 0x0000000a0c4c723c */ /* 0x080fe2000004184c */
[----:B------:R-:W-:Y:S07]  /*5b20*/  LDSM.16.MT88.4 R12, [R0+UR5+0x17000] ;  /* 0x01700005000c783b */ /* 0x000fee0008004200 */
[----:B------:R-:W-:Y:S01]  /*5b30*/  HMMA.16816.F32.BF16 R80, R4, R10, R80 ;  /* 0x0000000a0450723c */ /* 0x000fe20000041850 */
[----:B------:R-:W-:Y:S04]  /*5b40*/  LDSM.16.MT88.4 R4, [R0+UR5+0x13000] ;  /* 0x013000050004783b */ /* 0x000fe80008004200 */
[----:B------:R-:W1:Y:S03]  /*5b50*/  LDSM.16.MT88.4 R8, [R3+0x5800] ;  /* 0x005800000308783b */ /* 0x000e660000004200 */
[-C--:B--2---:R-:W-:Y:S08]  /*5b60*/  HMMA.16816.F32.BF16 R68, R16, R20.reuse, R68 ;  /* 0x000000141044723c */ /* 0x084ff00000041844 */
[C---:B------:R-:W-:Y:S08]  /*5b70*/  HMMA.16816.F32.BF16 R72, R24.reuse, R20, R72 ;  /* 0x000000141848723c */ /* 0x040ff00000041848 */
[-C--:B------:R-:W-:Y:S01]  /*5b80*/  HMMA.16816.F32.BF16 R76, R24, R22.reuse, R76 ;  /* 0x00000016184c723c */ /* 0x080fe2000004184c */
[----:B------:R-:W-:Y:S07]  /*5b90*/  LDSM.16.MT88.4 R24, [R0+UR5+0x17800] ;  /* 0x017800050018783b */ /* 0x000fee0008004200 */
[----:B------:R-:W-:Y:S01]  /*5ba0*/  HMMA.16816.F32.BF16 R80, R16, R22, R80 ;  /* 0x000000161050723c */ /* 0x000fe20000041850 */
[----:B------:R-:W-:Y:S04]  /*5bb0*/  LDSM.16.MT88.4 R16, [R0+UR5+0x13800] ;  /* 0x013800050010783b */ /* 0x000fe80008004200 */
[----:B------:R-:W2:Y:S03]  /*5bc0*/  LDSM.16.MT88.4 R20, [R3+0x5c00] ;  /* 0x005c00000314783b */ /* 0x000ea60000004200 */
[-C--:B---3--:R-:W-:Y:S01]  /*5bd0*/  HMMA.16816.F32.BF16 R68, R28, R32.reuse, R68 ;  /* 0x000000201c44723c */ /* 0x088fe20000041844 */
[----:B------:R-:W-:Y:S07]  /*5be0*/  BAR.SYNC.DEFER_BLOCKING 0x0 ;  /* 0x0000000000007b1d */ /* 0x000fee0000010000 */
[C---:B------:R-:W-:Y:S08]  /*5bf0*/  HMMA.16816.F32.BF16 R72, R36.reuse, R32, R72 ;  /* 0x000000202448723c */ /* 0x040ff00000041848 */
[-C--:B------:R-:W-:Y:S08]  /*5c00*/  HMMA.16816.F32.BF16 R76, R36, R34.reuse, R76 ;  /* 0x00000022244c723c */ /* 0x080ff0000004184c */
[----:B------:R-:W-:Y:S08]  /*5c10*/  HMMA.16816.F32.BF16 R80, R28, R34, R80 ;  /* 0x000000221c50723c */ /* 0x000ff00000041850 */
[-C--:B-1----:R-:W-:Y:S08]  /*5c20*/  HMMA.16816.F32.BF16 R68, R4, R8.reuse, R68 ;  /* 0x000000080444723c */ /* 0x082ff00000041844 */
[C---:B------:R-:W-:Y:S08]  /*5c30*/  HMMA.16816.F32.BF16 R72, R12.reuse, R8, R72 ;  /* 0x000000080c48723c */ /* 0x040ff00000041848 */
[-C--:B------:R-:W-:Y:S08]  /*5c40*/  HMMA.16816.F32.BF16 R76, R12, R10.reuse, R76 ;  /* 0x0000000a0c4c723c */ /* 0x080ff0000004184c */
[----:B------:R-:W-:Y:S04]  /*5c50*/  HMMA.16816.F32.BF16 R80, R4, R10, R80 ;  /* 0x0000000a0450723c */ /* 0x000fe80000041850 */
[C---:B------:R-:W-:Y:S04]  /*5c60*/  LEA R4, P0, R2.reuse, R204, 0x2 ;  /* 0x000000cc02047211 */ /* 0x040fe800078010ff */
[-C--:B--2---:R-:W-:Y:S05]  /*5c70*/  HMMA.16816.F32.BF16 R68, R16, R20.reuse, R68 ;  /* 0x000000141044723c */ /* 0x084fea0000041844 */
[----:B------:R-:W-:Y:S02]  /*5c80*/  LEA.HI.X.SX32 R2, R2, R205, 0x2, P0 ;  /* 0x000000cd02027211 */ /* 0x000fe400000f16ff */
[----:B------:R-:W-:Y:S01]  /*5c90*/  MOV R204, R4 ;  /* 0x0000000400cc7202 */ /* 0x000fe20000000f00 */
[C---:B------:R-:W-:Y:S04]  /*5ca0*/  HMMA.16816.F32.BF16 R72, R24.reuse, R20, R72 ;  /* 0x000000141848723c */ /* 0x040fe80000041848 */
[----:B------:R-:W-:Y:S04]  /*5cb0*/  MOV R205, R2 ;  /* 0x0000000200cd7202 */ /* 0x000fe80000000f00 */
[-C--:B------:R-:W-:Y:S08]  /*5cc0*/  HMMA.16816.F32.BF16 R76, R24, R22.reuse, R76 ;  /* 0x00000016184c723c */ /* 0x080ff0000004184c */
[----:B------:R-:W-:Y:S01]  /*5cd0*/  HMMA.16816.F32.BF16 R80, R16, R22, R80 ;  /* 0x000000161050723c */ /* 0x000fe20000041850 */
[----:B------:R-:W-:Y:S08]  /*5ce0*/  @!UPT UIADD3 URZ, UPT, UPT, URZ, URZ, URZ ;  /* 0x000000fffffff290 */ /* 0x000ff0000fffe0ff */
[----:B------:R-:W-:Y:S11]  /*5cf0*/  @!P3 BRA `(.L_x_45) ;  /* 0x00000000005cb947 */ /* 0x000ff60003800000 */
[----:B------:R-:W2:Y:S01]  /*5d00*/  LDL R48, [R1+0x8] ;  /* 0x0000080001307983 */ /* 0x000ea20000100800 */
[----:B------:R-:W-:Y:S02]  /*5d10*/  IADD3 R4, P0, PT, RZ, -UR26, RZ ;  /* 0x8000001aff047c10 */ /* 0x000fe4000ff1e0ff */
[C---:B------:R-:W-:Y:S02]  /*5d20*/  ISETP.GE.AND P4, PT, R241.reuse, UR12, PT ;  /* 0x0000000cf1007c0c */ /* 0x040fe4000bf86270 */
[----:B------:R-:W-:Y:S01]  /*5d30*/  ISETP.GE.AND P2, PT, R241, UR12, PT ;  /* 0x0000000cf1007c0c */ /* 0x000fe2000bf46270 */
[----:B------:R-:W-:Y:S05]  /*5d40*/  IMAD.X R2, RZ, RZ, ~UR10, P0 ;  /* 0x8000000aff027e24 */ /* 0x000fea00080e06ff */
[----:B------:R-:W-:Y:S04]  /*5d50*/  SHF.R.S64 R4, R4, 0x1f, R2 ;  /* 0x0000001f04047819 */ /* 0x000fe80000001002 */
[----:B------:R-:W-:Y:S04]  /*5d60*/  IADD3 R221, P0, PT, R4, R221, RZ ;  /* 0x000000dd04dd7210 */ /* 0x000fe80007f1e0ff */
[----:B------:R-:W-:Y:S01]  /*5d70*/  LEA.HI.X.SX32 R219, R2, R219, 0x1, P0 ;  /* 0x000000db02db7211 */ /* 0x000fe200000f0eff */
[----:B------:R-:W-:Y:S01]  /*5d80*/  @!P4 IMAD.MOV.U32 R6, RZ, RZ, R221 ;  /* 0x000000ffff06c224 */ /* 0x000fe200078e00dd */
[C---:B------:R-:W-:Y:S03]  /*5d90*/  @!P2 LEA R4, P0, R249.reuse, R221, 0x1 ;  /* 0x000000ddf904a211 */ /* 0x040fe600078008ff */
[----:B------:R-:W-:Y:S05]  /*5da0*/  @!P4 IMAD.MOV.U32 R7, RZ, RZ, R219 ;  /* 0x000000ffff07c224 */ /* 0x000fea00078e00db */
[----:B------:R-:W-:Y:S01]  /*5db0*/  @!PT LDS RZ, [RZ] ;  /* 0x00000000fffff984 */ /* 0x000fe20000000800 */
[----:B------:R-:W-:Y:S01]  /*5dc0*/  @!PT LDS RZ, [RZ] ;  /* 0x00000000fffff984 */ /* 0x000fe20000000800 */
[----:B------:R-:W-:Y:S01]  /*5dd0*/  @!PT LDS RZ, [RZ] ;  /* 0x00000000fffff984 */ /* 0x000fe20000000800 */
[----:B------:R1:W-:Y:S04]  /*5de0*/  @!P4 LDGSTS.E.BYPASS.LTC128B.128 [R214+0x4000], desc[UR20][R6.64] ;  /* 0x0400000006d6cfae */ /* 0x0003e8000b981a14 */
[----:B------:R1:W-:Y:S04]  /*5df0*/  @P4 STS.128 [R214+0x4000], RZ ;  /* 0x004000ffd6004388 */ /* 0x0003e80000000c00 */
[----:B------:R1:W-:Y:S01]  /*5e00*/  @P2 STS.128 [R214+0x5000], RZ ;  /* 0x005000ffd6002388 */ /* 0x0003e20000000c00 */
[----:B--2---:R-:W-:Y:S05]  /*5e10*/  @!P2 LEA.HI.X R5, R249, R219, R48, 0x1, P0 ;  /* 0x000000dbf905a211 */ /* 0x004fea00000f0c30 */
[----:B------:R-:W-:Y:S01]  /*5e20*/  @!PT LDS RZ, [RZ] ;  /* 0x00000000fffff984 */ /* 0x000fe20000000800 */
[----:B------:R-:W-:Y:S01]  /*5e30*/  @!PT LDS RZ, [RZ] ;  /* 0x00000000fffff984 */ /* 0x000fe20000000800 */
[----:B------:R-:W-:Y:S01]  /*5e40*/  @!PT LDS RZ, [RZ] ;  /* 0x00000000fffff984 */ /* 0x000fe20000000800 */
[----:B------:R1:W-:Y:S04]  /*5e50*/  @!P2 LDGSTS.E.BYPASS.LTC128B.128 [R214+0x5000], desc[UR20][R4.64] ;  /* 0x0500000004d6afae */ /* 0x0003e8000b981a14 */
[----:B------:R-:W0:Y:S02]  /*5e60*/  LDGDEPBAR ;  /* 0x00000000000079af */ /* 0x000e240000000000 */
.L_x_45:
[----:B------:R-:W-:Y:S01]  /*5e70*/  LDSM.16.M88.4 R16, [R150] ;  /* 0x000000009610783b */ /* 0x000fe20000000200 */
[C---:B------:R-:W-:Y:S01]  /*5e80*/  VIADD R2, R150.reuse, 0x40 ;  /* 0x0000004096027836 */ /* 0x040fe20000000000 */
[----:B------:R-:W-:Y:S01]  /*5e90*/  LEA R62, P0, R251, R204, 0x2 ;  /* 0x000000ccfb3e7211 */ /* 0x000fe200078010ff */
[----:B------:R-:W-:Y:S01]  /*5ea0*/  @P1 VIADD R2, R150, 0xffffffc0 ;  /* 0xffffffc096021836 */ /* 0x000fe20000000000 */
[----:B------:R-:W1:Y:S01]  /*5eb0*/  LDSM.16.MT88.4 R20, [R3+0x6000] ;  /* 0x006000000314783b */ /* 0x000e620000004200 */
[----:B------:R-:W-:Y:S01]  /*5ec0*/  ISETP.GT.AND P2, PT, R206, R250, PT ;  /* 0x000000face00720c */ /* 0x000fe20003f44270 */
[----:B------:R-:W-:Y:S01]  /*5ed0*/  VIADD R177, R177, 0xffffff80 ;  /* 0xffffff80b1b17836 */ /* 0x000fe20000000000 */
[----:B------:R-:W-:Y:S01]  /*5ee0*/  LEA.HI.X.SX32 R63, R251, R205, 0x2, P0 ;  /* 0x000000cdfb3f7211 */ /* 0x000fe200000f16ff */
[----:B------:R-:W2:Y:S01]  /*5ef0*/  LDSM.16.M88.4 R12, [R150+0x2000] ;  /* 0x00200000960c783b */ /* 0x000ea20000000200 */
[C---:B------:R-:W-:Y:S02]  /*5f00*/  LEA R60, P0, R64.reuse, R62, 0x5 ;  /* 0x0000003e403c7211 */ /* 0x040fe400078028ff */
[----:B------:R-:W-:Y:S01]  /*5f10*/  @P3 IADD3 R245, P4, PT, R245, -0x200, RZ ;  /* 0xfffffe00f5f53810 */ /* 0x000fe20007f9e0ff */
[----:B------:R-:W-:Y:S01]  /*5f20*/  LDSM.16.M88.4 R24, [R153] ;  /* 0x000000009918783b */ /* 0x000fe20000000200 */
[C---:B------:R-:W-:Y:S02]  /*5f30*/  LEA.HI.X.SX32 R61, R64.reuse, R63, 0x5, P0 ;  /* 0x0000003f403d7211 */ /* 0x040fe400000f2eff */
[----:B------:R-:W-:Y:S01]  /*5f40*/  LEA R58, P0, R64, R60, 0x5 ;  /* 0x0000003c403a7211 */ /* 0x000fe200078028ff */
[----:B------:R-:W3:Y:S01]  /*5f50*/  LDSM.16.MT88.4 R28, [R3+0x6400] ;  /* 0x00640000031c783b */ /* 0x000ee20000004200 */
[----:B------:R-:W-:Y:S02]  /*5f60*/  @P3 IADD3.X R244, PT, PT, R244, -0x1, RZ, P4, !PT ;  /* 0xfffffffff4f43810 */ /* 0x000fe400027fe4ff */
[C---:B------:R-:W-:Y:S01]  /*5f70*/  LEA.HI.X.SX32 R59, R64.reuse, R61, 0x5, P0 ;  /* 0x0000003d403b7211 */ /* 0x040fe200000f2eff */
[----:B------:R-:W4:Y:S01]  /*5f80*/  LDSM.16.M88.4 R32, [R153+0x2000] ;  /* 0x002000009920783b */ /* 0x000f220000000200 */
[C---:B------:R-:W-:Y:S03]  /*5f90*/  LEA R56, P0, R64.reuse, R58, 0x5 ;  /* 0x0000003a40387211 */ /* 0x040fe600078028ff */
[----:B------:R-:W-:Y:S01]  /*5fa0*/  LDSM.16.MT88.4 R40, [R3+0x6800] ;  /* 0x006800000328783b */ /* 0x000fe20000004200 */
[C---:B------:R-:W-:Y:S03]  /*5fb0*/  LEA.HI.X.SX32 R57, R64.reuse, R59, 0x5, P0 ;  /* 0x0000003b40397211 */ /* 0x040fe600000f2eff */
[----:B------:R-:W4:Y:S04]  /*5fc0*/  LDSM.16.M88.4 R36, [R2] ;  /* 0x000000000224783b */ /* 0x000f280000000200 */
[----:B------:R-:W4:Y:S04]  /*5fd0*/  LDSM.16.M88.4 R44, [R2+0x2000] ;  /* 0x00200000022c783b */ /* 0x000f280000000200 */
[----:B------:R-:W-:Y:S04]  /*5fe0*/  LDSM.16.MT88.4 R48, [R3+0x6c00] ;  /* 0x006c00000330783b */ /* 0x000fe80000004200 */
[----:B------:R-:W-:Y:S01]  /*5ff0*/  LDSM.16.M88.4 R52, [R154+0x2000] ;  /* 0x002000009a34783b */ /* 0x000fe20000000200 */
[-C--:B-1----:R-:W-:Y:S08]  /*6000*/  HMMA.16816.F32.BF16 R4, R16, R20.reuse, RZ ;  /* 0x000000141004723c */ /* 0x082ff000000418ff */
[C---:B--2---:R-:W-:Y:S08]  /*6010*/  HMMA.16816.F32.BF16 R8, R12.reuse, R20, RZ ;  /* 0x000000140c08723c */ /* 0x044ff000000418ff */
[-C--:B------:R-:W-:Y:S08]  /*6020*/  HMMA.16816.F32.BF16 R12, R12, R22.reuse, RZ ;  /* 0x000000160c0c723c */ /* 0x080ff000000418ff */
[----:B------:R-:W-:Y:S01]  /*6030*/  HMMA.16816.F32.BF16 R16, R16, R22, RZ ;  /* 0x000000161010723c */ /* 0x000fe200000418ff */
[----:B------:R-:W1:Y:S07]  /*6040*/  LDSM.16.M88.4 R20, [R154] ;  /* 0x000000009a14783b */ /* 0x000e6e0000000200 */
[-C--:B---3--:R-:W-:Y:S08]  /*6050*/  HMMA.16816.F32.BF16 R4, R24, R28.reuse, R4 ;  /* 0x0000001c1804723c */ /* 0x088ff00000041804 */
[C---:B----4-:R-:W-:Y:S08]  /*6060*/  HMMA.16816.F32.BF16 R8, R32.reuse, R28, R8 ;  /* 0x0000001c2008723c */ /* 0x050ff00000041808 */
[-C--:B------:R-:W-:Y:S01]  /*6070*/  HMMA.16816.F32.BF16 R12, R32, R30.reuse, R12 ;  /* 0x0000001e200c723c */ /* 0x080fe2000004180c */
[----:B------:R-:W-:Y:S07]  /*6080*/  LDSM.16.M88.4 R32, [R150+0x6000] ;  /* 0x006000009620783b */ /* 0x000fee0000000200 */
[----:B------:R-:W-:Y:S01]  /*6090*/  HMMA.16816.F32.BF16 R16, R24, R30, R16 ;  /* 0x0000001e1810723c */ /* 0x000fe20000041810 */
[----:B------:R-:W-:Y:S04]  /*60a0*/  LDSM.16.M88.4 R24, [R150+0x4000] ;  /* 0x004000009618783b */ /* 0x000fe80000000200 */
[----:B------:R-:W2:Y:S03]  /*60b0*/  LDSM.16.MT88.4 R28, [R3+0x7000] ;  /* 0x00700000031c783b */ /* 0x000ea60000004200 */
[-C--:B------:R-:W-:Y:S08]  /*60c0*/  HMMA.16816.F32.BF16 R4, R36, R40.reuse, R4 ;  /* 0x000000282404723c */ /* 0x080ff00000041804 */
[C---:B------:R-:W-:Y:S08]  /*60d0*/  HMMA.16816.F32.BF16 R8, R44.reuse, R40, R8 ;  /* 0x000000282c08723c */ /* 0x040ff00000041808 */
[-C--:B------:R-:W-:Y:S01]  /*60e0*/  HMMA.16816.F32.BF16 R12, R44, R42.reuse, R12 ;  /* 0x0000002a2c0c723c */ /* 0x080fe2000004180c */
[----:B------:R-:W-:Y:S07]  /*60f0*/  LDSM.16.MT88.4 R44, [R3+0x7800] ;  /* 0x00780000032c783b */ /* 0x000fee0000004200 */
[----:B------:R-:W-:Y:S01]  /*6100*/  HMMA.16816.F32.BF16 R16, R36, R42, R16 ;  /* 0x0000002a2410723c */ /* 0x000fe20000041810 */
[----:B------:R-:W-:Y:S04]  /*6110*/  LDSM.16.M88.4 R36, [R153+0x4000] ;  /* 0x004000009924783b */ /* 0x000fe80000000200 */
[----:B------:R-:W3:Y:S03]  /*6120*/  LDSM.16.MT88.4 R40, [R3+0x7400] ;  /* 0x007400000328783b */ /* 0x000ee60000004200 */
[-C--:B-1----:R-:W-:Y:S08]  /*6130*/  HMMA.16816.F32.BF16 R4, R20, R48.reuse, R4 ;  /* 0x000000301404723c */ /* 0x082ff00000041804 */
[C---:B------:R-:W-:Y:S08]  /*6140*/  HMMA.16816.F32.BF16 R8, R52.reuse, R48, R8 ;  /* 0x000000303408723c */ /* 0x040ff00000041808 */
[-C--:B------:R-:W-:Y:S03]  /*6150*/  HMMA.16816.F32.BF16 R12, R52, R50.reuse, R12 ;  /* 0x00000032340c723c */ /* 0x080fe6000004180c */
[C---:B------:R-:W-:Y:S04]  /*6160*/  LEA R54, P0, R64.reuse, R56, 0x5 ;  /* 0x0000003840367211 */ /* 0x040fe800078028ff */
[C---:B------:R-:W-:Y:S01]  /*6170*/  LEA.HI.X.SX32 R55, R64.reuse, R57, 0x5, P0 ;  /* 0x0000003940377211 */ /* 0x040fe200000f2eff */
[----:B------:R-:W-:Y:S01]  /*6180*/  HMMA.16816.F32.BF16 R16, R20, R50, R16 ;  /* 0x000000321410723c */ /* 0x000fe20000041810 */
[----:B------:R-:W1:Y:S03]  /*6190*/  LDSM.16.M88.4 R20, [R153+0x6000] ;  /* 0x006000009914783b */ /* 0x000e660000000200 */
[C---:B------:R-:W-:Y:S04]  /*61a0*/  LEA R52, P0, R64.reuse, R54, 0x5 ;  /* 0x0000003640347211 */ /* 0x040fe800078028ff */
[-C--:B--2---:R-:W-:Y:S05]  /*61b0*/  HMMA.16816.F32.BF16 R4, R24, R28.reuse, R4 ;  /* 0x0000001c1804723c */ /* 0x084fea0000041804 */
[C---:B------:R-:W-:Y:S02]  /*61c0*/  LEA.HI.X.SX32 R53, R64.reuse, R55, 0x5, P0 ;  /* 0x0000003740357211 */ /* 0x040fe400000f2eff */
[C---:B------:R-:W-:Y:S01]  /*61d0*/  LEA R50, P0, R64.reuse, R52, 0x5 ;  /* 0x0000003440327211 */ /* 0x040fe200078028ff */
[C---:B------:R-:W-:Y:S04]  /*61e0*/  HMMA.16816.F32.BF16 R8, R32.reuse, R28, R8 ;  /* 0x0000001c2008723c */ /* 0x040fe80000041808 */
[C---:B------:R-:W-:Y:S02]  /*61f0*/  LEA.HI.X.SX32 R51, R64.reuse, R53, 0x5, P0 ;  /* 0x0000003540337211 */ /* 0x040fe400000f2eff */
[C---:B------:R-:W-:Y:S02]  /*6200*/  LEA R48, P0, R64.reuse, R50, 0x5 ;  /* 0x0000003240307211 */ /* 0x040fe400078028ff */
[-C--:B------:R-:W-:Y:S01]  /*6210*/  HMMA.16816.F32.BF16 R12, R32, R30.reuse, R12 ;  /* 0x0000001e200c723c */ /* 0x080fe2000004180c */
[----:B------:R-:W2:Y:S02]  /*6220*/  LDSM.16.M88.4 R32, [R2+0x4000] ;  /* 0x004000000220783b */ /* 0x000ea40000000200 */
[----:B------:R-:W-:Y:S05]  /*6230*/  LEA.HI.X.SX32 R49, R64, R51, 0x5, P0 ;  /* 0x0000003340317211 */ /* 0x000fea00000f2eff */
[----:B------:R-:W-:Y:S01]  /*6240*/  HMMA.16816.F32.BF16 R16, R24, R30, R16 ;  /* 0x0000001e1810723c */ /* 0x000fe20000041810 */
[----:B------:R4:W2:Y:S04]  /*6250*/  LDSM.16.M88.4 R24, [R2+0x6000] ;  /* 0x006000000218783b */ /* 0x0008a80000000200 */
[----:B------:R-:W-:Y:S03]  /*6260*/  LDSM.16.MT88.4 R28, [R3+0x7c00] ;  /* 0x007c0000031c783b */ /* 0x000fe60000004200 */
[-C--:B---3--:R-:W-:Y:S08]  /*6270*/  HMMA.16816.F32.BF16 R4, R36, R40.reuse, R4 ;  /* 0x000000282404723c */ /* 0x088ff00000041804 */
[C---:B-1----:R-:W-:Y:S08]  /*6280*/  HMMA.16816.F32.BF16 R8, R20.reuse, R40, R8 ;  /* 0x000000281408723c */ /* 0x042ff00000041808 */
[-C--:B------:R-:W-:Y:S01]  /*6290*/  HMMA.16816.F32.BF16 R12, R20, R42.reuse, R12 ;  /* 0x0000002a140c723c */ /* 0x080fe2000004180c */
[----:B------:R-:W1:Y:S02]  /*62a0*/  LDSM.16.M88.4 R20, [R154+0x4000] ;  /* 0x004000009a14783b */ /* 0x000e640000000200 */
[----:B----4-:R-:W-:Y:S05]  /*62b0*/  LOP3.LUT R2, R206, 0x1, RZ, 0xc0, !PT ;  /* 0x00000001ce027812 */ /* 0x010fea00078ec0ff */
[----:B------:R-:W-:Y:S01]  /*62c0*/  HMMA.16816.F32.BF16 R16, R36, R42, R16 ;  /* 0x0000002a2410723c */ /* 0x000fe20000041810 */
[----:B------:R-:W3:Y:S03]  /*62d0*/  LDSM.16.M88.4 R36, [R154+0x6000] ;  /* 0x006000009a24783b */ /* 0x000ee60000000200 */
[C---:B------:R-:W-:Y:S04]  /*62e0*/  LEA R42, P0, R64.reuse, R48, 0x5 ;  /* 0x00000030402a7211 */ /* 0x040fe800078028ff */
[-C--:B--2---:R-:W-:Y:S05]  /*62f0*/  HMMA.16816.F32.BF16 R4, R32, R44.reuse, R4 ;  /* 0x0000002c2004723c */ /* 0x084fea0000041804 */
[C---:B------:R-:W-:Y:S02]  /*6300*/  LEA.HI.X.SX32 R43, R64.reuse, R49, 0x5, P0 ;  /* 0x00000031402b7211 */ /* 0x040fe400000f2eff */
[C---:B------:R-:W-:Y:S01]  /*6310*/  LEA R40, P0, R64.reuse, R42, 0x5 ;  /* 0x0000002a40287211 */ /* 0x040fe200078028ff */
[C---:B------:R-:W-:Y:S04]  /*6320*/  HMMA.16816.F32.BF16 R8, R24.reuse, R44, R8 ;  /* 0x0000002c1808723c */ /* 0x040fe80000041808 */
[----:B------:R-:W-:Y:S04]  /*6330*/  LEA.HI.X.SX32 R41, R64, R43, 0x5, P0 ;  /* 0x0000002b40297211 */ /* 0x000fe800000f2eff */
[-C--:B------:R-:W-:Y:S03]  /*6340*/  HMMA.16816.F32.BF16 R12, R24, R46.reuse, R12 ;  /* 0x0000002e180c723c */ /* 0x080fe6000004180c */
[----:B------:R-:W-:Y:S05]  /*6350*/  @P3 IMAD.WIDE.U32 R24, R248, 0x4, R212 ;  /* 0x00000004f8183825 */ /* 0x000fea00078e00d4 */
[----:B------:R-:W-:Y:S01]  /*6360*/  HMMA.16816.F32.BF16 R16, R32, R46, R16 ;  /* 0x0000002e2010723c */ /* 0x000fe20000041810 */
[----:B------:R-:W5:Y:S03]  /*6370*/  @P3 LDG.E R240, desc[UR20][R24.64+-0x200] ;  /* 0xfffe001418f03981 */ /* 0x000f66000c1e1900 */
[C---:B------:R-:W-:Y:S01]  /*6380*/  LEA R32, P0, R64.reuse, R40, 0x5 ;  /* 0x0000002840207211 */ /* 0x040fe200078028ff */
[----:B------:R-:W5:Y:S03]  /*6390*/  @P3 LDG.E R239, desc[UR20][R24.64+-0x1e0] ;  /* 0xfffe201418ef3981 */ /* 0x000f66000c1e1900 */
[-C--:B-1----:R-:W-:Y:S01]  /*63a0*/  HMMA.16816.F32.BF16 R4, R20, R28.reuse, R4 ;  /* 0x0000001c1404723c */ /* 0x082fe20000041804 */
[----:B------:R-:W5:Y:S04]  /*63b0*/  @P3 LDG.E R238, desc[UR20][R24.64+-0x100] ;  /* 0xffff001418ee3981 */ /* 0x000f68000c1e1900 */
[----:B------:R1:W5:Y:S01]  /*63c0*/  @P3 LDG.E R237, desc[UR20][R24.64+-0xe0] ;  /* 0xffff201418ed3981 */ /* 0x000362000c1e1900 */
[C---:B------:R-:W-:Y:S02]  /*63d0*/  LEA.HI.X.SX32 R33, R64.reuse, R41, 0x5, P0 ;  /* 0x0000002940217211 */ /* 0x040fe400000f2eff */
[C---:B---3--:R-:W-:Y:S04]  /*63e0*/  HMMA.16816.F32.BF16 R8, R36.reuse, R28, R8 ;  /* 0x0000001c2408723c */ /* 0x048fe80000041808 */
[C---:B------:R-:W-:Y:S04]  /*63f0*/  LEA R28, P0, R64.reuse, R32, 0x5 ;  /* 0x00000020401c7211 */ /* 0x040fe800078028ff */
[-C--:B------:R-:W-:Y:S01]  /*6400*/  HMMA.16816.F32.BF16 R12, R36, R30.reuse, R12 ;  /* 0x0000001e240c723c */ /* 0x080fe2000004180c */
[----:B------:R-:W-:Y:S02]  /*6410*/  LDSM.16.MT88.4 R36, [R0+UR5+0xd000] ;  /* 0x00d000050024783b */ /* 0x000fe40008004200 */
[C---:B------:R-:W-:Y:S02]  /*6420*/  LEA.HI.X.SX32 R29, R64.reuse, R33, 0x5, P0 ;  /* 0x00000021401d7211 */ /* 0x040fe400000f2eff */
[----:B------:R2:W-:Y:S01]  /*6430*/  REDG.E.ADD.F32.FTZ.RN.STRONG.GPU desc[UR20][R204.64], R4 ;  /* 0x00000004cc0079a6 */ /* 0x0005e2000c12f314 */
[C---:B------:R-:W-:Y:S02]  /*6440*/  LEA R26, P0, R64.reuse, R28, 0x5 ;  /* 0x0000001c401a7211 */ /* 0x040fe400078028ff */
[----:B------:R-:W-:Y:S01]  /*6450*/  HMMA.16816.F32.BF16 R16, R20, R30, R16 ;  /* 0x0000001e1410723c */ /* 0x000fe20000041810 */
[----:B------:R3:W-:Y:S03]  /*6460*/  REDG.E.ADD.F32.FTZ.RN.STRONG.GPU desc[UR20][R62.64], R5 ;  /* 0x000000053e0079a6 */ /* 0x0007e6000c12f314 */
[C---:B------:R-:W-:Y:S01]  /*6470*/  LEA.HI.X.SX32 R27, R64.reuse, R29, 0x5, P0 ;  /* 0x0000001d401b7211 */ /* 0x040fe200000f2eff */
[----:B------:R4:W-:Y:S04]  /*6480*/  REDG.E.ADD.F32.FTZ.RN.STRONG.GPU desc[UR20][R60.64], R6 ;  /* 0x000000063c0079a6 */ /* 0x0009e8000c12f314 */
[----:B------:R1:W-:Y:S04]  /*6490*/  REDG.E.ADD.F32.FTZ.RN.STRONG.GPU desc[UR20][R58.64], R7 ;  /* 0x000000073a0079a6 */ /* 0x0003e8000c12f314 */
[----:B------:R-:W-:Y:S04]  /*64a0*/  REDG.E.ADD.F32.FTZ.RN.STRONG.GPU desc[UR20][R56.64], R8 ;  /* 0x00000008380079a6 */ /* 0x000fe8000c12f314 */
[----:B------:R-:W-:Y:S04]  /*64b0*/  REDG.E.ADD.F32.FTZ.RN.STRONG.GPU desc[UR20][R54.64], R9 ;  /* 0x00000009360079a6 */ /* 0x000fe8000c12f314 */
[----:B------:R-:W-:Y:S01]  /*64c0*/  REDG.E.ADD.F32.FTZ.RN.STRONG.GPU desc[UR20][R52.64], R10 ;  /* 0x0000000a340079a6 */ /* 0x000fe2000c12f314 */
[C---:B--2---:R-:W-:Y:S03]  /*64d0*/  LEA R4, P0, R64.reuse, R26, 0x5 ;  /* 0x0000001a40047211 */ /* 0x044fe600078028ff */
[----:B------:R-:W-:Y:S01]  /*64e0*/  REDG.E.ADD.F32.FTZ.RN.STRONG.GPU desc[UR20][R50.64], R11 ;  /* 0x0000000b320079a6 */ /* 0x000fe2000c12f314 */
[C---:B---3--:R-:W-:Y:S03]  /*64f0*/  LEA.HI.X.SX32 R5, R64.reuse, R27, 0x5, P0 ;  /* 0x0000001b40057211 */ /* 0x048fe600000f2eff */
[----:B------:R-:W-:Y:S01]  /*6500*/  REDG.E.ADD.F32.FTZ.RN.STRONG.GPU desc[UR20][R48.64], R16 ;  /* 0x00000010300079a6 */ /* 0x000fe2000c12f314 */
[C---:B----4-:R-:W-:Y:S03]  /*6510*/  LEA R6, P0, R64.reuse, R4, 0x5 ;  /* 0x0000000440067211 */ /* 0x050fe600078028ff */
[----:B------:R-:W-:Y:S01]  /*6520*/  REDG.E.ADD.F32.FTZ.RN.STRONG.GPU desc[UR20][R42.64], R17 ;  /* 0x000000112a0079a6 */ /* 0x000fe2000c12f314 */
[----:B-1----:R-:W-:Y:S03]  /*6530*/  LEA.HI.X.SX32 R7, R64, R5, 0x5, P0 ;  /* 0x0000000540077211 */ /* 0x002fe600000f2eff */
[----:B------:R-:W-:Y:S01]  /*6540*/  REDG.E.ADD.F32.FTZ.RN.STRONG.GPU desc[UR20][R40.64], R18 ;  /* 0x00000012280079a6 */ /* 0x000fe2000c12f314 */
[----:B------:R-:W-:Y:S01]  /*6550*/  ISETP.NE.U32.AND P0, PT, R2, 0x1, PT ;  /* 0x000000010200780c */ /* 0x000fe20003f05070 */
[C---:B------:R-:W-:Y:S02]  /*6560*/  VIADD R2, R148.reuse, 0xffffe000 ;  /* 0xffffe00094027836 */ /* 0x040fe40000000000 */
[----:B------:R-:W-:Y:S04]  /*6570*/  REDG.E.ADD.F32.FTZ.RN.STRONG.GPU desc[UR20][R32.64], R19 ;  /* 0x00000013200079a6 */ /* 0x000fe8000c12f314 */
[----:B------:R-:W-:Y:S04]  /*6580*/  REDG.E.ADD.F32.FTZ.RN.STRONG.GPU desc[UR20][R28.64], R12 ;  /* 0x0000000c1c0079a6 */ /* 0x000fe8000c12f314 */
[----:B------:R-:W-:Y:S02]  /*6590*/  REDG.E.ADD.F32.FTZ.RN.STRONG.GPU desc[UR20][R26.64], R13 ;  /* 0x0000000d1a0079a6 */ /* 0x000fe4000c12f314 */
[----:B------:R-:W-:Y:S02]  /*65a0*/  @P0 VIADD R2, R148, 0x2000 ;  /* 0x0000200094020836 */ /* 0x000fe40000000000 */
[----:B------:R-:W-:Y:S04]  /*65b0*/  REDG.E.ADD.F32.FTZ.RN.STRONG.GPU desc[UR20][R4.64], R14 ;  /* 0x0000000e040079a6 */ /* 0x000fe8000c12f314 */
[----:B------:R-:W-:Y:S04]  /*65c0*/  REDG.E.ADD.F32.FTZ.RN.STRONG.GPU desc[UR20][R6.64], R15 ;  /* 0x0000000f060079a6 */ /* 0x000fe8000c12f314 */
[----:B------:R-:W-:Y:S04]  /*65d0*/  LDSM.16.MT88.4 R4, [R0+UR5+0x8000] ;  /* 0x008000050004783b */ /* 0x000fe80008004200 */
[----:B------:R-:W1:Y:S04]  /*65e0*/  LDSM.16.MT88.4 R8, [R148] ;  /* 0x000000009408783b */ /* 0x000e680000004200 */
[----:B------:R-:W2:Y:S04]  /*65f0*/  LDSM.16.MT88.4 R12, [R0+UR5+0xc000] ;  /* 0x00c00005000c783b */ /* 0x000ea80008004200 */
[----:B------:R-:W-:Y:S04]  /*6600*/  LDSM.16.MT88.4 R16, [R0+UR5+0x8800] ;  /* 0x008800050010783b */ /* 0x000fe80008004200 */
[----:B------:R-:W3:Y:S04]  /*6610*/  LDSM.16.MT88.4 R20, [R148+0x400] ;  /* 0x000400009414783b */ /* 0x000ee80000004200 */
[----:B------:R-:W4:Y:S04]  /*6620*/  LDSM.16.MT88.4 R24, [R0+UR5+0xc800] ;  /* 0x00c800050018783b */ /* 0x000f280008004200 */
[----:B------:R-:W-:Y:S04]  /*6630*/  LDSM.16.MT88.4 R28, [R0+UR5+0x9000] ;  /* 0x00900005001c783b */ /* 0x000fe80008004200 */
[----:B------:R-:W4:Y:S01]  /*6640*/  LDSM.16.MT88.4 R32, [R148+0x800] ;  /* 0x000800009420783b */ /* 0x000f220000004200 */
        /* <DEDUP_REMOVED lines=34> */
[----:B------:R2:W4:Y:S03]  /*6870*/  LDSM.16.MT88.4 R20, [R148+0x1c00] ;  /* 0x001c00009414783b */ /* 0x0005260000004200 */
[-C--:B---3--:R-:W-:Y:S08]  /*6880*/  HMMA.16816.F32.BF16 R84, R28, R32.reuse, R84 ;  /* 0x000000201c54723c */ /* 0x088ff00000041854 */
[C---:B------:R-:W-:Y:S08]  /*6890*/  HMMA.16816.F32.BF16 R88, R36.reuse, R32, R88 ;  /* 0x000000202458723c */ /* 0x040ff00000041858 */
[-C--:B------:R-:W-:Y:S03]  /*68a0*/  HMMA.16816.F32.BF16 R92, R36, R34.reuse, R92 ;  /* 0x00000022245c723c */ /* 0x080fe6000004185c */
[----:B--2---:R-:W-:Y:S05]  /*68b0*/  IMAD.MOV.U32 R148, RZ, RZ, R2 ;  /* 0x000000ffff947224 */ /* 0x004fea00078e0002 */
[----:B------:R-:W-:Y:S08]  /*68c0*/  HMMA.16816.F32.BF16 R96, R28, R34, R96 ;  /* 0x000000221c60723c */ /* 0x000ff00000041860 */
[-C--:B-1----:R-:W-:Y:S08]  /*68d0*/  HMMA.16816.F32.BF16 R84, R4, R8.reuse, R84 ;  /* 0x000000080454723c */ /* 0x082ff00000041854 */
[C---:B------:R-:W-:Y:S08]  /*68e0*/  HMMA.16816.F32.BF16 R88, R12.reuse, R8, R88 ;  /* 0x000000080c58723c */ /* 0x040ff00000041858 */
[-C--:B------:R-:W-:Y:S08]  /*68f0*/  HMMA.16816.F32.BF16 R92, R12, R10.reuse, R92 ;  /* 0x0000000a0c5c723c */ /* 0x080ff0000004185c */
[----:B------:R-:W-:Y:S04]  /*6900*/  HMMA.16816.F32.BF16 R96, R4, R10, R96 ;  /* 0x0000000a0460723c */ /* 0x000fe80000041860 */
[----:B------:R-:W-:Y:S04]  /*6910*/  @P3 IADD3 R5, P5, PT, R212, -0x200, RZ ;  /* 0xfffffe00d4053810 */ /* 0x000fe80007fbe0ff */
[-C--:B----4-:R-:W-:Y:S05]  /*6920*/  HMMA.16816.F32.BF16 R84, R16, R20.reuse, R84 ;  /* 0x000000141054723c */ /* 0x090fea0000041854 */
[----:B------:R-:W-:Y:S01]  /*6930*/  @P3 IADD3.X R4, PT, PT, R213, -0x1, RZ, P5, !PT ;  /* 0xffffffffd5043810 */ /* 0x000fe20002ffe4ff */
[----:B------:R-:W-:Y:S02]  /*6940*/  @P3 IMAD.MOV.U32 R212, RZ, RZ, R5 ;  /* 0x000000ffffd43224 */ /* 0x000fe400078e0005 */
[C---:B------:R-:W-:Y:S04]  /*6950*/  HMMA.16816.F32.BF16 R88, R24.reuse, R20, R88 ;  /* 0x000000141858723c */ /* 0x040fe80000041858 */
[----:B------:R-:W-:Y:S04]  /*6960*/  @P3 IMAD.MOV.U32 R213, RZ, RZ, R4 ;  /* 0x000000ffffd53224 */ /* 0x000fe800078e0004 */
[-C--:B------:R-:W-:Y:S08]  /*6970*/  HMMA.16816.F32.BF16 R92, R24, R22.reuse, R92 ;  /* 0x00000016185c723c */ /* 0x080ff0000004185c */
[----:B------:R-:W-:Y:S01]  /*6980*/  HMMA.16816.F32.BF16 R96, R16, R22, R96 ;  /* 0x000000161060723c */ /* 0x000fe20000041860 */
[----:B------:R-:W-:Y:S08]  /*6990*/  @!UPT UIADD3 URZ, UPT, UPT, URZ, URZ, URZ ;  /* 0x000000fffffff290 */ /* 0x000ff0000fffe0ff */
[----:B------:R-:W-:Y:S11]  /*69a0*/  @P2 BRA `(.L_x_46) ;  /* 0xffffffc000ec2947 */ /* 0x000ff6000383ffff */
[----:B------:R-:W2:Y:S01]  /*69b0*/  LDL R67, [R1+0xc] ;  /* 0x00000c0001437983 */ /* 0x000ea20000100800 */
[----:B------:R-:W1:Y:S03]  /*69c0*/  LDCU UR10, c[0x0][0x500] ;  /* 0x0000a000ff0a77ac */ /* 0x000e660008000800 */
[----:B------:R3:W5:Y:S01]  /*69d0*/  LDL R66, [R1] ;  /* 0x0000000001427983 */ /* 0x0007620000100800 */
[----:B------:R-:W-:Y:S02]  /*69e0*/  F2FP.BF16.F32.PACK_AB R68, R69, R68 ;  /* 0x000000444544723e */ /* 0x000fe400000010ff */
[----:B------:R-:W-:Y:S01]  /*69f0*/  F2FP.BF16.F32.PACK_AB R70, R71, R70 ;  /* 0x000000464746723e */ /* 0x000fe200000010ff */
[----:B------:R-:W4:Y:S01]  /*6a00*/  S2R R17, SR_TID.X ;  /* 0x0000000000117919 */ /* 0x000f220000002100 */
[----:B------:R-:W-:Y:S02]  /*6a10*/  F2FP.BF16.F32.PACK_AB R80, R81, R80 ;  /* 0x000000505150723e */ /* 0x000fe400000010ff */
[----:B------:R-:W-:Y:S01]  /*6a20*/  F2FP.BF16.F32.PACK_AB R82, R83, R82 ;  /* 0x000000525352723e */ /* 0x000fe200000010ff */
[----:B------:R-:W3:Y:S01]  /*6a30*/  S2R R65, SR_TID.X ;  /* 0x0000000000417919 */ /* 0x000ee20000002100 */
[----:B------:R-:W-:-:S02]  /*6a40*/  F2FP.BF16.F32.PACK_AB R72, R73, R72 ;  /* 0x000000484948723e */ /* 0x000fc400000010ff */
[----:B------:R-:W-:Y:S02]  /*6a50*/  F2FP.BF16.F32.PACK_AB R74, R75, R74 ;  /* 0x0000004a4b4a723e */ /* 0x000fe400000010ff */
[----:B------:R-:W-:Y:S01]  /*6a60*/  F2FP.BF16.F32.PACK_AB R76, R77, R76 ;  /* 0x0000004c4d4c723e */ /* 0x000fe200000010ff */
[----:B-1----:R-:W-:Y:S01]  /*6a70*/  FMUL.FTZ R84, R84, UR10 ;  /* 0x0000000a54547c20 */ /* 0x002fe20008410000 */
[----:B------:R-:W-:Y:S01]  /*6a80*/  FMUL.FTZ R12, R85, UR10 ;  /* 0x0000000a550c7c20 */ /* 0x000fe20008410000 */
        /* <DEDUP_REMOVED lines=13> */
[----:B------:R-:W-:-:S02]  /*6b60*/  F2FP.BF16.F32.PACK_AB R12, R12, R84 ;  /* 0x000000540c0c723e */ /* 0x000fc400000010ff */
[----:B------:R-:W-:Y:S02]  /*6b70*/  F2FP.BF16.F32.PACK_AB R11, R11, R86 ;  /* 0x000000560b0b723e */ /* 0x000fe400000010ff */
[----:B------:R-:W-:Y:S01]  /*6b80*/  F2FP.BF16.F32.PACK_AB R8, R8, R96 ;  /* 0x000000600808723e */ /* 0x000fe200000010ff */
[C---:B----4-:R-:W-:Y:S01]  /*6b90*/  IMAD.SHL.U32 R4, R17.reuse, 0x10, RZ ;  /* 0x0000001011047824 */ /* 0x050fe200078e00ff */
[----:B------:R-:W-:Y:S01]  /*6ba0*/  SHF.R.U32.HI R13, RZ, 0x4, R17 ;  /* 0x00000004ff0d7819 */ /* 0x000fe20000011611 */
[----:B------:R-:W-:Y:S01]  /*6bb0*/  IMAD.SHL.U32 R2, R17, 0x2, RZ ;  /* 0x0000000211027824 */ /* 0x000fe200078e00ff */
[----:B------:R-:W-:Y:S02]  /*6bc0*/  F2FP.BF16.F32.PACK_AB R7, R7, R98 ;  /* 0x000000620707723e */ /* 0x000fe400000010ff */
[----:B------:R-:W-:Y:S02]  /*6bd0*/  LOP3.LUT R4, R4, 0x600, RZ, 0xc0, !PT ;  /* 0x0000060004047812 */ /* 0x000fe400078ec0ff */
[----:B------:R-:W-:-:S02]  /*6be0*/  LOP3.LUT R13, R13, 0x8, RZ, 0xc0, !PT ;  /* 0x000000080d0d7812 */ /* 0x000fc400078ec0ff */
[----:B------:R-:W-:Y:S01]  /*6bf0*/  LOP3.LUT R4, R4, 0x6, R2, 0xf8, !PT ;  /* 0x0000000604047812 */ /* 0x000fe200078ef802 */
[----:B------:R-:W-:Y:S01]  /*6c00*/  IMAD.SHL.U32 R2, R17, 0x8, RZ ;  /* 0x0000000811027824 */ /* 0x000fe200078e00ff */
[----:B------:R-:W-:Y:S02]  /*6c10*/  F2FP.BF16.F32.PACK_AB R10, R10, R88 ;  /* 0x000000580a0a723e */ /* 0x000fe400000010ff */
[----:B------:R-:W-:Y:S02]  /*6c20*/  F2FP.BF16.F32.PACK_AB R9, R9, R90 ;  /* 0x0000005a0909723e */ /* 0x000fe400000010ff */
[----:B------:R-:W-:Y:S02]  /*6c30*/  LOP3.LUT R5, R2, 0xc0, RZ, 0xc0, !PT ;  /* 0x000000c002057812 */ /* 0x000fe400078ec0ff */
[----:B------:R-:W-:Y:S02]  /*6c40*/  LOP3.LUT R4, R4, 0x20, R2, 0xf8, !PT ;  /* 0x0000002004047812 */ /* 0x000fe400078ef802 */
[----:B------:R-:W-:Y:S01]  /*6c50*/  LOP3.LUT R2, R5, 0x18, R17, 0xf8, !PT ;  /* 0x0000001805027812 */ /* 0x000fe200078ef811 */
[----:B------:R-:W-:Y:S01]  /*6c60*/  FMUL.FTZ R5, R95, UR10 ;  /* 0x0000000a5f057c20 */ /* 0x000fe20008410000 */
[----:B------:R-:W-:-:S02]  /*6c70*/  F2FP.BF16.F32.PACK_AB R6, R6, R92 ;  /* 0x0000005c0606723e */ /* 0x000fc400000010ff */
[----:B------:R-:W-:Y:S01]  /*6c80*/  LOP3.LUT R2, R4, R2, R13, 0xf6, !PT ;  /* 0x0000000204027212 */ /* 0x000fe200078ef60d */
[----:B---3--:R-:W-:Y:S01]  /*6c90*/  IMAD.SHL.U32 R13, R65, 0x4, RZ ;  /* 0x00000004410d7824 */ /* 0x008fe200078e00ff */
[----:B------:R-:W-:Y:S02]  /*6ca0*/  F2FP.BF16.F32.PACK_AB R5, R5, R94 ;  /* 0x0000005e0505723e */ /* 0x000fe400000010ff */
[----:B------:R-:W-:Y:S01]  /*6cb0*/  LEA R2, R2, UR22, 0x1 ;  /* 0x0000001602027c11 */ /* 0x000fe2000f8e08ff */
[----:B------:R-:W-:Y:S01]  /*6cc0*/  BAR.SYNC.DEFER_BLOCKING 0x0 ;  /* 0x0000000000007b1d */ /* 0x000fe20000010000 */
[----:B------:R-:W-:Y:S02]  /*6cd0*/  LOP3.LUT R13, R13, 0x40, RZ, 0xc0, !PT ;  /* 0x000000400d0d7812 */ /* 0x000fe400078ec0ff */
[----:B------:R-:W-:Y:S01]  /*6ce0*/  F2FP.BF16.F32.PACK_AB R78, R79, R78 ;  /* 0x0000004e4f4e723e */ /* 0x000fe200000010ff */
[----:B------:R-:W-:-:S04]  /*6cf0*/  VIADD R4, R2, 0x6000 ;  /* 0x0000600002047836 */ /* 0x000fc80000000000 */
[----:B------:R-:W-:Y:S01]  /*6d00*/  IMAD.IADD R4, R4, 0x1, -R13 ;  /* 0x0000000104047824 */ /* 0x000fe200078e0a0d */
[----:B------:R1:W-:Y:S04]  /*6d10*/  STS [R2+0x6000], R12 ;  /* 0x0060000c02007388 */ /* 0x0003e80000000800 */
        /* <DEDUP_REMOVED lines=14> */
[----:B------:R1:W-:Y:S01]  /*6e00*/  STS [R4+0x3220], R78 ;  /* 0x0032204e04007388 */ /* 0x0003e20000000800 */
[----:B--2---:R-:W-:-:S13]  /*6e10*/  ISETP.NE.AND P0, PT, R67, -0x1, PT ;  /* 0xffffffff4300780c */ /* 0x004fda0003f05270 */
[----:B-1----:R-:W-:Y:S05]  /*6e20*/  @P0 BRA `(.L_x_47) ;  /* 0x00000000002c0947 */ /* 0x002fea0003800000 */
[----:B------:R-:W1:Y:S01]  /*6e30*/  LDCU.64 UR14, c[0x0][0x5c0] ;  /* 0x0000b800ff0e77ac */ /* 0x000e620008000a00 */
[----:B------:R-:W2:Y:S01]  /*6e40*/  LDC.64 R6, c[0x0][0x5a8] ;  /* 0x00016a00ff067b82 */ /* 0x000ea20000000a00 */
[----:B-----5:R-:W-:-:S05]  /*6e50*/  SHF.R.S32.HI R2, RZ, 0x1f, R66 ;  /* 0x0000001fff027819 */ /* 0x020fca0000011442 */
        /* <DEDUP_REMOVED lines=8> */
.L_x_47:
[----:B------:R-:W1:Y:S01]  /*6ee0*/  LDCU.64 UR14, c[0x0][0x5c0] ;  /* 0x0000b800ff0e77ac */ /* 0x000e620008000a00 */
[----:B-----5:R-:W-:-:S05]  /*6ef0*/  IADD3 R4, PT, PT, R66, R67, RZ ;  /* 0x0000004342047210 */ /* 0x020fca0007ffe0ff */
[C---:B-1----:R-:W-:Y:S02]  /*6f00*/  IMAD R2, R4.reuse, UR15, RZ ;  /* 0x0000000f04027c24 */ /* 0x042fe4000f8e02ff */
[----:B------:R-:W-:-:S05]  /*6f10*/  IMAD.WIDE.U32 R4, R4, UR14, RZ ;  /* 0x0000000e04047c25 */ /* 0x000fca000f8e00ff */
[----:B------:R-:W-:Y:S02]  /*6f20*/  IADD3 R16, PT, PT, R5, R2, RZ ;  /* 0x0000000205107210 */ /* 0x000fe40007ffe0ff */
[----:B------:R-:W-:Y:S02]  /*6f30*/  MOV R14, R4 ;  /* 0x00000004000e7202 */ /* 0x000fe40000000f00 */
.L_x_48:
[----:B------:R-:W-:Y:S05]  /*6f40*/  @P0 BRA `(.L_x_49) ;  /* 0x00000000002c0947 */ /* 0x000fea0003800000 */
[----:B------:R-:W1:Y:S01]  /*6f50*/  LDCU.64 UR12, c[0x0][0x5c8] ;  /* 0x0000b900ff0c77ac */ /* 0x000e620008000a00 */
[----:B------:R-:W2:Y:S01]  /*6f60*/  LDC.64 R6, c[0x0][0x5b0] ;  /* 0x00016c00ff067b82 */ /* 0x000ea20000000a00 */
[----:B------:R-:W-:-:S05]  /*6f70*/  SHF.R.S32.HI R2, RZ, 0x1f, R66 ;  /* 0x0000001fff027819 */ /* 0x000fca0000011442 */
        /* <DEDUP_REMOVED lines=8> */
.L_x_49:
[----:B------:R-:W1:Y:S01]  /*7000*/  LDCU.64 UR12, c[0x0][0x5c8] ;  /* 0x0000b900ff0c77ac */ /* 0x000e620008000a00 */
[----:B------:R-:W-:-:S05]  /*7010*/  IADD3 R4, PT, PT, R66, R67, RZ ;  /* 0x0000004342047210 */ /* 0x000fca0007ffe0ff */
[C---:B-1----:R-:W-:Y:S02]  /*7020*/  IMAD R2, R4.reuse, UR13, RZ ;  /* 0x0000000d04027c24 */ /* 0x042fe4000f8e02ff */
[----:B------:R-:W-:-:S05]  /*7030*/  IMAD.WIDE.U32 R4, R4, UR12, RZ ;  /* 0x0000000c04047c25 */ /* 0x000fca000f8e00ff */
[----:B------:R-:W-:Y:S02]  /*7040*/  IADD3 R7, PT, PT, R5, R2, RZ ;  /* 0x0000000205077210 */ /* 0x000fe40007ffe0ff */
[----:B------:R-:W-:-:S07]  /*7050*/  MOV R2, R4 ;  /* 0x0000000400027202 */ /* 0x000fce0000000f00 */
.L_x_50:
[----:B------:R-:W-:Y:S01]  /*7060*/  BAR.SYNC.DEFER_BLOCKING 0x0 ;  /* 0x0000000000007b1d */ /* 0x000fe20000010000 */
[C---:B------:R-:W-:Y:S01]  /*7070*/  IMAD.SHL.U32 R4, R252.reuse, 0x80, RZ ;  /* 0x00000080fc047824 */ /* 0x040fe200078e00ff */
[----:B------:R-:W-:Y:S01]  /*7080*/  SHF.R.U32.HI R17, RZ, 0x2, R17 ;  /* 0x00000002ff117819 */ /* 0x000fe20000011611 */
[----:B------:R-:W-:Y:S02]  /*7090*/  IMAD.SHL.U32 R11, R252, 0x80, RZ ;  /* 0x00000080fc0b7824 */ /* 0x000fe400078e00ff */
[----:B------:R-:W-:Y:S01]  /*70a0*/  IMAD.MOV.U32 R5, RZ, RZ, RZ ;  /* 0x000000ffff057224 */ /* 0x000fe200078e00ff */
[----:B------:R-:W1:Y:S02]  /*70b0*/  LDCU UR10, c[0x0][0x440] ;  /* 0x00008800ff0a77ac */ /* 0x000e640008000800 */
[----:B------:R-:W2:Y:S01]  /*70c0*/  LDC.64 R8, c[0x0][0x5e0] ;  /* 0x00017800ff087b82 */ /* 0x000ea20000000a00 */
[----:B------:R-:W3:Y:S01]  /*70d0*/  S2R R18, SR_TID.X ;  /* 0x0000000000127919 */ /* 0x000ee20000002100 */
[----:B------:R-:W-:Y:S01]  /*70e0*/  IADD3 R10, PT, PT, -R4, R202, RZ ;  /* 0x000000ca040a7210 */ /* 0x000fe20007ffe1ff */
[----:B------:R-:W-:Y:S01]  /*70f0*/  BSSY.RECONVERGENT B0, `(.L_x_51) ;  /* 0x000002b000007945 */ /* 0x000fe20003800200 */
[----:B------:R-:W-:-:S02]  /*7100*/  SHF.R.S32.HI R15, RZ, 0x1f, R11 ;  /* 0x0000001fff0f7819 */ /* 0x000fc4000001140b */
[----:B------:R-:W-:Y:S02]  /*7110*/  MOV R4, R241 ;  /* 0x000000f100047202 */ /* 0x000fe40000000f00 */
[----:B------:R-:W4:Y:S01]  /*7120*/  LDC.64 R20, c[0x0][0x5d8] ;  /* 0x00017600ff147b82 */ /* 0x000f220000000a00 */
[----:B------:R-:W-:Y:S02]  /*7130*/  IMAD R6, R15, UR12, RZ ;  /* 0x0000000c0f067c24 */ /* 0x000fe4000f8e02ff */
[----:B------:R-:W-:-:S04]  /*7140*/  IMAD.WIDE.U32 R4, R11, UR12, R4 ;  /* 0x0000000c0b047c25 */ /* 0x000fc8000f8e0004 */
[----:B------:R-:W-:Y:S01]  /*7150*/  IMAD R6, R11, UR13, R6 ;  /* 0x0000000d0b067c24 */ /* 0x000fe2000f8e0206 */
[----:B------:R-:W-:Y:S01]  /*7160*/  IADD3 R4, P0, PT, R2, R4, RZ ;  /* 0x0000000402047210 */ /* 0x000fe20007f1e0ff */
[----:B------:R2:W4:Y:S01]  /*7170*/  LDS.128 R28, [R214+0x7000] ;  /* 0x00700000d61c7984 */ /* 0x0005220000000c00 */
[----:B-1----:R-:W-:Y:S02]  /*7180*/  ISETP.GE.AND P1, PT, R241, UR10, PT ;  /* 0x0000000af1007c0c */ /* 0x002fe4000bf26270 */
[----:B------:R-:W-:Y:S01]  /*7190*/  IADD3.X R5, PT, PT, R7, R5, R6, P0, !PT ;  /* 0x0000000507057210 */ /* 0x000fe200007fe406 */
[----:B------:R1:W1:Y:S01]  /*71a0*/  LDS.128 R24, [R214+0x8000] ;  /* 0x00800000d6187984 */ /* 0x0002620000000c00 */
[----:B------:R-:W-:Y:S01]  /*71b0*/  ISETP.GE.OR P2, PT, R17, R10, P1 ;  /* 0x0000000a1100720c */ /* 0x000fe20000f46670 */
[----:B------:R-:W-:Y:S02]  /*71c0*/  IMAD.WIDE.U32 R6, R11, UR14, RZ ;  /* 0x0000000e0b067c25 */ /* 0x000fe4000f8e00ff */
[----:B------:R1:W1:Y:S02]  /*71d0*/  LDS.128 R36, [R214+0x9000] ;  /* 0x00900000d6247984 */ /* 0x0002640000000c00 */
[----:B--2---:R-:W-:-:S04]  /*71e0*/  IMAD.WIDE.U32 R12, R8, UR23, R4 ;  /* 0x00000017080c7c25 */ /* 0x004fc8000f8e0004 */
[----:B------:R-:W-:Y:S01]  /*71f0*/  IMAD R4, R15, UR14, RZ ;  /* 0x0000000e0f047c24 */ /* 0x000fe2000f8e02ff */
[----:B---3--:R-:W-:Y:S01]  /*7200*/  SHF.L.U32 R18, R18, 0x3, RZ ;  /* 0x0000000312127819 */ /* 0x008fe200000006ff */
[----:B------:R-:W-:Y:S02]  /*7210*/  IMAD R5, R9, UR23, R13 ;  /* 0x0000001709057c24 */ /* 0x000fe4000f8e020d */
[----:B------:R-:W2:Y:S01]  /*7220*/  @!P2 LDC.64 R32, c[0x0][0x568] ;  /* 0x00015a00ff20ab82 */ /* 0x000ea20000000a00 */
[----:B------:R-:W-:-:S04]  /*7230*/  LOP3.LUT R2, R6, 0x18, R18, 0xf8, !PT ;  /* 0x0000001806027812 */ /* 0x000fc800078ef812 */
[----:B------:R-:W-:Y:S01]  /*7240*/  IADD3 R6, P0, PT, R14, R2, RZ ;  /* 0x000000020e067210 */ /* 0x000fe20007f1e0ff */
[----:B------:R-:W-:Y:S01]  /*7250*/  IMAD R2, R11, UR15, R4 ;  /* 0x0000000f0b027c24 */ /* 0x000fe2000f8e0204 */
[----:B------:R-:W-:Y:S01]  /*7260*/  LEA.HI R11, R65, 0x40, RZ, 0x1e ;  /* 0x00000040410b7811 */ /* 0x000fe200078ff0ff */
[----:B------:R-:W-:-:S03]  /*7270*/  @!P2 IMAD.MOV.U32 R4, RZ, RZ, R12 ;  /* 0x000000ffff04a224 */ /* 0x000fc600078e000c */
[----:B------:R-:W-:Y:S01]  /*7280*/  IADD3.X R7, PT, PT, R16, R7, R2, P0, !PT ;  /* 0x0000000710077210 */ /* 0x000fe200007fe402 */
[----:B------:R-:W-:Y:S01]  /*7290*/  @!P2 IMAD.WIDE.U32 R8, R17, UR12, R4 ;  /* 0x0000000c1108ac25 */ /* 0x000fe2000f8e0004 */
[----:B------:R-:W-:Y:S02]  /*72a0*/  ISETP.GE.OR P1, PT, R11, R10, P1 ;  /* 0x0000000a0b00720c */ /* 0x000fe40000f26670 */
[----:B------:R-:W-:Y:S01]  /*72b0*/  IADD3 R2, P0, PT, R17, 0x40, RZ ;  /* 0x0000004011027810 */ /* 0x000fe20007f1e0ff */
[----:B----4-:R-:W-:-:S04]  /*72c0*/  IMAD.WIDE.U32 R6, R20, UR23, R6 ;  /* 0x0000001714067c25 */ /* 0x010fc8000f8e0006 */
[----:B------:R-:W-:Y:S02]  /*72d0*/  @!P2 IMAD R19, R17, UR13, R9 ;  /* 0x0000000d1113ac24 */ /* 0x000fe4000f8e0209 */
[----:B------:R-:W-:Y:S01]  /*72e0*/  IMAD R18, R21, UR23, R7 ;  /* 0x0000001715127c24 */ /* 0x000fe2000f8e0207 */
[----:B--2---:R-:W-:Y:S01]  /*72f0*/  @!P2 LEA R16, P3, R8, R32, 0x1 ;  /* 0x000000200810a211 */ /* 0x004fe200078608ff */
[----:B-1----:R-:W-:-:S12]  /*7300*/  @P2 BRA `(.L_x_52) ;  /* 0x0000000000242947 */ /* 0x002fd80003800000 */
[----:B------:R-:W1:Y:S01]  /*7310*/  LDS.128 R20, [R214+0x6000] ;  /* 0x00600000d6147984 */ /* 0x000e620000000c00 */
[----:B------:R-:W2:Y:S01]  /*7320*/  LDCU.64 UR10, c[0x0][0x560] ;  /* 0x0000ac00ff0a77ac */ /* 0x000ea20008000a00 */
[----:B------:R-:W-:Y:S02]  /*7330*/  MOV R10, R6 ;  /* 0x00000006000a7202 */ /* 0x000fe40000000f00 */
[----:B------:R-:W-:-:S03]  /*7340*/  MOV R11, R18 ;  /* 0x00000012000b7202 */ /* 0x000fc60000000f00 */
[----:B------:R-:W-:-:S04]  /*7350*/  IMAD.WIDE.U32 R10, R17, UR14, R10 ;  /* 0x0000000e110a7c25 */ /* 0x000fc8000f8e000a */
[----:B------:R-:W-:Y:S01]  /*7360*/  IMAD R11, R17, UR15, R11 ;  /* 0x0000000f110b7c24 */ /* 0x000fe2000f8e020b */
[----:B--2---:R-:W-:-:S04]  /*7370*/  LEA R14, P4, R10, UR10, 0x1 ;  /* 0x0000000a0a0e7c11 */ /* 0x004fc8000f8808ff */
[----:B------:R-:W-:-:S05]  /*7380*/  LEA.HI.X R15, R10, UR11, R11, 0x1, P4 ;  /* 0x0000000b0a0f7c11 */ /* 0x000fca000a0f0c0b */
[----:B-1----:R1:W-:Y:S04]  /*7390*/  STG.E.128 desc[UR20][R14.64], R20 ;  /* 0x000000140e007986 */ /* 0x0023e8000c101d14 */
.L_x_52:
[----:B------:R-:W-:Y:S05]  /*73a0*/  BSYNC.RECONVERGENT B0 ;  /* 0x0000000000007941 */ /* 0x000fea0003800200 */
.L_x_51:
[----:B------:R-:W-:Y:S01]  /*73b0*/  BSSY.RECONVERGENT B0, `(.L_x_53) ;  /* 0x000000d000007945 */ /* 0x000fe20003800200 */
[----:B------:R-:W-:Y:S02]  /*73c0*/  @!P2 LEA.HI.X R17, R8, R33, R19, 0x1, P3 ;  /* 0x000000210811a211 */ /* 0x000fe400018f0c13 */
[----:B------:R-:W-:Y:S01]  /*73d0*/  IADD3.X R10, PT, PT, RZ, RZ, RZ, P0, !PT ;  /* 0x000000ffff0a7210 */ /* 0x000fe200007fe4ff */
[----:B------:R-:W-:Y:S06]  /*73e0*/  @P1 BRA `(.L_x_54) ;  /* 0x0000000000241947 */ /* 0x000fec0003800000 */
[----:B------:R-:W2:Y:S01]  /*73f0*/  LDCU.64 UR10, c[0x0][0x560] ;  /* 0x0000ac00ff0a77ac */ /* 0x000ea20008000a00 */
[----:B------:R-:W-:Y:S01]  /*7400*/  MOV R7, R18 ;  /* 0x0000001200077202 */ /* 0x000fe20000000f00 */
[----:B------:R-:W-:Y:S02]  /*7410*/  IMAD R11, R10, UR14, RZ ;  /* 0x0000000e0a0b7c24 */ /* 0x000fe4000f8e02ff */
[----:B------:R-:W-:-:S04]  /*7420*/  IMAD.WIDE.U32 R8, R2, UR14, R6 ;  /* 0x0000000e02087c25 */ /* 0x000fc8000f8e0006 */
[----:B------:R-:W-:-:S05]  /*7430*/  IMAD R6, R2, UR15, R11 ;  /* 0x0000000f02067c24 */ /* 0x000fca000f8e020b */
[----:B------:R-:W-:Y:S02]  /*7440*/  IADD3 R7, PT, PT, R6, R9, RZ ;  /* 0x0000000906077210 */ /* 0x000fe40007ffe0ff */
[----:B--2---:R-:W-:-:S04]  /*7450*/  LEA R6, P0, R8, UR10, 0x1 ;  /* 0x0000000a08067c11 */ /* 0x004fc8000f8008ff */
[----:B------:R-:W-:-:S05]  /*7460*/  LEA.HI.X R7, R8, UR11, R7, 0x1, P0 ;  /* 0x0000000b08077c11 */ /* 0x000fca00080f0c07 */
[----:B------:R2:W-:Y:S04]  /*7470*/  STG.E.128 desc[UR20][R6.64], R28 ;  /* 0x0000001c06007986 */ /* 0x0005e8000c101d14 */
.L_x_54:
[----:B------:R-:W-:Y:S05]  /*7480*/  BSYNC.RECONVERGENT B0 ;  /* 0x0000000000007941 */ /* 0x000fea0003800200 */
.L_x_53:
[----:B------:R3:W-:Y:S01]  /*7490*/  @!P2 STG.E.128 desc[UR20][R16.64], R24 ;  /* 0x000000181000a986 */ /* 0x0007e2000c101d14 */
[----:B------:R-:W-:Y:S05]  /*74a0*/  @P1 BRA `(.L_x_19) ;  /* 0x0000000000281947 */ /* 0x000fea0003800000 */
[----:B------:R-:W4:Y:S01]  /*74b0*/  LDCU.64 UR10, c[0x0][0x568] ;  /* 0x0000ad00ff0a77ac */ /* 0x000f220008000a00 */
[----:B--2---:R-:W-:Y:S01]  /*74c0*/  MOV R6, R12 ;  /* 0x0000000c00067202 */ /* 0x004fe20000000f00 */
[----:B------:R-:W-:Y:S01]  /*74d0*/  IMAD R4, R10, UR12, RZ ;  /* 0x0000000c0a047c24 */ /* 0x000fe2000f8e02ff */
[----:B------:R-:W-:-:S03]  /*74e0*/  MOV R7, R5 ;  /* 0x0000000500077202 */ /* 0x000fc60000000f00 */
[----:B------:R-:W-:-:S04]  /*74f0*/  IMAD.WIDE.U32 R6, R2, UR12, R6 ;  /* 0x0000000c02067c25 */ /* 0x000fc8000f8e0006 */
[----:B------:R-:W-:-:S05]  /*7500*/  IMAD R2, R2, UR13, R4 ;  /* 0x0000000d02027c24 */ /* 0x000fca000f8e0204 */
[----:B------:R-:W-:Y:S02]  /*7510*/  IADD3 R2, PT, PT, R2, R7, RZ ;  /* 0x0000000702027210 */ /* 0x000fe40007ffe0ff */
[----:B----4-:R-:W-:-:S04]  /*7520*/  LEA R4, P0, R6, UR10, 0x1 ;  /* 0x0000000a06047c11 */ /* 0x010fc8000f8008ff */
[----:B------:R-:W-:-:S05]  /*7530*/  LEA.HI.X R5, R6, UR11, R2, 0x1, P0 ;  /* 0x0000000b06057c11 */ /* 0x000fca00080f0c02 */
[----:B------:R4:W-:Y:S04]  /*7540*/  STG.E.128 desc[UR20][R4.64], R36 ;  /* 0x0000002404007986 */ /* 0x0009e8000c101d14 */
.L_x_19:
[----:B------:R-:W-:Y:S05]  /*7550*/  BSYNC.RECONVERGENT B1 ;  /* 0x0000000000017941 */ /* 0x000fea0003800200 */
.L_x_1:
[----:B------:R-:W5:Y:S01]  /*7560*/  LDCU UR11, c[0x0][0x438] ;  /* 0x00008700ff0b77ac */ /* 0x000f620008000800 */
[----:B------:R-:W1:Y:S08]  /*7570*/  LDC R2, c[0x0][0x370] ;  /* 0x0000dc00ff027b82 */ /* 0x000e700000000800 */
[----:B--2---:R-:W2:Y:S01]  /*7580*/  LDC R10, c[0x0][0x438] ;  /* 0x00010e00ff0a7b82 */ /* 0x004ea20000000800 */
[----:B-----5:R-:W-:-:S04]  /*7590*/  UIADD3 UR11, UPT, UPT, UR11, 0x7f, URZ ;  /* 0x0000007f0b0b7890 */ /* 0x020fc8000fffe0ff */
[----:B------:R-:W-:Y:S01]  /*75a0*/  USHF.R.S32.HI UR10, URZ, 0x1f, UR11 ;  /* 0x0000001fff0a7899 */ /* 0x000fe2000801140b */
[----:B-1----:R-:W-:-:S03]  /*75b0*/  IADD3 R252, PT, PT, R2, R252, RZ ;  /* 0x000000fc02fc7210 */ /* 0x002fc60007ffe0ff */
[----:B------:R-:W-:-:S04]  /*75c0*/  ULEA.HI UR10, UR10, UR11, URZ, 0x7 ;  /* 0x0000000b0a0a7291 */ /* 0x000fc8000f8f38ff */
[----:B------:R-:W-:-:S06]  /*75d0*/  USHF.R.S32.HI UR10, URZ, 0x7, UR10 ;  /* 0x00000007ff0a7899 */ /* 0x000fcc000801140a */
[----:B------:R-:W-:-:S13]  /*75e0*/  ISETP.GE.AND P0, PT, R252, UR10, PT ;  /* 0x0000000afc007c0c */ /* 0x000fda000bf06270 */
[----:B--2---:R-:W-:Y:S05]  /*75f0*/  @!P0 BRA `(.L_x_55) ;  /* 0xffffff9000008947 */ /* 0x004fea000383ffff */
[----:B------:R-:W-:Y:S05]  /*7600*/  EXIT ;  /* 0x000000000000794d */ /* 0x000fea0003800000 */
.L_x_56:
[----:B------:R-:W-:-:S00]  /*7610*/  BRA `(.L_x_56) ;  /* 0xfffffffc00fc7947 */ /* 0x000fc0000383ffff */
[----:B------:R-:W-:-:S00]  /*7620*/  NOP ;  /* 0x0000000000007918 */ /* 0x000fc00000000000 */
        /* <DEDUP_REMOVED lines=13> */
.L_x_812:


//--------------------- .text._ZN5flash44flash_bwd_dq_dk_dv_loop_seqk_parallel_kernelI23Flash_bwd_kernel_traitsILi32ELi128ELi128ELi8ELi4ELi4ELi4ELb1ELb0EN7cutlass10bfloat16_tE19Flash_kernel_traitsILi32ELi128ELi128ELi8ES3_EELb0ELb1ELb0ELb0ELb1ELb1ELb0EEEvNS_16Flash_bwd_paramsE --------------------------
	.section	.text._ZN5flash44flash_bwd_dq_dk_dv_loop_seqk_parallel_kernelI23Flash_bwd_kernel_traitsILi32ELi128ELi128ELi8ELi4ELi4ELi4ELb1ELb0EN7cutlass10bfloat16_tE19Flash_kernel_traitsILi32ELi128ELi128ELi8ES3_EELb0ELb1ELb0ELb0ELb1ELb1ELb0EEEvNS_16Flash_bwd_paramsE,"ax",@progbits
	.align	128
        .global         _ZN5flash44flash_bwd_dq_dk_dv_loop_seqk_parallel_kernelI23Flash_bwd_kernel_traitsILi32ELi128ELi128ELi8ELi4ELi4ELi4ELb1ELb0EN7cutlass10bfloat16_tE19Flash_kernel_traitsILi32ELi128ELi128ELi8ES3_EELb0ELb1ELb0ELb0ELb1ELb1ELb0EEEvNS_16Flash_bwd_paramsE
        .type           _ZN5flash44flash_bwd_dq_dk_dv_loop_seqk_parallel_kernelI23Flash_bwd_kernel_traitsILi32ELi128ELi128ELi8ELi4ELi4ELi4ELb1ELb0EN7cutlass10bfloat16_tE19Flash_kernel_traitsILi32ELi128ELi128ELi8ES3_EELb0ELb1ELb0ELb0ELb1ELb1ELb0EEEvNS_16Flash_bwd_paramsE,@function
        .size           _ZN5flash44flash_bwd_dq_dk_dv_loop_seqk_parallel_kernelI23Flash_bwd_kernel_traitsILi32ELi128ELi128ELi8ELi4ELi4ELi4ELb1ELb0EN7cutlass10bfloat16_tE19Flash_kernel_traitsILi32ELi128ELi128ELi8ES3_EELb0ELb1ELb0ELb0ELb1ELb1ELb0EEEvNS_16Flash_bwd_paramsE,(.L_x_813 - _ZN5flash44flash_bwd_dq_dk_dv_loop_seqk_parallel_kernelI23Flash_bwd_kernel_traitsILi32ELi128ELi128ELi8ELi4ELi4ELi4ELb1ELb0EN7cutlass10bfloat16_tE19Flash_kernel_traitsILi32ELi128ELi128ELi8ES3_EELb0ELb1ELb0ELb0ELb1ELb1ELb0EEEvNS_16Flash_bwd_paramsE)
        .other          _ZN5flash44flash_bwd_dq_dk_dv_loop_seqk_parallel_kernelI23Flash_bwd_kernel_traitsILi32ELi128ELi128ELi8ELi4ELi4ELi4ELb1ELb0EN7cutlass10bfloat16_tE19Flash_kernel_traitsILi32ELi128ELi128ELi8ES3_EELb0ELb1ELb0ELb0ELb1ELb1ELb0EEEvNS_16Flash_bwd_paramsE,@"STO_CUDA_ENTRY STV_DEFAULT"
_ZN5flash44flash_bwd_dq_dk_dv_loop_seqk_parallel_kernelI23Flash_bwd_kernel_traitsILi32ELi128ELi128ELi8ELi4ELi4ELi4ELb1ELb0EN7cutlass10bfloat16_tE19Flash_kernel_traitsILi32ELi128ELi128ELi8ES3_EELb0ELb1ELb0ELb0ELb1ELb1ELb0EEEvNS_16Flash_bwd_paramsE:
.text._ZN5flash44flash_bwd_dq_dk_dv_loop_seqk_parallel_kernelI23Flash_bwd_kernel_traitsILi32ELi128ELi128ELi8ELi4ELi4ELi4ELb1ELb0EN7cutlass10bfloat16_tE19Flash_kernel_traitsILi32ELi128ELi128ELi8ES3_EELb0ELb1ELb0ELb0ELb1ELb1ELb0EEEvNS_16Flash_bwd_paramsE:
[----:B------:R-:W-:Y:S08]  /*0000*/  LDC R1, c[0x0][0x37c] ;  /* 0x0000df00ff017b82 */ /* 0x000ff00000000800 */
[----:B------:R-:W1:Y:S08]  /*0010*/  LDC R3, c[0x0][0x438] ;  /* 0x00010e00ff037b82 */ /* 0x000e700000000800 */
[----:B------:R-:W2:Y:S01]  /*0020*/  S2UR UR18, SR_CTAID.X ;  /* 0x00000000001279c3 */ /* 0x000ea20000002500 */
[----:B-1----:R-:W-:-:S05]  /*0030*/  VIADD R3, R3, 0x7f ;  /* 0x0000007f03037836 */ /* 0x002fca0000000000 */
[----:B------:R-:W-:-:S04]  /*0040*/  SHF.R.S32.HI R0, RZ, 0x1f, R3 ;  /* 0x0000001fff007819 */ /* 0x000fc80000011403 */
[----:B------:R-:W-:-:S04]  /*0050*/  LEA.HI R0, R0, R3, RZ, 0x7 ;  /* 0x0000000300007211 */ /* 0x000fc800078f38ff */
[----:B------:R-:W-:-:S04]  /*0060*/  SHF.R.S32.HI R0, RZ, 0x7, R0 ;  /* 0x00000007ff007819 */ /* 0x000fc80000011400 */
[----:B--2---:R-:W-:-:S13]  /*0070*/  ISETP.LE.AND P0, PT, R0, UR18, PT ;  /* 0x0000001200007c0c */ /* 0x004fda000bf03270 */
[----:B------:R-:W-:Y:S05]  /*0080*/  @P0 EXIT ;  /* 0x000000000000094d */ /* 0x000fea0003800000 */
[----:B------:R-:W1:Y:S01]  /*0090*/  S2R R9, SR_TID.X ;  /* 0x0000000000097919 */ /* 0x000e620000002100 */
[----:B------:R-:W2:Y:S01]  /*00a0*/  S2UR UR5, SR_CgaCtaId ;  /* 0x00000000000579c3 */ /* 0x000ea20000008800 */
[----:B------:R-:W-:Y:S01]  /*00b0*/  UMOV UR4, 0x400 ;  /* 0x0000040000047882 */ /* 0x000fe20000000000 */
[----:B------:R-:W-:Y:S01]  /*00c0*/  IMAD.MOV.U32 R174, RZ, RZ, 0x20 ;  /* 0x00000020ffae7424 */ /* 0x000fe200078e00ff */
[----:B------:R-:W-:Y:S01]  /*00d0*/  UMOV UR6, 0x400 ;  /* 0x0000040000067882 */ /* 0x000fe20000000000 */
[----:B------:R-:W3:Y:S04]  /*00e0*/  LDCU.64 UR20, c[0x0][0x358] ;  /* 0x00006b00ff1477ac */ /* 0x000ee80008000a00 */
[----:B------:R-:W4:Y:S01]  /*00f0*/  S2UR UR17, SR_CTAID.Y ;  /* 0x00000000001179c3 */ /* 0x000f220000002600 */
[----:B------:R-:W-:Y:S01]  /*0100*/  UMOV UR16, 0xffffe000 ;  /* 0xffffe00000107882 */ /* 0x000fe20000000000 */
[----:B------:R-:W-:-:S06]  /*0110*/  UMOV UR24, URZ ;  /* 0x000000ff00187c82 */ /* 0x000fcc0008000000 */
[----:B------:R-:W5:Y:S01]  /*0120*/  S2UR UR19, SR_CgaCtaId ;  /* 0x00000000001379c3 */ /* 0x000f620000008800 */
[----:B--2---:R-:W-:-:S07]  /*0130*/  ULEA UR5, UR5, UR4, 0x18 ;  /* 0x0000000405057291 */ /* 0x004fce000f8ec0ff */
[----:B------:R-:W2:Y:S01]  /*0140*/  S2UR UR22, SR_CTAID.Z ;  /* 0x00000000001679c3 */ /* 0x000ea20000002700 */
[----:B------:R-:W-:Y:S02]  /*0150*/  UIADD3 UR7, UPT, UPT, UR5, 0x10000, URZ ;  /* 0x0001000005077890 */ /* 0x000fe4000fffe0ff */
[----:B------:R-:W-:Y:S01]  /*0160*/  UIADD3 UR4, UPT, UPT, UR5, 0x8000, URZ ;  /* 0x0000800005047890 */ /* 0x000fe2000fffe0ff */
[C---:B-1----:R-:W-:Y:S01]  /*0170*/  IMAD.SHL.U32 R0, R9.reuse, 0x10, RZ ;  /* 0x0000001009007824 */ /* 0x042fe200078e00ff */
[----:B------:R-:W-:Y:S01]  /*0180*/  SHF.R.U32.HI R176, RZ, 0x4, R9 ;  /* 0x00000004ffb07819 */ /* 0x000fe20000011609 */
[C---:B------:R-:W-:Y:S01]  /*0190*/  IMAD.SHL.U32 R180, R9.reuse, 0x2, RZ ;  /* 0x0000000209b47824 */ /* 0x040fe200078e00ff */
[C---:B------:R-:W-:Y:S01]  /*01a0*/  LOP3.LUT P1, R11, R9.reuse, 0x10, RZ, 0xc0, !PT ;  /* 0x00000010090b7812 */ /* 0x040fe2000782c0ff */
[C---:B------:R-:W-:Y:S01]  /*01b0*/  IMAD.SHL.U32 R173, R9.reuse, 0x40, RZ ;  /* 0x0000004009ad7824 */ /* 0x040fe200078e00ff */
[----:B------:R-:W-:Y:S01]  /*01c0*/  LOP3.LUT R5, R0, 0x1c0, RZ, 0xc0, !PT ;  /* 0x000001c000057812 */ /* 0x000fe200078ec0ff */
[----:B------:R-:W-:Y:S01]  /*01d0*/  IMAD.SHL.U32 R3, R9, 0x20, RZ ;  /* 0x0000002009037824 */ /* 0x000fe200078e00ff */
[----:B------:R-:W-:Y:S01]  /*01e0*/  LOP3.LUT R176, R176, 0x8, RZ, 0xc0, !PT ;  /* 0x00000008b0b07812 */ /* 0x000fe200078ec0ff */
[----:B----4-:R-:W-:Y:S01]  /*01f0*/  USHF.L.U32 UR23, UR17, 0x7, URZ ;  /* 0x0000000711177899 */ /* 0x010fe200080006ff */
[----:B------:R-:W-:Y:S01]  /*0200*/  LOP3.LUT R5, R5, 0x38, R180, 0xf8, !PT ;  /* 0x0000003805057812 */ /* 0x000fe200078ef8b4 */
[----:B-----5:R-:W-:Y:S01]  /*0210*/  ULEA UR19, UR19, UR6, 0x18 ;  /* 0x0000000613137291 */ /* 0x020fe2000f8ec0ff */
[----:B------:R-:W-:-:S02]  /*0220*/  LOP3.LUT R180, R180, 0xe006, R173, 0xc8, !PT ;  /* 0x0000e006b4b47812 */ /* 0x000fc400078ec8ad */
[C---:B------:R-:W-:Y:S02]  /*0230*/  LOP3.LUT R175, R3.reuse, 0x20, RZ, 0xc0, !PT ;  /* 0x0000002003af7812 */ /* 0x040fe400078ec0ff */
[----:B------:R-:W-:Y:S02]  /*0240*/  LOP3.LUT R180, R180, 0xc00, R3, 0xf8, !PT ;  /* 0x00000c00b4b47812 */ /* 0x000fe400078ef803 */
[----:B------:R-:W-:Y:S02]  /*0250*/  LOP3.LUT R7, R3, 0x120, RZ, 0xc0, !PT ;  /* 0x0000012003077812 */ /* 0x000fe400078ec0ff */
[----:B------:R-:W-:Y:S01]  /*0260*/  LOP3.LUT R180, R180, R5, RZ, 0xfc, !PT ;  /* 0x00000005b4b47212 */ /* 0x000fe200078efcff */
[----:B------:R-:W-:Y:S01]  /*0270*/  IMAD.SHL.U32 R5, R9, 0x4, RZ ;  /* 0x0000000409057824 */ /* 0x000fe200078e00ff */
[--C-:B------:R-:W-:Y:S02]  /*0280*/  LOP3.LUT R175, R175, 0x3800, R0.reuse, 0xf8, !PT ;  /* 0x00003800afaf7812 */ /* 0x100fe400078ef800 */
[----:B------:R-:W-:-:S02]  /*0290*/  LOP3.LUT R6, R7, 0x600, R0, 0xf8, !PT ;  /* 0x0000060007067812 */ /* 0x000fc400078ef800 */
[----:B------:R-:W-:Y:S02]  /*02a0*/  LOP3.LUT R5, R5, 0x18, RZ, 0xc0, !PT ;  /* 0x0000001805057812 */ /* 0x000fe400078ec0ff */
[----:B------:R-:W-:Y:S02]  /*02b0*/  SHF.R.U32.HI R7, RZ, 0x1, R9 ;  /* 0x00000001ff077819 */ /* 0x000fe40000011609 */
[----:B------:R-:W-:Y:S02]  /*02c0*/  LOP3.LUT R8, R5, 0xc0, R3, 0xf8, !PT ;  /* 0x000000c005087812 */ /* 0x000fe400078ef803 */
[----:B------:R-:W-:Y:S01]  /*02d0*/  LOP3.LUT R175, R175, 0x100, R0, 0xf8, !PT ;  /* 0x00000100afaf7812 */ /* 0x000fe200078ef800 */
[----:B------:R-:W-:Y:S01]  /*02e0*/  IMAD.SHL.U32 R0, R9, 0x8, RZ ;  /* 0x0000000809007824 */ /* 0x000fe200078e00ff */
[----:B------:R-:W-:Y:S02]  /*02f0*/  LOP3.LUT R176, R176, R11, RZ, 0xfc, !PT ;  /* 0x0000000bb0b07212 */ /* 0x000fe400078efcff */
[----:B------:R-:W-:-:S02]  /*0300*/  LOP3.LUT R177, R8, 0x8, R7, 0x78, !PT ;  /* 0x0000000808b17812 */ /* 0x000fc400078e7807 */
[----:B------:R-:W-:Y:S02]  /*0310*/  LOP3.LUT R11, R173, 0x1c0, RZ, 0xc0, !PT ;  /* 0x000001c0ad0b7812 */ /* 0x000fe400078ec0ff */
[----:B------:R-:W-:Y:S02]  /*0320*/  LOP3.LUT R176, R176, 0xc0, R3, 0xf8, !PT ;  /* 0x000000c0b0b07812 */ /* 0x000fe400078ef803 */
[----:B------:R-:W-:Y:S02]  /*0330*/  LOP3.LUT R177, R6, R177, RZ, 0xfc, !PT ;  /* 0x000000b106b17212 */ /* 0x000fe400078efcff */
[----:B------:R-:W-:Y:S02]  /*0340*/  LOP3.LUT R172, R11, 0x38, R0, 0xf8, !PT ;  /* 0x000000380bac7812 */ /* 0x000fe400078ef800 */
[----:B------:R-:W-:Y:S02]  /*0350*/  LOP3.LUT R6, R173, 0x200, RZ, 0xc0, !PT ;  /* 0x00000200ad067812 */ /* 0x000fe400078ec0ff */
[----:B------:R-:W-:-:S02]  /*0360*/  LOP3.LUT R176, R176, R5, RZ, 0x3c, !PT ;  /* 0x00000005b0b07212 */ /* 0x000fc400078e3cff */
[----:B------:R-:W-:Y:S02]  /*0370*/  SHF.R.U32.HI R179, RZ, 0x2, R9 ;  /* 0x00000002ffb37819 */ /* 0x000fe40000011609 */
[----:B------:R-:W-:Y:S02]  /*0380*/  LOP3.LUT R2, R7, 0x30, RZ, 0xc0, !PT ;  /* 0x0000003007027812 */ /* 0x000fe400078ec0ff */
[----:B------:R-:W-:Y:S02]  /*0390*/  LOP3.LUT R172, R172, 0x8, R7, 0x78, !PT ;  /* 0x00000008acac7812 */ /* 0x000fe400078e7807 */
[----:B------:R-:W-:Y:S02]  /*03a0*/  LOP3.LUT R5, R6, 0xc00, R3, 0xf8, !PT ;  /* 0x00000c0006057812 */ /* 0x000fe400078ef803 */
[----:B------:R-:W-:Y:S02]  /*03b0*/  LOP3.LUT P0, RZ, R9, 0x4, RZ, 0xc0, !PT ;  /* 0x0000000409ff7812 */ /* 0x000fe4000780c0ff */
[----:B------:R-:W-:-:S02]  /*03c0*/  LOP3.LUT R4, R0, 0xd8, RZ, 0xc0, !PT ;  /* 0x000000d800047812 */ /* 0x000fc400078ec0ff */
[C---:B------:R-:W-:Y:S02]  /*03d0*/  LOP3.LUT R179, R2.reuse, 0x7, R179, 0xf8, !PT ;  /* 0x0000000702b37812 */ /* 0x040fe400078ef8b3 */
[----:B------:R-:W-:Y:S02]  /*03e0*/  LOP3.LUT R172, R5, R172, RZ, 0xfc, !PT ;  /* 0x000000ac05ac7212 */ /* 0x000fe400078efcff */
[--C-:B------:R-:W-:Y:S02]  /*03f0*/  LOP3.LUT R2, R2, 0x8, R9.reuse, 0xf8, !PT ;  /* 0x0000000802027812 */ /* 0x100fe400078ef809 */
[----:B------:R-:W-:Y:S02]  /*0400*/  LOP3.LUT P3, RZ, R9, 0x2, RZ, 0xc0, !PT ;  /* 0x0000000209ff7812 */ /* 0x000fe4000786c0ff */
[----:B------:R-:W-:Y:S02]  /*0410*/  LOP3.LUT R181, R4, 0x18, R9, 0x78, !PT ;  /* 0x0000001804b57812 */ /* 0x000fe400078e7809 */
[----:B------:R-:W-:-:S02]  /*0420*/  LEA R180, R180, UR7, 0x1 ;  /* 0x00000007b4b47c11 */ /* 0x000fc4000f8e08ff */
[----:B------:R-:W-:Y:S02]  /*0430*/  LEA R172, R172, UR4, 0x1 ;  /* 0x00000004acac7c11 */ /* 0x000fe4000f8e08ff */
[----:B------:R-:W-:Y:S01]  /*0440*/  LOP3.LUT P2, RZ, R9, 0x8, RZ, 0xc0, !PT ;  /* 0x0000000809ff7812 */ /* 0x000fe2000784c0ff */
[----:B------:R-:W-:Y:S01]  /*0450*/  VIADD R182, R180, 0x40 ;  /* 0x00000040b4b67836 */ /* 0x000fe20000000000 */
[----:B------:R-:W-:Y:S01]  /*0460*/  LOP3.LUT R7, R2, 0x1c0, R173, 0xf8, !PT ;  /* 0x000001c002077812 */ /* 0x000fe200078ef8ad */
[----:B------:R-:W-:Y:S01]  /*0470*/  VIADD R170, R172, 0x40 ;  /* 0x00000040acaa7836 */ /* 0x000fe20000000000 */
[----:B------:R-:W-:Y:S01]  /*0480*/  LOP3.LUT R176, R176, 0x120, R3, 0xf8, !PT ;  /* 0x00000120b0b07812 */ /* 0x000fe200078ef803 */
[----:B------:R-:W-:Y:S01]  /*0490*/  @P1 VIADD R182, R180, 0xffffffc0 ;  /* 0xffffffc0b4b61836 */ /* 0x000fe20000000000 */
[----:B------:R-:W-:Y:S01]  /*04a0*/  LOP3.LUT R4, R8, 0x8, R9, 0x78, !PT ;  /* 0x0000000808047812 */ /* 0x000fe200078e7809 */
[----:B------:R-:W-:Y:S01]  /*04b0*/  @P0 VIADD R170, R172, 0xffffffc0 ;  /* 0xffffffc0acaa0836 */ /* 0x000fe20000000000 */
[----:B------:R-:W-:-:S02]  /*04c0*/  LOP3.LUT R181, R181, 0x1f20, R0, 0xf8, !PT ;  /* 0x00001f20b5b57812 */ /* 0x000fc400078ef800 */
[C---:B------:R-:W-:Y:S02]  /*04d0*/  SEL R3, R174.reuse, 0xffffffe0, !P3 ;  /* 0xffffffe0ae037807 */ /* 0x040fe40005800000 */
[----:B------:R-:W-:Y:S02]  /*04e0*/  LOP3.LUT R0, R7, 0x38, R0, 0x78, !PT ;  /* 0x0000003807007812 */ /* 0x000fe400078e7800 */
[----:B------:R-:W-:Y:S01]  /*04f0*/  LOP3.LUT R173, R173, 0x400, RZ, 0xc0, !PT ;  /* 0x00000400adad7812 */ /* 0x000fe200078ec0ff */
[C---:B------:R-:W-:Y:S01]  /*0500*/  IMAD.IADD R171, R3.reuse, 0x1, R172 ;  /* 0x0000000103ab7824 */ /* 0x040fe200078e02ac */
[----:B------:R-:W-:Y:S01]  /*0510*/  SEL R5, R174, 0xffffffe0, !P2 ;  /* 0xffffffe0ae057807 */ /* 0x000fe20005000000 */
[----:B------:R-:W-:Y:S01]  /*0520*/  IMAD.IADD R3, R3, 0x1, R170 ;  /* 0x0000000103037824 */ /* 0x000fe200078e02aa */
[----:B------:R-:W-:Y:S01]  /*0530*/  LOP3.LUT R175, R175, R4, RZ, 0xfc, !PT ;  /* 0x00000004afaf7212 */ /* 0x000fe200078efcff */
[----:B------:R-:W-:Y:S01]  /*0540*/  IMAD R173, R0, 0x2, R173 ;  /* 0x0000000200ad7824 */ /* 0x000fe200078e02ad */
[----:B------:R-:W-:Y:S01]  /*0550*/  SEL R174, R174, 0xffffffe0, !P0 ;  /* 0xffffffe0aeae7807 */ /* 0x000fe20004000000 */
[----:B------:R-:W-:Y:S01]  /*0560*/  IMAD.IADD R183, R180, 0x1, R5 ;  /* 0x00000001b4b77824 */ /* 0x000fe200078e0205 */
[----:B------:R-:W-:Y:S01]  /*0570*/  LEA R181, R181, UR5, 0x1 ;  /* 0x00000005b5b57c11 */ /* 0x000fe2000f8e08ff */
[----:B------:R-:W-:Y:S01]  /*0580*/  IMAD.IADD R184, R5, 0x1, R182 ;  /* 0x0000000105b87824 */ /* 0x000fe200078e02b6 */
[----:B------:R-:W-:-:S02]  /*0590*/  LEA R177, R177, UR5, 0x1 ;  /* 0x00000005b1b17c11 */ /* 0x000fc4000f8e08ff */
[----:B------:R-:W-:Y:S02]  /*05a0*/  LEA R176, R176, UR5, 0x1 ;  /* 0x00000005b0b07c11 */ /* 0x000fe4000f8e08ff */
[----:B------:R-:W-:Y:S01]  /*05b0*/  LEA R175, R175, UR4, 0x1 ;  /* 0x00000004afaf7c11 */ /* 0x000fe2000f8e08ff */
[----:B--23--:R-:W-:-:S06]  /*05c0*/  UMOV UR4, URZ ;  /* 0x000000ff00047c82 */ /* 0x00cfcc0008000000 */
.L_x_64:
[----:B-1----:R-:W1:Y:S01]  /*05d0*/  LDCU.64 UR8, c[0x0][0x470] ;  /* 0x00008e00ff0877ac */ /* 0x002e620008000a00 */
[----:B------:R-:W2:Y:S01]  /*05e0*/  LDCU.64 UR6, c[0x0][0x478] ;  /* 0x00008f00ff0677ac */ /* 0x000ea20008000a00 */
[----:B-1----:R-:W-:Y:S02]  /*05f0*/  UISETP.NE.U32.AND UP3, UPT, UR8, URZ, UPT ;  /* 0x000000ff0800728c */ /* 0x002fe4000bf65070 */
[----:B--2---:R-:W-:Y:S02]  /*0600*/  UISETP.NE.U32.AND UP2, UPT, UR6, URZ, UPT ;  /* 0x000000ff0600728c */ /* 0x004fe4000bf45070 */
[----:B------:R-:W-:Y:S02]  /*0610*/  UISETP.NE.AND.EX UP3, UPT, UR9, URZ, UPT, UP3 ;  /* 0x000000ff0900728c */ /* 0x000fe4000bf65330 */
[----:B------:R-:W-:-:S04]  /*0620*/  UISETP.NE.AND.EX UP2, UPT, UR7, URZ, UPT, UP2 ;  /* 0x000000ff0700728c */ /* 0x000fc8000bf45320 */
[----:B------:R-:W-:Y:S02]  /*0630*/  PLOP3.LUT P1, PT, PT, PT, UP3, 0x80, 0x8 ;  /* 0x000000000008781c */ /* 0x000fe40003f2f038 */
[----:B------:R-:W-:-:S03]  /*0640*/  PLOP3.LUT P0, PT, PT, PT, UP2, 0x80, 0x8 ;  /* 0x000000000008781c */ /* 0x000fc60003f0f028 */
[----:B------:R-:W-:Y:S02]  /*0650*/  @UP3 ULEA UR8, UP1, UR17, UR8, 0x2 ;  /* 0x0000000811083291 */ /* 0x000fe4000f8210ff */
[----:B------:R-:W-:Y:S02]  /*0660*/  @UP2 ULEA UR6, UP0, UR17, UR6, 0x2 ;  /* 0x0000000611062291 */ /* 0x000fe4000f8010ff */
[----:B------:R-:W-:Y:S02]  /*0670*/  @UP3 ULEA.HI.X UR9, UR17, UR9, URZ, 0x2, UP1 ;  /* 0x0000000911093291 */ /* 0x000fe400088f14ff */
[----:B------:R-:W-:Y:S01]  /*0680*/  @UP2 ULEA.HI.X UR7, UR17, UR7, URZ, 0x2, UP0 ;  /* 0x0000000711072291 */ /* 0x000fe200080f14ff */
[----:B------:R-:W-:Y:S02]  /*0690*/  IMAD.U32 R6, RZ, RZ, UR8 ;  /* 0x00000008ff067e24 */ /* 0x000fe4000f8e00ff */
[----:B------:R-:W-:Y:S02]  /*06a0*/  IMAD.U32 R4, RZ, RZ, UR6 ;  /* 0x00000006ff047e24 */ /* 0x000fe4000f8e00ff */
[----:B------:R-:W-:-:S02]  /*06b0*/  IMAD.U32 R7, RZ, RZ, UR9 ;  /* 0x00000009ff077e24 */ /* 0x000fc4000f8e00ff */
[----:B------:R-:W-:Y:S02]  /*06c0*/  IMAD.U32 R5, RZ, RZ, UR7 ;  /* 0x00000007ff057e24 */ /* 0x000fe4000f8e00ff */
[----:B------:R-:W1:Y:S01]  /*06d0*/  @!UP2 LDCU.64 UR8, c[0x0][0x488] ;  /* 0x00009100ff08a7ac */ /* 0x000e620008000a00 */
[----:B------:R-:W2:Y:S01]  /*06e0*/  @P1 LDG.E R2, desc[UR20][R6.64] ;  /* 0x0000001406021981 */ /* 0x000ea2000c1e1900 */
[----:B------:R-:W3:Y:S03]  /*06f0*/  @!UP2 LDCU.64 UR6, c[0x0][0x438] ;  /* 0x00008700ff06a7ac */ /* 0x000ee60008000a00 */
[----:B------:R-:W4:Y:S01]  /*0700*/  @P0 LDG.E R0, desc[UR20][R4.64] ;  /* 0x0000001404000981 */ /* 0x000f22000c1e1900 */
[----:B------:R-:W-:Y:S01]  /*0710*/  UMOV UR36, URZ ;  /* 0x000000ff00247c82 */ /* 0x000fe20008000000 */
[----:B------:R-:W-:Y:S02]  /*0720*/  USHF.L.U32 UR25, UR18, 0x7, URZ ;  /* 0x0000000712197899 */ /* 0x000fe400080006ff */
[----:B-1----:R-:W-:-:S04]  /*0730*/  @!UP2 UISETP.NE.U32.AND UP0, UPT, UR8, URZ, UPT ;  /* 0x000000ff0800a28c */ /* 0x002fc8000bf05070 */
[----:B------:R-:W-:-:S04]  /*0740*/  @!UP2 UISETP.NE.AND.EX UP0, UPT, UR9, URZ, UPT, UP0 ;  /* 0x000000ff0900a28c */ /* 0x000fc8000bf05300 */
[----:B---3--:R-:W-:Y:S01]  /*0750*/  @!UP2 USEL UR7, UR7, URZ, UP0 ;  /* 0x000000ff0707a287 */ /* 0x008fe20008000000 */
[----:B--2---:R-:W-:Y:S02]  /*0760*/  @P1 R2UR UR36, R2 ;  /* 0x00000000022412ca */ /* 0x004fe400000e0000 */
[----:B----4-:R-:W-:-:S13]  /*0770*/  @P0 R2UR UR33, R0 ;  /* 0x00000000002102ca */ /* 0x010fda00000e0000 */
[----:B------:R-:W-:Y:S02]  /*0780*/  @UP2 UIADD3 UR33, UPT, UPT, UR33, -UR36, URZ ;  /* 0x8000002421212290 */ /* 0x000fe4000fffe0ff */
[----:B------:R-:W-:-:S04]  /*0790*/  @!UP2 UIADD3 UR33, UPT, UPT, UR7, UR6, -UR36 ;  /* 0x000000060721a290 */ /* 0x000fc8000fffe824 */
[----:B------:R-:W-:-:S09]  /*07a0*/  UISETP.GE.AND UP0, UPT, UR25, UR33, UPT ;  /* 0x000000211900728c */ /* 0x000fd2000bf06270 */
[----:B-----5:R-:W-:Y:S05]  /*07b0*/  BRA.U UP0, `(.L_x_57) ;  /* 0x0000005500507547 */ /* 0x020fea000b800000 */
[----:B------:R-:W1:Y:S01]  /*07c0*/  LDC R0, c[0x0][0x3e8] ;  /* 0x0000fa00ff007b82 */ /* 0x000e620000000800 */
[----:B------:R-:W2:Y:S01]  /*07d0*/  LDCU.U8 UR6, c[0x0][0x548] ;  /* 0x0000a900ff0677ac */ /* 0x000ea20008000000 */
[----:B------:R-:W3:Y:S01]  /*07e0*/  LDCU UR27, c[0x0][0x434] ;  /* 0x00008680ff1b77ac */ /* 0x000ee20008000800 */
[----:B------:R-:W4:Y:S01]  /*07f0*/  LDCU.U8 UR34, c[0x0][0x5f0] ;  /* 0x0000be00ff2277ac */ /* 0x000f220008000000 */
[----:B--2---:R-:W-:Y:S02]  /*0800*/  UISETP.NE.AND UP0, UPT, UR6, URZ, UPT ;  /* 0x000000ff0600728c */ /* 0x004fe4000bf05270 */
[----:B---3--:R-:W-:Y:S01]  /*0810*/  UIADD3 UR7, UPT, UPT, UR27, 0x7f, URZ ;  /* 0x0000007f1b077890 */ /* 0x008fe2000fffe0ff */
[----:B-1----:R-:W-:-:S03]  /*0820*/  IABS R5, R0 ;  /* 0x0000000000057213 */ /* 0x002fc60000000000 */
[----:B------:R-:W-:Y:S01]  /*0830*/  USHF.R.S32.HI UR32, URZ, 0x1f, UR7 ;  /* 0x0000001fff207899 */ /* 0x000fe20008011407 */
[----:B------:R-:W1:Y:S04]  /*0840*/  I2F.RP R8, R5 ;  /* 0x0000000500087306 */ /* 0x000e680000209400 */
[----:B------:R-:W2:Y:S01]  /*0850*/  @UP0 LDCU UR31, c[0x0][0x454] ;  /* 0x00008a80ff1f07ac */ /* 0x000ea20008000800 */
[----:B------:R-:W3:Y:S01]  /*0860*/  @!UP0 LDCU UR6, c[0x0][0x3e0] ;  /* 0x00007c00ff0687ac */ /* 0x000ee20008000800 */
[----:B------:R-:W-:-:S04]  /*0870*/  ULEA.HI UR32, UR32, UR7, URZ, 0x7 ;  /* 0x0000000720207291 */ /* 0x000fc8000f8f38ff */
[----:B------:R-:W-:Y:S01]  /*0880*/  USHF.R.S32.HI UR32, URZ, 0x7, UR32 ;  /* 0x00000007ff207899 */ /* 0x000fe20008011420 */
[----:B-1----:R-:W1:Y:S01]  /*0890*/  MUFU.RCP R6, R8 ;  /* 0x0000000800067308 */ /* 0x002e620000001000 */
[----:B--2---:R-:W-:Y:S02]  /*08a0*/  @UP0 UIMAD UR31, UR22, UR31, URZ ;  /* 0x0000001f161f02a4 */ /* 0x004fe4000f8e02ff */
[----:B---3--:R-:W-:Y:S02]  /*08b0*/  @!UP0 UIMAD UR6, UR17, UR6, UR22 ;  /* 0x00000006110682a4 */ /* 0x008fe4000f8e0216 */
[----:B------:R-:W-:Y:S02]  /*08c0*/  @UP0 UIMAD UR31, UR17, UR27, UR31 ;  /* 0x0000001b111f02a4 */ /* 0x000fe4000f8e021f */
[----:B------:R-:W-:Y:S01]  /*08d0*/  @!UP0 UIMAD UR31, UR6, UR27, URZ ;  /* 0x0000001b061f82a4 */ /* 0x000fe2000f8e02ff */
[----:B-1----:R-:W-:-:S04]  /*08e0*/  VIADD R6, R6, 0xffffffe ;  /* 0x0ffffffe06067836 */ /* 0x002fc80000000000 */
[----:B------:R-:W1:Y:S02]  /*08f0*/  F2I.FTZ.U32.TRUNC.NTZ R7, R6 ;  /* 0x0000000600077305 */ /* 0x000e64000021f000 */
[----:B-1----:R-:W-:Y:S02]  /*0900*/  IMAD.MOV R2, RZ, RZ, -R7 ;  /* 0x000000ffff027224 */ /* 0x002fe400078e0a07 */
[----:B------:R-:W-:Y:S02]  /*0910*/  IMAD.MOV.U32 R6, RZ, RZ, RZ ;  /* 0x000000ffff067224 */ /* 0x000fe400078e00ff */
[----:B------:R-:W-:Y:S01]  /*0920*/  IMAD R4, R2, R5, RZ ;  /* 0x0000000502047224 */ /* 0x000fe200078e02ff */
[----:B------:R-:W-:-:S03]  /*0930*/  IABS R2, UR22 ;  /* 0x0000001600027c13 */ /* 0x000fc60008000000 */
        /* <DEDUP_REMOVED lines=10> */
[----:B------:R-:W-:-:S04]  /*09e0*/  LOP3.LUT R2, R0, UR22, RZ, 0x3c, !PT ;  /* 0x0000001600027c12 */ /* 0x000fc8000f8e3cff */
[----:B------:R-:W-:-:S07]  /*09f0*/  ISETP.GE.AND P0, PT, R2, RZ, PT ;  /* 0x000000ff0200720c */ /* 0x000fce0003f06270 */
[----:B------:R-:W-:-:S06]  /*0a00*/  @P2 VIADD R13, R13, 0x1 ;  /* 0x000000010d0d2836 */ /* 0x000fcc0000000000 */
[----:B------:R-:W-:Y:S02]  /*0a10*/  @!P0 IADD3 R13, PT, PT, -R13, RZ, RZ ;  /* 0x000000ff0d0d8210 */ /* 0x000fe40007ffe1ff */
[----:B------:R-:W-:-:S04]  /*0a20*/  @!P1 LOP3.LUT R13, RZ, R0, RZ, 0x33, !PT ;  /* 0x00000000ff0d9212 */ /* 0x000fc800078e33ff */
[----:B------:R-:W-:Y:S01]  /*0a30*/  SHF.R.S32.HI R12, RZ, 0x1f, R13 ;  /* 0x0000001fff0c7819 */ /* 0x000fe2000001140d */
[----:B----4-:R-:W-:Y:S06]  /*0a40*/  BRA.U !UP0, `(.L_x_58) ;  /* 0x00000001081c7547 */ /* 0x010fec000b800000 */
[----:B------:R-:W1:Y:S01]  /*0a50*/  LDCU UR7, c[0x0][0x430] ;  /* 0x00008600ff0777ac */ /* 0x000e620008000800 */
[----:B------:R-:W1:Y:S01]  /*0a60*/  LDCU UR6, c[0x0][0x454] ;  /* 0x00008a80ff0677ac */ /* 0x000e620008000800 */
[----:B------:R-:W2:Y:S01]  /*0a70*/  LDCU UR26, c[0x0][0x444] ;  /* 0x00008880ff1a77ac */ /* 0x000ea20008000800 */
[----:B-1----:R-:W-:Y:S02]  /*0a80*/  ULEA UR6, UR7, UR6, 0x7 ;  /* 0x0000000607067291 */ /* 0x002fe4000f8e38ff */
[----:B--2---:R-:W-:-:S04]  /*0a90*/  UIMAD UR30, UR17, UR26, UR23 ;  /* 0x0000001a111e72a4 */ /* 0x004fc8000f8e0217 */
[----:B------:R-:W-:Y:S01]  /*0aa0*/  UIMAD UR30, UR6, UR22, UR30 ;  /* 0x00000016061e72a4 */ /* 0x000fe2000f8e021e */
[----:B------:R-:W-:Y:S11]  /*0ab0*/  BRA `(.L_x_59) ;  /* 0x0000000000107947 */ /* 0x000ff60003800000 */
.L_x_58:
[----:B------:R-:W1:Y:S01]  /*0ac0*/  LDCU UR30, c[0x0][0x3e0] ;  /* 0x00007c00ff1e77ac */ /* 0x000e620008000800 */
[----:B------:R-:W2:Y:S01]  /*0ad0*/  LDCU UR26, c[0x0][0x444] ;  /* 0x00008880ff1a77ac */ /* 0x000ea20008000800 */
[----:B-1----:R-:W-:-:S04]  /*0ae0*/  UIMAD UR30, UR17, UR30, UR22 ;  /* 0x0000001e111e72a4 */ /* 0x002fc8000f8e0216 */
[----:B--2---:R-:W-:-:S12]  /*0af0*/  UIMAD UR30, UR30, UR26, URZ ;  /* 0x0000001a1e1e72a4 */ /* 0x004fd8000f8e02ff */
.L_x_59:
[----:B------:R-:W1:Y:S01]  /*0b00*/  S2R R0, SR_TID.X ;  /* 0x0000000000007919 */ /* 0x000e620000002100 */
[----:B------:R-:W2:Y:S01]  /*0b10*/  LDC.64 R10, c[0x0][0x3b0] ;  /* 0x0000ec00ff0a7b82 */ /* 0x000ea20000000a00 */
[----:B------:R-:W-:Y:S01]  /*0b20*/  UIADD3 UR35, UPT, UPT, UR32, -0x1, URZ ;  /* 0xffffffff20237890 */ /* 0x000fe2000fffe0ff */
[----:B------:R-:W-:Y:S01]  /*0b30*/  IMAD.MOV.U32 R19, RZ, RZ, RZ ;  /* 0x000000ffff137224 */ /* 0x000fe200078e00ff */
[----:B------:R-:W3:Y:S01]  /*0b40*/  LDCU.64 UR14, c[0x0][0x398] ;  /* 0x00007300ff0e77ac */ /* 0x000ee20008000a00 */
[----:B------:R-:W4:Y:S01]  /*0b50*/  S2R R190, SR_TID.X ;  /* 0x0000000000be7919 */ /* 0x000f220000002100 */
[----:B------:R-:W-:Y:S01]  /*0b60*/  ISETP.NE.AND P3, PT, RZ, UR34, PT ;  /* 0x00000022ff007c0c */ /* 0x000fe2000bf65270 */
[----:B------:R-:W-:Y:S02]  /*0b70*/  USHF.L.U32 UR29, UR35, 0x7, URZ ;  /* 0x00000007231d7899 */ /* 0x000fe400080006ff */
[----:B------:R-:W4:Y:S01]  /*0b80*/  LDC.64 R8, c[0x0][0x590] ;  /* 0x00016400ff087b82 */ /* 0x000f220000000a00 */
[----:B------:R-:W1:Y:S01]  /*0b90*/  LDCU.64 UR10, c[0x0][0x588] ;  /* 0x0000b100ff0a77ac */ /* 0x000e620008000a00 */
[----:B------:R-:W-:Y:S01]  /*0ba0*/  USHF.R.S32.HI UR28, URZ, 0x1f, UR29 ;  /* 0x0000001fff1c7899 */ /* 0x000fe2000801141d */
[----:B------:R-:W1:Y:S01]  /*0bb0*/  LDCU.64 UR8, c[0x0][0x3a8] ;  /* 0x00007500ff0877ac */ /* 0x000e620008000a00 */
[----:B------:R-:W1:Y:S01]  /*0bc0*/  LDCU.64 UR6, c[0x0][0x3a0] ;  /* 0x00007400ff0677ac */ /* 0x000e620008000a00 */
[----:B---3--:R-:W-:Y:S01]  /*0bd0*/  MOV R16, UR14 ;  /* 0x0000000e00107c02 */ /* 0x008fe20008000f00 */
[----:B------:R-:W-:Y:S01]  /*0be0*/  IMAD.U32 R14, RZ, RZ, UR15 ;  /* 0x0000000fff0e7e24 */ /* 0x000fe2000f8e00ff */
[----:B------:R-:W3:Y:S01]  /*0bf0*/  LDCU.64 UR12, c[0x0][0x3c8] ;  /* 0x00007900ff0c77ac */ /* 0x000ee20008000a00 */
[----:B--2---:R-:W-:-:S02]  /*0c00*/  IMAD R2, R10, UR28, RZ ;  /* 0x0000001c0a027c24 */ /* 0x004fc4000f8e02ff */
[----:B------:R-:W-:Y:S01]  /*0c10*/  IMAD.WIDE.U32 R4, R10, UR29, RZ ;  /* 0x0000001d0a047c25 */ /* 0x000fe2000f8e00ff */
[----:B------:R-:W2:Y:S03]  /*0c20*/  LDCU.64 UR14, c[0x0][0x420] ;  /* 0x00008400ff0e77ac */ /* 0x000ea60008000a00 */
[----:B------:R-:W-:Y:S01]  /*0c30*/  IMAD R2, R11, UR29, R2 ;  /* 0x0000001d0b027c24 */ /* 0x000fe2000f8e0202 */
[----:B------:R-:W-:Y:S01]  /*0c40*/  UIADD3 UR31, UPT, UPT, UR29, UR31, URZ ;  /* 0x0000001f1d1f7290 */ /* 0x000fe2000fffe0ff */
[----:B-1----:R-:W-:Y:S01]  /*0c50*/  IMAD.SHL.U32 R18, R0, 0x8, RZ ;  /* 0x0000000800127824 */ /* 0x002fe200078e00ff */
[----:B------:R-:W-:Y:S01]  /*0c60*/  ULOP3.LUT UR35, UR35, 0x80000001, URZ, 0xc0, !UPT ;  /* 0x8000000123237892 */ /* 0x000fe2000f8ec0ff */
[----:B------:R-:W-:Y:S02]  /*0c70*/  IMAD.IADD R5, R5, 0x1, R2 ;  /* 0x0000000105057824 */ /* 0x000fe400078e0202 */
[----:B------:R-:W-:Y:S01]  /*0c80*/  IMAD.U32 R25, RZ, RZ, UR10 ;  /* 0x0000000aff197e24 */ /* 0x000fe2000f8e00ff */
[----:B------:R-:W-:Y:S01]  /*0c90*/  LOP3.LUT R4, R4, 0x18, R18, 0xf8, !PT ;  /* 0x0000001804047812 */ /* 0x000fe200078ef812 */
[----:B------:R-:W-:Y:S01]  /*0ca0*/  IMAD.U32 R20, RZ, RZ, UR9 ;  /* 0x00000009ff147e24 */ /* 0x000fe2000f8e00ff */
[----:B------:R-:W-:-:S02]  /*0cb0*/  LOP3.LUT R18, R18, 0x18, RZ, 0xc0, !PT ;  /* 0x0000001812127812 */ /* 0x000fc400078ec0ff */
[----:B------:R-:W-:Y:S01]  /*0cc0*/  MOV R6, UR6 ;  /* 0x0000000600067c02 */ /* 0x000fe20008000f00 */
[----:B------:R-:W-:Y:S01]  /*0cd0*/  IMAD.WIDE.U32 R16, R16, UR17, R4 ;  /* 0x0000001110107c25 */ /* 0x000fe2000f8e0004 */
[----:B------:R-:W-:Y:S01]  /*0ce0*/  MOV R5, UR11 ;  /* 0x0000000b00057c02 */ /* 0x000fe20008000f00 */
[----:B------:R-:W1:Y:S01]  /*0cf0*/  LDCU.64 UR10, c[0x0][0x3d8] ;  /* 0x00007b00ff0a77ac */ /* 0x000e620008000a00 */
[----:B---3--:R-:W-:Y:S01]  /*0d00*/  MOV R22, UR12 ;  /* 0x0000000c00167c02 */ /* 0x008fe20008000f00 */
[----:B------:R-:W-:Y:S01]  /*0d10*/  IMAD.WIDE.U32 R24, R25, UR17, R18 ;  /* 0x0000001119187c25 */ /* 0x000fe2000f8e0012 */
[----:B----4-:R-:W-:Y:S01]  /*0d20*/  SHF.R.U32.HI R2, RZ, 0x2, R190 ;  /* 0x00000002ff027819 */ /* 0x010fe200000116be */
[----:B------:R-:W-:Y:S02]  /*0d30*/  UIADD3 UR12, UP0, UPT, UR25, UR36, URZ ;  /* 0x00000024190c7290 */ /* 0x000fe4000ff1e0ff */
[----:B------:R-:W-:Y:S01]  /*0d40*/  IMAD.U32 R4, RZ, RZ, UR8 ;  /* 0x00000008ff047e24 */ /* 0x000fe2000f8e00ff */
[----:B------:R-:W3:Y:S01]  /*0d50*/  LDCU.64 UR8, c[0x0][0x380] ;  /* 0x00007000ff0877ac */ /* 0x000ee20008000a00 */
[----:B------:R-:W-:-:S02]  /*0d60*/  IMAD R25, R5, UR17, R25 ;  /* 0x0000001105197c24 */ /* 0x000fc4000f8e0219 */
[----:B------:R-:W-:Y:S01]  /*0d70*/  IMAD.WIDE.U32 R4, R4, UR17, R18 ;  /* 0x0000001104047c25 */ /* 0x000fe2000f8e0012 */
[----:B--2---:R-:W-:-:S03]  /*0d80*/  UIMAD.WIDE UR14, UR31, 0x4, UR14 ;  /* 0x000000041f0e78a5 */ /* 0x004fc6000f8e020e */
[----:B------:R-:W-:Y:S02]  /*0d90*/  IMAD R15, R14, UR17, R17 ;  /* 0x000000110e0f7c24 */ /* 0x000fe4000f8e0211 */
[----:B------:R-:W-:Y:S02]  /*0da0*/  IMAD.MOV.U32 R14, RZ, RZ, R16 ;  /* 0x000000ffff0e7224 */ /* 0x000fe400078e0010 */
[----:B------:R-:W-:Y:S01]  /*0db0*/  IMAD R21, R20, UR17, R5 ;  /* 0x0000001114157c24 */ /* 0x000fe2000f8e0205 */
[----:B------:R-:W-:Y:S01]  /*0dc0*/  MOV R20, R4 ;  /* 0x0000000400147202 */ /* 0x000fe20000000f00 */
[----:B------:R-:W-:-:S04]  /*0dd0*/  IMAD.WIDE.U32 R6, R6, UR17, R18 ;  /* 0x0000001106067c25 */ /* 0x000fc8000f8e0012 */
[----:B------:R-:W-:Y:S02]  /*0de0*/  IMAD.U32 R5, RZ, RZ, UR13 ;  /* 0x0000000dff057e24 */ /* 0x000fe4000f8e00ff */
[----:B------:R-:W-:Y:S01]  /*0df0*/  IMAD.U32 R18, RZ, RZ, UR7 ;  /* 0x00000007ff127e24 */ /* 0x000fe2000f8e00ff */
[----:B------:R-:W2:Y:S01]  /*0e00*/  LDCU.64 UR6, c[0x0][0x3d0] ;  /* 0x00007a00ff0677ac */ /* 0x000ea20008000a00 */
[----:B------:R-:W-:-:S04]  /*0e10*/  IMAD.WIDE.U32 R22, R22, UR22, R14 ;  /* 0x0000001616167c25 */ /* 0x000fc8000f8e000e */
[----:B------:R-:W-:Y:S02]  /*0e20*/  IMAD R19, R18, UR17, R7 ;  /* 0x0000001112137c24 */ /* 0x000fe4000f8e0207 */
[----:B------:R-:W-:Y:S02]  /*0e30*/  IMAD R23, R5, UR22, R23 ;  /* 0x0000001605177c24 */ /* 0x000fe4000f8e0217 */
[----:B------:R-:W4:Y:S01]  /*0e40*/  LDC.64 R4, c[0x0][0x598] ;  /* 0x00016600ff047b82 */ /* 0x000f220000000a00 */
[----:B------:R-:W-:Y:S02]  /*0e50*/  IMAD.MOV.U32 R18, RZ, RZ, R6 ;  /* 0x000000ffff127224 */ /* 0x000fe400078e0006 */
[----:B------:R-:W-:Y:S02]  /*0e60*/  IMAD R14, R8, UR28, RZ ;  /* 0x0000001c080e7c24 */ /* 0x000fe4000f8e02ff */
[----:B-1----:R-:W-:Y:S02]  /*0e70*/  IMAD R16, R12, UR10, RZ ;  /* 0x0000000a0c107c24 */ /* 0x002fe4000f8e02ff */
[----:B------:R-:W-:Y:S01]  /*0e80*/  IMAD R17, R9, UR29, R14 ;  /* 0x0000001d09117c24 */ /* 0x000fe2000f8e020e */
[----:B------:R-:W1:Y:S01]  /*0e90*/  LDC.64 R6, c[0x0][0x3c0] ;  /* 0x0000f000ff067b82 */ /* 0x000e620000000a00 */
[----:B------:R-:W-:Y:S01]  /*0ea0*/  IMAD.WIDE.U32 R20, R13, UR10, R20 ;  /* 0x0000000a0d147c25 */ /* 0x000fe2000f8e0014 */
[----:B------:R-:W-:-:S03]  /*0eb0*/  USHF.R.S32.HI UR10, URZ, 0x1f, UR36 ;  /* 0x0000001fff0a7899 */ /* 0x000fc60008011424 */
[----:B------:R-:W-:Y:S01]  /*0ec0*/  IMAD.WIDE.U32 R14, R8, UR29, R24 ;  /* 0x0000001d080e7c25 */ /* 0x000fe2000f8e0018 */
[----:B------:R-:W-:Y:S02]  /*0ed0*/  ULEA.HI.X.SX32 UR10, UR25, UR10, 0x1, UP0 ;  /* 0x0000000a190a7291 */ /* 0x000fe400080f0eff */
[----:B------:R-:W-:Y:S01]  /*0ee0*/  USHF.R.S32.HI UR13, URZ, 0x1f, UR26 ;  /* 0x0000001fff0d7899 */ /* 0x000fe2000801141a */
[----:B------:R-:W-:Y:S01]  /*0ef0*/  IMAD.WIDE.U32 R22, R2, R10, R22 ;  /* 0x0000000a02167225 */ /* 0x000fe200078e0016 */
[----:B------:R-:W-:Y:S01]  /*0f00*/  IADD3 R15, PT, PT, R15, R17, RZ ;  /* 0x000000110f0f7210 */ /* 0x000fe20007ffe0ff */
[----:B------:R-:W-:Y:S02]  /*0f10*/  UISETP.NE.AND UP0, UPT, UR35, 0x1, UPT ;  /* 0x000000012300788c */ /* 0x000fe4000bf05270 */
[----:B------:R-:W-:Y:S01]  /*0f20*/  IMAD R16, R13, UR11, R16 ;  /* 0x0000000b0d107c24 */ /* 0x000fe2000f8e0210 */
[----:B---3--:R-:W-:Y:S01]  /*0f30*/  LEA R194, P0, R22, UR8, 0x1 ;  /* 0x0000000816c27c11 */ /* 0x008fe2000f8008ff */
[----:B------:R-:W-:Y:S01]  /*0f40*/  IMAD R193, R2, R11, R23 ;  /* 0x0000000b02c17224 */ /* 0x000fe200078e0217 */
[----:B------:R-:W3:Y:S01]  /*0f50*/  LDCU UR11, c[0x0][0x44c] ;  /* 0x00008980ff0b77ac */ /* 0x000ee20008000800 */
[----:B------:R-:W-:-:S02]  /*0f60*/  IMAD.IADD R21, R21, 0x1, R16 ;  /* 0x0000000115157824 */ /* 0x000fc400078e0210 */
[----:B----4-:R-:W-:Y:S01]  /*0f70*/  IMAD.WIDE.U32 R16, R4, UR22, R14 ;  /* 0x0000001604107c25 */ /* 0x010fe2000f8e000e */
[----:B------:R-:W-:Y:S01]  /*0f80*/  LEA.HI.X R193, R22, UR9, R193, 0x1, P0 ;  /* 0x0000000916c17c11 */ /* 0x000fe200080f0cc1 */
[----:B------:R-:W4:Y:S01]  /*0f90*/  LDCU.64 UR8, c[0x0][0x550] ;  /* 0x0000aa00ff0877ac */ /* 0x000f220008000a00 */
[----:B------:R-:W-:Y:S01]  /*0fa0*/  SHF.L.U64.HI R14, R10, 0x6, R11 ;  /* 0x000000060a0e7819 */ /* 0x000fe2000001020b */
[----:B--2---:R-:W-:Y:S02]  /*0fb0*/  IMAD R12, R12, UR6, RZ ;  /* 0x000000060c0c7c24 */ /* 0x004fe4000f8e02ff */
[----:B-1----:R-:W-:Y:S02]  /*0fc0*/  IMAD R4, R6, UR10, RZ ;  /* 0x0000000a06047c24 */ /* 0x002fe4000f8e02ff */
[C---:B------:R-:W-:Y:S02]  /*0fd0*/  IMAD R12, R13.reuse, UR7, R12 ;  /* 0x000000070d0c7c24 */ /* 0x040fe4000f8e020c */
[----:B------:R-:W-:Y:S01]  /*0fe0*/  IMAD.WIDE.U32 R18, R13, UR6, R18 ;  /* 0x000000060d127c25 */ /* 0x000fe2000f8e0012 */
[----:B------:R-:W1:Y:S03]  /*0ff0*/  LDCU.64 UR6, c[0x0][0x390] ;  /* 0x00007200ff0677ac */ /* 0x000e660008000a00 */
[----:B------:R-:W-:-:S02]  /*1000*/  IMAD.SHL.U32 R11, R10, 0x40, RZ ;  /* 0x000000400a0b7824 */ /* 0x000fc400078e00ff */
[----:B------:R-:W-:Y:S02]  /*1010*/  IMAD R17, R5, UR22, R17 ;  /* 0x0000001605117c24 */ /* 0x000fe4000f8e0211 */
[----:B------:R-:W-:Y:S02]  /*1020*/  IMAD R10, R7, UR12, R4 ;  /* 0x0000000c070a7c24 */ /* 0x000fe4000f8e0204 */
[----:B------:R-:W2:Y:S01]  /*1030*/  LDC.64 R4, c[0x0][0x3b8] ;  /* 0x0000ee00ff047b82 */ /* 0x000ea20000000a00 */
[----:B------:R-:W-:Y:S01]  /*1040*/  IMAD.IADD R19, R19, 0x1, R12 ;  /* 0x0000000113137824 */ /* 0x000fe200078e020c */
[----:B------:R-:W-:Y:S01]  /*1050*/  LEA R12, P0, R11, R194, 0x1 ;  /* 0x000000c20b0c7211 */ /* 0x000fe200078008ff */
[----:B------:R-:W-:-:S03]  /*1060*/  IMAD.WIDE.U32 R20, R6, UR12, R20 ;  /* 0x0000000c06147c25 */ /* 0x000fc6000f8e0014 */
[----:B------:R-:W-:Y:S01]  /*1070*/  LEA.HI.X R13, R11, R193, R14, 0x1, P0 ;  /* 0x000000c10b0d7211 */ /* 0x000fe200000f0c0e */
[----:B------:R-:W-:Y:S01]  /*1080*/  IMAD.MOV.U32 R14, RZ, RZ, R20 ;  /* 0x000000ffff0e7224 */ /* 0x000fe200078e0014 */
[----:B------:R-:W-:Y:S01]  /*1090*/  IADD3 R15, PT, PT, R21, R10, RZ ;  /* 0x0000000a150f7210 */ /* 0x000fe20007ffe0ff */
[----:B------:R-:W-:-:S04]  /*10a0*/  IMAD.WIDE.U32 R20, R2, R8, R16 ;  /* 0x0000000802147225 */ /* 0x000fc800078e0010 */
[----:B------:R-:W-:Y:S01]  /*10b0*/  IMAD R197, R2, R9, R21 ;  /* 0x0000000902c57224 */ /* 0x000fe200078e0215 */
[----:B----4-:R-:W-:Y:S01]  /*10c0*/  LEA R196, P0, R20, UR8, 0x1 ;  /* 0x0000000814c47c11 */ /* 0x010fe2000f8008ff */
[----:B------:R-:W-:Y:S01]  /*10d0*/  IMAD.WIDE.U32 R16, R2, R6, R14 ;  /* 0x0000000602107225 */ /* 0x000fe200078e000e */
[----:B------:R-:W-:Y:S02]  /*10e0*/  UIMAD.WIDE.U32 UR34, UR17, UR26, URZ ;  /* 0x0000001a112272a5 */ /* 0x000fe4000f8e00ff */
[----:B------:R-:W-:Y:S01]  /*10f0*/  LEA.HI.X R197, R20, UR9, R197, 0x1, P0 ;  /* 0x0000000914c57c11 */ /* 0x000fe200080f0cc5 */
[----:B------:R-:W-:Y:S01]  /*1100*/  IMAD.SHL.U32 R10, R8, 0x40, RZ ;  /* 0x00000040080a7824 */ /* 0x000fe200078e00ff */
[----:B------:R-:W-:Y:S01]  /*1110*/  LEA R14, P1, R6, R16, 0x6 ;  /* 0x00000010060e7211 */ /* 0x000fe200078230ff */
[----:B------:R-:W-:Y:S01]  /*1120*/  IMAD R11, R2, R7, R17 ;  /* 0x00000007020b7224 */ /* 0x000fe200078e0211 */
[----:B------:R-:W-:Y:S01]  /*1130*/  SHF.L.U64.HI R8, R8, 0x6, R9 ;  /* 0x0000000608087819 */ /* 0x000fe20000010209 */
[----:B------:R-:W4:Y:S01]  /*1140*/  LDCU UR9, c[0x0][0x3e0] ;  /* 0x00007c00ff0977ac */ /* 0x000f220008000800 */
[----:B------:R-:W-:Y:S01]  /*1150*/  LEA R20, P0, R10, R196, 0x1 ;  /* 0x000000c40a147211 */ /* 0x000fe200078008ff */
[----:B--2---:R-:W-:Y:S01]  /*1160*/  IMAD.WIDE.U32 R18, R4, UR12, R18 ;  /* 0x0000000c04127c25 */ /* 0x004fe2000f8e0012 */
[----:B------:R-:W-:Y:S01]  /*1170*/  LEA.HI.X R7, R6, R11, R7, 0x6, P1 ;  /* 0x0000000b06077211 */ /* 0x000fe200008f3407 */
[----:B------:R-:W-:Y:S01]  /*1180*/  UIMAD UR13, UR13, UR17, URZ ;  /* 0x000000110d0d72a4 */ /* 0x000fe2000f8e02ff */
[----:B------:R-:W-:Y:S01]  /*1190*/  LEA.HI.X R21, R10, R197, R8, 0x1, P0 ;  /* 0x000000c50a157211 */ /* 0x000fe200000f0c08 */
[----:B------:R-:W-:Y:S01]  /*11a0*/  IMAD R8, R4, UR10, RZ ;  /* 0x0000000a04087c24 */ /* 0x000fe2000f8e02ff */
[----:B-1----:R-:W-:Y:S01]  /*11b0*/  LEA R22, P2, R16, UR6, 0x1 ;  /* 0x0000000610167c11 */ /* 0x002fe2000f8408ff */
[----:B------:R-:W-:Y:S01]  /*11c0*/  USEL UR8, URZ, 0x2000, UP0 ;  /* 0x00002000ff087887 */ /* 0x000fe20008000000 */
[----:B------:R-:W-:Y:S01]  /*11d0*/  LEA R6, P1, R14, UR6, 0x1 ;  /* 0x000000060e067c11 */ /* 0x000fe2000f8208ff */
[----:B------:R-:W-:Y:S01]  /*11e0*/  IMAD R8, R5, UR12, R8 ;  /* 0x0000000c05087c24 */ /* 0x000fe2000f8e0208 */
[----:B------:R-:W-:Y:S01]  /*11f0*/  LEA.HI.X R23, R16, UR7, R11, 0x1, P2 ;  /* 0x0000000710177c11 */ /* 0x000fe200090f0c0b */
[----:B------:R-:W-:Y:S01]  /*1200*/  @P3 BAR.SYNC.DEFER_BLOCKING 0x0 ;  /* 0x0000000000003b1d */ /* 0x000fe20000010000 */
[----:B------:R-:W-:Y:S01]  /*1210*/  LEA.HI.X R7, R14, UR7, R7, 0x1, P1 ;  /* 0x000000070e077c11 */ /* 0x000fe200088f0c07 */
[----:B------:R-:W-:Y:S01]  /*1220*/  UIADD3 UR13, UPT, UPT, UR35, UR13, URZ ;  /* 0x0000000d230d7290 */ /* 0x000fe2000fffe0ff */
[----:B------:R-:W-:Y:S01]  /*1230*/  IADD3 R19, PT, PT, R19, R8, RZ ;  /* 0x0000000813137210 */ /* 0x000fe20007ffe0ff */
[----:B------:R-:W-:-:S02]  /*1240*/  VIADD R207, R181, UR8 ;  /* 0x00000008b5cf7c36 */ /* 0x000fc40008000000 */
[----:B------:R-:W1:Y:S01]  /*1250*/  LDCU.64 UR6, c[0x0][0x388] ;  /* 0x00007100ff0677ac */ /* 0x000e620008000a00 */
[----:B------:R-:W-:Y:S02]  /*1260*/  IMAD.MOV.U32 R192, RZ, RZ, R194 ;  /* 0x000000ffffc07224 */ /* 0x000fe400078e00c2 */
[----:B------:R-:W-:Y:S01]  /*1270*/  IMAD.WIDE.U32 R8, R2, R4, R18 ;  /* 0x0000000402087225 */ /* 0x000fe200078e0012 */
[----:B------:R-:W-:Y:S01]  /*1280*/  @!PT LDS RZ, [RZ] ;  /* 0x00000000fffff984 */ /* 0x000fe20000000800 */
[----:B------:R-:W-:Y:S01]  /*1290*/  @!PT LDS RZ, [RZ] ;  /* 0x00000000fffff984 */ /* 0x000fe20000000800 */
[----:B------:R-:W-:Y:S01]  /*12a0*/  @!PT LDS RZ, [RZ] ;  /* 0x00000000fffff984 */ /* 0x000fe20000000800 */
[----:B------:R-:W-:Y:S02]  /*12b0*/  LDGSTS.E.BYPASS.LTC128B.128 [R181+0x8000], desc[UR20][R22.64] ;  /* 0x0800000016b57fae */ /* 0x000fe4000b981a14 */
[----:B-1----:R-:W-:Y:S02]  /*12c0*/  LEA R10, P1, R8, UR6, 0x1 ;  /* 0x00000006080a7c11 */ /* 0x002fe4000f8208ff */
[----:B------:R1:W-:Y:S01]  /*12d0*/  LDGSTS.E.BYPASS.LTC128B.128 [R181+0x9000], desc[UR20][R6.64] ;  /* 0x0900000006b57fae */ /* 0x0003e2000b981a14 */
[----:B----4-:R-:W-:Y:S02]  /*12e0*/  UIMAD UR13, UR13, UR9, URZ ;  /* 0x000000090d0d72a4 */ /* 0x010fe4000f8e02ff */
[----:B------:R-:W-:Y:S01]  /*12f0*/  UIMAD.WIDE.U32 UR38, UR34, UR9, URZ ;  /* 0x00000009222672a5 */ /* 0x000fe2000f8e00ff */
[----:B------:R-:W0:Y:S01]  /*1300*/  LDGDEPBAR ;  /* 0x00000000000079af */ /* 0x000e220000000000 */
[----:B---3--:R-:W-:-:S03]  /*1310*/  UIMAD UR36, UR22, UR11, URZ ;  /* 0x0000000b162472a4 */ /* 0x008fc6000f8e02ff */
[----:B------:R-:W-:Y:S01]  /*1320*/  LDGSTS.E.BYPASS.LTC128B.128 [R181+0x4000], desc[UR20][R196.64] ;  /* 0x04000000c4b57fae */ /* 0x000fe2000b981a14 */
[----:B-1----:R-:W-:Y:S01]  /*1330*/  IMAD R7, R2, R5, R9 ;  /* 0x0000000502077224 */ /* 0x002fe200078e0209 */
[C---:B------:R-:W-:Y:S02]  /*1340*/  LEA R2, P0, R4.reuse, R8, 0x6 ;  /* 0x0000000804027211 */ /* 0x040fe400078030ff */
[----:B------:R-:W-:Y:S02]  /*1350*/  LDGSTS.E.BYPASS.LTC128B.128 [R181+0x5000], desc[UR20][R20.64] ;  /* 0x0500000014b57fae */ /* 0x000fe4000b981a14 */
[----:B------:R-:W-:Y:S02]  /*1360*/  LEA.HI.X R5, R4, R7, R5, 0x6, P0 ;  /* 0x0000000704057211 */ /* 0x000fe400000f3405 */
[----:B------:R-:W-:Y:S01]  /*1370*/  LDGSTS.E.BYPASS.LTC128B.128 [R207], desc[UR20][R192.64] ;  /* 0x00000000c0cf7fae */ /* 0x000fe2000b981a14 */
[----:B------:R-:W-:Y:S02]  /*1380*/  LEA R6, P0, R2, UR6, 0x1 ;  /* 0x0000000602067c11 */ /* 0x000fe4000f8008ff */
[----:B------:R-:W-:Y:S01]  /*1390*/  LEA.HI.X R11, R8, UR7, R7, 0x1, P1 ;  /* 0x00000007080b7c11 */ /* 0x000fe200088f0c07 */
[----:B------:R-:W-:Y:S01]  /*13a0*/  LDGSTS.E.BYPASS.LTC128B.128 [R207+0x1000], desc[UR20][R12.64] ;  /* 0x010000000ccf7fae */ /* 0x000fe2000b981a14 */
[----:B------:R-:W-:Y:S01]  /*13b0*/  LEA.HI.X R7, R2, UR7, R5, 0x1, P0 ;  /* 0x0000000702077c11 */ /* 0x000fe200080f0c05 */
[----:B------:R-:W1:Y:S01]  /*13c0*/  LDCU.64 UR6, c[0x0][0x460] ;  /* 0x00008c00ff0677ac */ /* 0x000e620008000a00 */
[----:B------:R-:W-:Y:S01]  /*13d0*/  MOV R4, 0x4 ;  /* 0x0000000400047802 */ /* 0x000fe20000000f00 */
[----:B------:R-:W2:Y:S04]  /*13e0*/  S2R R2, SR_CTAID.X ;  /* 0x0000000000027919 */ /* 0x000ea80000002500 */
[----:B------:R-:W-:Y:S01]  /*13f0*/  IMAD.WIDE.U32 R4, R179, R4, UR14 ;  /* 0x0000000eb3047e25 */ /* 0x000fe2000f8e0004 */
[----:B------:R-:W-:Y:S01]  /*1400*/  USHF.R.S32.HI UR37, URZ, 0x1f, UR36 ;  /* 0x0000001fff257899 */ /* 0x000fe20008011424 */
[----:B------:R-:W-:Y:S04]  /*1410*/  LDGSTS.E.BYPASS.LTC128B.128 [R181+0x6000], desc[UR20][R10.64] ;  /* 0x060000000ab57fae */ /* 0x000fe8000b981a14 */
[----:B------:R3:W-:Y:S01]  /*1420*/  LDGSTS.E.BYPASS.LTC128B.128 [R181+0x7000], desc[UR20][R6.64] ;  /* 0x0700000006b57fae */ /* 0x0007e2000b981a14 */
[----:B------:R-:W-:-:S03]  /*1430*/  UIMAD.WIDE.U32 UR36, UR38, UR11, UR36 ;  /* 0x0000000b262472a5 */ /* 0x000fc6000f8e0024 */
[----:B------:R-:W0:Y:S04]  /*1440*/  LDGDEPBAR ;  /* 0x00000000000079af */ /* 0x000e280000000000 */
[----:B------:R-:W5:Y:S01]  /*1450*/  LDG.E R205, desc[UR20][R4.64] ;  /* 0x0000001404cd7981 */ /* 0x000f62000c1e1900 */
[----:B-1----:R-:W-:-:S03]  /*1460*/  UISETP.NE.U32.AND UP0, UPT, UR6, URZ, UPT ;  /* 0x000000ff0600728c */ /* 0x002fc6000bf05070 */
[----:B------:R-:W5:Y:S04]  /*1470*/  LDG.E R204, desc[UR20][R4.64+0x20] ;  /* 0x0000201404cc7981 */ /* 0x000f68000c1e1900 */
[----:B------:R-:W5:Y:S04]  /*1480*/  LDG.E R203, desc[UR20][R4.64+0x100] ;  /* 0x0001001404cb7981 */ /* 0x000f68000c1e1900 */
[----:B------:R1:W5:Y:S01]  /*1490*/  LDG.E R202, desc[UR20][R4.64+0x120] ;  /* 0x0001201404ca7981 */ /* 0x000362000c1e1900 */
[----:B------:R-:W-:Y:S01]  /*14a0*/  USHF.R.S32.HI UR6, URZ, 0x1f, UR9 ;  /* 0x0000001fff067899 */ /* 0x000fe20008011409 */
[----:B------:R-:W-:Y:S01]  /*14b0*/  SHF.R.U32.HI R0, RZ, 0x5, R0 ;  /* 0x00000005ff007819 */ /* 0x000fe20000011600 */
[----:B------:R-:W-:Y:S01]  /*14c0*/  UISETP.NE.AND.EX UP0, UPT, UR7, URZ, UPT, UP0 ;  /* 0x000000ff0700728c */ /* 0x000fe2000bf05300 */
[----:B------:R-:W-:Y:S01]  /*14d0*/  CS2R R98, SRZ ;  /* 0x0000000000627805 */ /* 0x000fe2000001ff00 */
[----:B------:R-:W-:Y:S01]  /*14e0*/  UIMAD UR13, UR6, UR34, UR13 ;  /* 0x00000022060d72a4 */ /* 0x000fe2000f8e020d */
[----:B------:R-:W-:Y:S01]  /*14f0*/  CS2R R96, SRZ ;  /* 0x0000000000607805 */ /* 0x000fe2000001ff00 */
[----:B------:R-:W-:Y:S01]  /*1500*/  USHF.R.S32.HI UR31, URZ, 0x1f, UR11 ;  /* 0x0000001fff1f7899 */ /* 0x000fe2000801140b */
[----:B---3--:R-:W-:Y:S01]  /*1510*/  LOP3.LUT R7, R190, 0x1f, RZ, 0xc0, !PT ;  /* 0x0000001fbe077812 */ /* 0x008fe200078ec0ff */
[----:B------:R-:W-:Y:S01]  /*1520*/  UIADD3 UR13, UPT, UPT, UR39, UR13, URZ ;  /* 0x0000000d270d7290 */ /* 0x000fe2000fffe0ff */
[----:B------:R-:W-:-:S04]  /*1530*/  DEPBAR.LE SB0, 0x1 ;  /* 0x000080400000791a */ /* 0x000fc80000000000 */
[----:B------:R-:W-:Y:S01]  /*1540*/  UIMAD UR13, UR13, UR11, URZ ;  /* 0x0000000b0d0d72a4 */ /* 0x000fe2000f8e02ff */
[----:B------:R-:W-:Y:S01]  /*1550*/  BAR.SYNC.DEFER_BLOCKING 0x0 ;  /* 0x0000000000007b1d */ /* 0x000fe20000010000 */
[----:B------:R-:W-:Y:S01]  /*1560*/  USEL UR26, UR23, URZ, UP0 ;  /* 0x000000ff171a7287 */ /* 0x000fe20008000000 */
[----:B------:R-:W-:Y:S01]  /*1570*/  CS2R R102, SRZ ;  /* 0x0000000000667805 */ /* 0x000fe2000001ff00 */
[----:B------:R-:W-:Y:S01]  /*1580*/  UIMAD UR13, UR31, UR38, UR13 ;  /* 0x000000261f0d72a4 */ /* 0x000fe2000f8e020d */
[----:B------:R-:W-:Y:S01]  /*1590*/  CS2R R100, SRZ ;  /* 0x0000000000647805 */ /* 0x000fe2000001ff00 */
[----:B------:R-:W-:Y:S01]  /*15a0*/  UIMAD.WIDE UR38, UR9, UR11, URZ ;  /* 0x0000000b092672a5 */ /* 0x000fe2000f8e02ff */
[----:B------:R-:W-:Y:S01]  /*15b0*/  CS2R R94, SRZ ;  /* 0x00000000005e7805 */ /* 0x000fe2000001ff00 */
[----:B------:R-:W-:Y:S01]  /*15c0*/  UIADD3 UR26, UP0, UPT, UR29, UR26, URZ ;  /* 0x0000001a1d1a7290 */ /* 0x000fe2000ff1e0ff */
[----:B------:R-:W-:Y:S01]  /*15d0*/  CS2R R92, SRZ ;  /* 0x00000000005c7805 */ /* 0x000fe2000001ff00 */
[----:B------:R-:W-:Y:S01]  /*15e0*/  UIMAD UR34, UR9, UR11, URZ ;  /* 0x0000000b092272a4 */ /* 0x000fe2000f8e02ff */
[----:B-1----:R-:W2:Y:S01]  /*15f0*/  LDC.64 R4, c[0x0][0x5f8] ;  /* 0x00017e00ff047b82 */ /* 0x002ea20000000a00 */
[----:B------:R-:W-:Y:S01]  /*1600*/  UIADD3 UR37, UPT, UPT, UR37, UR13, URZ ;  /* 0x0000000d25257290 */ /* 0x000fe2000fffe0ff */
[----:B------:R-:W-:Y:S01]  /*1610*/  CS2R R90, SRZ ;  /* 0x00000000005a7805 */ /* 0x000fe2000001ff00 */
[----:B------:R-:W-:Y:S01]  /*1620*/  UIADD3.X UR28, UPT, UPT, URZ, UR28, URZ, UP0, !UPT ;  /* 0x0000001cff1c7290 */ /* 0x000fe200087fe4ff */
[----:B------:R-:W-:Y:S01]  /*1630*/  CS2R R88, SRZ ;  /* 0x0000000000587805 */ /* 0x000fe2000001ff00 */
[----:B------:R-:W-:Y:S01]  /*1640*/  UIMAD UR9, UR39, UR26, URZ ;  /* 0x0000001a270972a4 */ /* 0x000fe2000f8e02ff */
[----:B------:R-:W-:Y:S01]  /*1650*/  IMAD R7, R0, UR34, R7 ;  /* 0x0000002200077c24 */ /* 0x000fe2000f8e0207 */
[----:B------:R-:W1:Y:S01]  /*1660*/  LDCU.64 UR6, c[0x0][0x570] ;  /* 0x0000ae00ff0677ac */ /* 0x000e620008000a00 */
[----:B------:R-:W-:-:S02]  /*1670*/  CS2R R82, SRZ ;  /* 0x0000000000527805 */ /* 0x000fc4000001ff00 */
[----:B------:R-:W-:Y:S02]  /*1680*/  CS2R R80, SRZ ;  /* 0x0000000000507805 */ /* 0x000fe4000001ff00 */
[----:B------:R-:W-:Y:S01]  /*1690*/  CS2R R86, SRZ ;  /* 0x0000000000567805 */ /* 0x000fe2000001ff00 */
[----:B------:R-:W-:Y:S01]  /*16a0*/  UIMAD.WIDE.U32 UR36, UR38, UR26, UR36 ;  /* 0x0000001a262472a5 */ /* 0x000fe2000f8e0024 */
[----:B------:R-:W-:Y:S01]  /*16b0*/  CS2R R84, SRZ ;  /* 0x0000000000547805 */ /* 0x000fe2000001ff00 */
[----:B------:R-:W-:Y:S01]  /*16c0*/  UIMAD UR9, UR38, UR28, UR9 ;  /* 0x0000001c260972a4 */ /* 0x000fe2000f8e0209 */
[----:B------:R3:W4:Y:S01]  /*16d0*/  LDSM.16.M88.4 R136, [R175] ;  /* 0x00000000af88783b */ /* 0x0007220000000200 */
[----:B------:R-:W-:Y:S01]  /*16e0*/  USHF.L.U32 UR11, UR34, 0x7, URZ ;  /* 0x00000007220b7899 */ /* 0x000fe200080006ff */
[----:B------:R-:W-:Y:S01]  /*16f0*/  CS2R R78, SRZ ;  /* 0x00000000004e7805 */ /* 0x000fe2000001ff00 */
[----:B------:R-:W-:Y:S01]  /*1700*/  UIADD3 UR9, UPT, UPT, UR37, UR9, URZ ;  /* 0x0000000925097290 */ /* 0x000fe2000fffe0ff */
[----:B------:R3:W1:Y:S01]  /*1710*/  LDSM.16.M88.4 R140, [R175+0x400] ;  /* 0x00040000af8c783b */ /* 0x0006620000000200 */
[----:B------:R-:W-:Y:S01]  /*1720*/  UIADD3 UR29, UPT, UPT, UR29, UR30, URZ ;  /* 0x0000001e1d1d7290 */ /* 0x000fe2000fffe0ff */
[----:B------:R-:W-:-:S02]  /*1730*/  CS2R R76, SRZ ;  /* 0x00000000004c7805 */ /* 0x000fc4000001ff00 */
[----:B------:R-:W-:Y:S01]  /*1740*/  CS2R R74, SRZ ;  /* 0x00000000004a7805 */ /* 0x000fe2000001ff00 */
[----:B------:R3:W1:Y:S01]  /*1750*/  LDSM.16.M88.4 R144, [R175+0x800] ;  /* 0x00080000af90783b */ /* 0x0006620000000200 */
[----:B------:R-:W-:Y:S01]  /*1760*/  CS2R R72, SRZ ;  /* 0x0000000000487805 */ /* 0x000fe2000001ff00 */
[C---:B--2---:R-:W-:Y:S02]  /*1770*/  IMAD.WIDE.U32 R8, R2.reuse, R4, RZ ;  /* 0x0000000402087225 */ /* 0x044fe400078e00ff */
[----:B------:R3:W2:Y:S02]  /*1780*/  LDSM.16.M88.4 R148, [R175+0xc00] ;  /* 0x000c0000af94783b */ /* 0x0006a40000000200 */
[----:B------:R-:W-:Y:S01]  /*1790*/  IMAD R5, R2, R5, R9 ;  /* 0x0000000502057224 */ /* 0x000fe200078e0209 */
[----:B------:R-:W-:-:S04]  /*17a0*/  SEL R0, R8, RZ, P3 ;  /* 0x000000ff08007207 */ /* 0x000fc80001800000 */
[----:B------:R-:W-:Y:S01]  /*17b0*/  IADD3 R0, P1, P0, R7, UR36, R0 ;  /* 0x0000002407007c10 */ /* 0x000fe2000f83e000 */
[----:B------:R-:W4:Y:S01]  /*17c0*/  LDCU.64 UR36, c[0x0][0x5e8] ;  /* 0x0000bd00ff2477ac */ /* 0x000f220008000a00 */
[----:B------:R-:W-:Y:S02]  /*17d0*/  SHF.R.S32.HI R7, RZ, 0x1f, R7 ;  /* 0x0000001fff077819 */ /* 0x000fe40000011407 */
[----:B------:R-:W-:-:S04]  /*17e0*/  SEL R2, R5, RZ, P3 ;  /* 0x000000ff05027207 */ /* 0x000fc80001800000 */
[----:B------:R-:W-:Y:S01]  /*17f0*/  IADD3.X R5, PT, PT, R7, UR9, R2, P1, P0 ;  /* 0x0000000907057c10 */ /* 0x000fe20008fe0402 */
[----:B------:R-:W-:Y:S01]  /*1800*/  IMAD.U32 R2, RZ, RZ, UR11 ;  /* 0x0000000bff027e24 */ /* 0x000fe2000f8e00ff */
[----:B------:R-:W-:-:S04]  /*1810*/  IADD3 R0, P0, PT, R0, UR11, RZ ;  /* 0x0000000b00007c10 */ /* 0x000fc8000ff1e0ff */
[----:B------:R-:W-:Y:S02]  /*1820*/  LEA.HI.X.SX32 R5, R2, R5, 0x1, P0 ;  /* 0x0000000502057211 */ /* 0x000fe400000f0eff */
[C---:B-1----:R-:W-:Y:S01]  /*1830*/  LEA R208, P0, R0.reuse, UR6, 0x2 ;  /* 0x0000000600d07c11 */ /* 0x042fe2000f8010ff */
[----:B------:R-:W1:Y:S01]  /*1840*/  LDCU UR6, c[0x0][0x508] ;  /* 0x0000a100ff0677ac */ /* 0x000e620008000800 */
[----:B------:R-:W-:Y:S02]  /*1850*/  IADD3 R2, PT, PT, R175, R174, RZ ;  /* 0x000000aeaf027210 */ /* 0x000fe40007ffe0ff */
[----:B------:R-:W-:Y:S01]  /*1860*/  LEA.HI.X R209, R0, UR7, R5, 0x2, P0 ;  /* 0x0000000700d17c11 */ /* 0x000fe200080f1405 */
[----:B----4-:R-:W-:Y:S02]  /*1870*/  UIMAD.WIDE UR28, UR29, 0x4, UR36 ;  /* 0x000000041d1c78a5 */ /* 0x010fe4000f8e0224 */
[----:B------:R3:W4:Y:S04]  /*1880*/  LDSM.16.M88.4 R152, [R2] ;  /* 0x000000000298783b */ /* 0x0007280000000200 */
[----:B------:R3:W2:Y:S04]  /*1890*/  LDSM.16.M88.4 R156, [R2+0x400] ;  /* 0x00040000029c783b */ /* 0x0006a80000000200 */
[----:B------:R3:W2:Y:S01]  /*18a0*/  LDSM.16.M88.4 R160, [R2+0x800] ;  /* 0x0008000002a0783b */ /* 0x0006a20000000200 */
[----:B-1----:R-:W-:-:S03]  /*18b0*/  UIADD3 UR6, UPT, UPT, UR33, UR6, URZ ;  /* 0x0000000621067290 */ /* 0x002fc6000fffe0ff */
[----:B------:R3:W1:Y:S01]  /*18c0*/  LDSM.16.M88.4 R164, [R2+0xc00] ;  /* 0x000c000002a4783b */ /* 0x0006620000000200 */
[----:B------:R-:W-:-:S04]  /*18d0*/  UIADD3 UR7, UPT, UPT, -UR6, UR27, UR25 ;  /* 0x0000001b06077290 */ /* 0x000fc8000fffe119 */
[----:B------:R-:W-:-:S04]  /*18e0*/  USHF.R.S32.HI UR6, URZ, 0x1f, UR7 ;  /* 0x0000001fff067899 */ /* 0x000fc80008011407 */
[----:B------:R-:W-:-:S04]  /*18f0*/  ULEA.HI UR6, UR6, UR7, URZ, 0x7 ;  /* 0x0000000706067291 */ /* 0x000fc8000f8f38ff */
[----:B------:R-:W-:-:S04]  /*1900*/  USHF.R.S32.HI UR6, URZ, 0x7, UR6 ;  /* 0x00000007ff067899 */ /* 0x000fc80008011406 */
[----:B------:R-:W-:-:S04]  /*1910*/  UISETP.LT.AND UP0, UPT, URZ, UR6, UPT ;  /* 0x00000006ff00728c */ /* 0x000fc8000bf01270 */
[----:B------:R-:W-:-:S04]  /*1920*/  USEL UR6, URZ, UR6, !UP0 ;  /* 0x00000006ff067287 */ /* 0x000fc8000c000000 */
[----:B------:R-:W-:-:S09]  /*1930*/  UISETP.GT.AND UP0, UPT, UR32, UR6, UPT ;  /* 0x000000062000728c */ /* 0x000fd2000bf04270 */
[----:B--234-:R-:W-:Y:S05]  /*1940*/  BRA.U !UP0, `(.L_x_60) ;  /* 0x0000003908fc7547 */ /* 0x01cfea000b800000 */
[----:B------:R-:W-:Y:S01]  /*1950*/  IMAD.SHL.U32 R7, R190, 0x2, RZ ;  /* 0x00000002be077824 */ /* 0x000fe200078e00ff */
[----:B------:R-:W-:Y:S01]  /*1960*/  SHF.R.U32.HI R192, RZ, 0x1, R190 ;  /* 0x00000001ffc07819 */ /* 0x000fe200000116be */
[----:B------:R-:W2:Y:S01]  /*1970*/  LDC R189, c[0x0][0x44c] ;  /* 0x00011300ffbd7b82 */ /* 0x000ea20000000800 */
[----:B------:R-:W3:Y:S01]  /*1980*/  S2R R190, SR_TID.X ;  /* 0x0000000000be7919 */ /* 0x000ee20000002100 */
[----:B------:R-:W-:Y:S01]  /*1990*/  USHF.L.U32 UR7, UR32, 0x7, URZ ;  /* 0x0000000720077899 */ /* 0x000fe200080006ff */
[----:B------:R-:W-:Y:S01]  /*19a0*/  IMAD.U32 R200, RZ, RZ, UR27 ;  /* 0x0000001bffc87e24 */ /* 0x000fe2000f8e00ff */
[----:B------:R-:W-:Y:S01]  /*19b0*/  LOP3.LUT R7, R7, 0x6, RZ, 0xc0, !PT ;  /* 0x0000000607077812 */ /* 0x000fe200078ec0ff */
[----:B------:R-:W-:Y:S01]  /*19c0*/  IMAD.MOV.U32 R201, RZ, RZ, 0x10 ;  /* 0x00000010ffc97424 */ /* 0x000fe200078e00ff */
[----:B------:R-:W-:Y:S01]  /*19d0*/  ULEA UR27, UR18, UR27, 0x7 ;  /* 0x0000001b121b7291 */ /* 0x000fe2000f8e38ff */
[----:B------:R-:W-:Y:S01]  /*19e0*/  IMAD.MOV.U32 R188, RZ, RZ, 0x40 ;  /* 0x00000040ffbc7424 */ /* 0x000fe200078e00ff */
[----:B------:R-:W-:Y:S01]  /*19f0*/  LOP3.LUT R192, R7, 0x1c0, R192, 0xf8, !PT ;  /* 0x000001c007c07812 */ /* 0x000fe200078ef8c0 */
[----:B------:R-:W-:Y:S01]  /*1a00*/  IMAD.U32 R0, RZ, RZ, UR7 ;  /* 0x00000007ff007e24 */ /* 0x000fe2000f8e00ff */
[----:B------:R-:W-:Y:S01]  /*1a10*/  MOV R185, 0x8 ;  /* 0x0000000800b97802 */ /* 0x000fe20000000f00 */
[----:B------:R-:W-:Y:S01]  /*1a20*/  IMAD.MOV.U32 R187, RZ, RZ, 0x38 ;  /* 0x00000038ffbb7424 */ /* 0x000fe200078e00ff */
[----:B------:R-:W-:Y:S01]  /*1a30*/  MOV R99, RZ ;  /* 0x000000ff00637202 */ /* 0x000fe20000000f00 */
[----:B------:R-:W-:Y:S01]  /*1a40*/  IMAD.MOV.U32 R186, RZ, RZ, 0x4 ;  /* 0x00000004ffba7424 */ /* 0x000fe200078e00ff */
[----:B------:R-:W-:Y:S01]  /*1a50*/  IADD3 R5, PT, PT, R0, UR33, R179 ;  /* 0x0000002100057c10 */ /* 0x000fe2000fffe0b3 */
[----:B------:R-:W-:Y:S01]  /*1a60*/  VIADD R168, R176, UR8 ;  /* 0x00000008b0a87c36 */ /* 0x000fe20008000000 */
[----:B------:R-:W-:Y:S01]  /*1a70*/  IADD3 R0, PT, PT, R177, R174, RZ ;  /* 0x000000aeb1007210 */ /* 0x000fe20007ffe0ff */
[----:B------:R-:W-:Y:S01]  /*1a80*/  USHF.L.U32 UR34, UR34, 0x3, URZ ;  /* 0x0000000322227899 */ /* 0x000fe200080006ff */
[----:B------:R-:W-:Y:S01]  /*1a90*/  IADD3 R200, PT, PT, R5, -0x3f, -R200 ;  /* 0xffffffc105c87810 */ /* 0x000fe20007ffe8c8 */
[----:B------:R-:W4:Y:S01]  /*1aa0*/  LDCU UR9, c[0x0][0x3e0] ;  /* 0x00007c00ff0977ac */ /* 0x000f220008000800 */
[----:B------:R-:W-:Y:S01]  /*1ab0*/  IADD3 R169, PT, PT, R177, UR8, RZ ;  /* 0x00000008b1a97c10 */ /* 0x000fe2000fffe0ff */
[----:B------:R-:W1:Y:S01]  /*1ac0*/  LDCU UR11, c[0x0][0x45c] ;  /* 0x00008b80ff0b77ac */ /* 0x000e620008000800 */
[----:B------:R-:W-:Y:S01]  /*1ad0*/  UIADD3 UR8, UPT, UPT, UR27, 0x80, -UR33 ;  /* 0x000000801b087890 */ /* 0x000fe2000fffe821 */
[----:B---3--:R-:W-:-:S04]  /*1ae0*/  LOP3.LUT P0, RZ, R190, 0x4, RZ, 0xc0, !PT ;  /* 0x00000004beff7812 */ /* 0x008fc8000780c0ff */
[----:B------:R-:W-:Y:S01]  /*1af0*/  SEL R201, R201, 0xfffffff0, !P0 ;  /* 0xfffffff0c9c97807 */ /* 0x000fe20004000000 */
[----:B------:R-:W-:-:S03]  /*1b00*/  VIADD R192, R192, UR25 ;  /* 0x00000019c0c07c36 */ /* 0x000fc60008000000 */
[-C--:B------:R-:W-:Y:S01]  /*1b10*/  IADD3 R198, PT, PT, R183, R201.reuse, RZ ;  /* 0x000000c9b7c67210 */ /* 0x080fe20007ffe0ff */
[----:B------:R-:W-:Y:S01]  /*1b20*/  IMAD.IADD R199, R180, 0x1, R201 ;  /* 0x00000001b4c77824 */ /* 0x000fe200078e02c9 */
[----:B------:R-:W-:Y:S01]  /*1b30*/  IADD3 R191, PT, PT, R184, R201, RZ ;  /* 0x000000c9b8bf7210 */ /* 0x000fe20007ffe0ff */
[----:B------:R-:W-:Y:S01]  /*1b40*/  UMOV UR26, UR28 ;  /* 0x0000001c001a7c82 */ /* 0x000fe20008000000 */
[----:B-1--4-:R-:W-:-:S05]  /*1b50*/  UMOV UR13, UR29 ;  /* 0x0000001d000d7c82 */ /* 0x012fca0008000000 */
.L_x_63:
[----:B------:R-:W0:Y:S01]  /*1b60*/  LDGDEPBAR ;  /* 0x00000000000079af */ /* 0x000e220000000000 */
[----:B------:R-:W-:Y:S01]  /*1b70*/  IMAD.IADD R178, R174, 0x1, R169 ;  /* 0x00000001aeb27824 */ /* 0x000fe200078e02a9 */
[----:B------:R-:W-:Y:S01]  /*1b80*/  UIADD3 UR7, UPT, UPT, UR7, -0x80, URZ ;  /* 0xffffff8007077890 */ /* 0x000fe2000fffe0ff */
[C---:B-----5:R-:W-:Y:S01]  /*1b90*/  FMUL.FTZ R68, R205.reuse, 1.4426950216293334961 ;  /* 0x3fb8aa3bcd447820 */ /* 0x060fe20000410000 */
[----:B------:R-:W-:Y:S01]  /*1ba0*/  FSETP.NEU.FTZ.AND P1, PT, R205, -INF , PT ;  /* 0xff800000cd00780b */ /* 0x000fe20003f3d000 */
[----:B------:R-:W-:Y:S01]  /*1bb0*/  FMUL.FTZ R69, R204, 1.4426950216293334961 ;  /* 0x3fb8aa3bcc457820 */ /* 0x000fe20000410000 */
[----:B------:R-:W-:Y:S02]  /*1bc0*/  UISETP.GE.AND UP0, UPT, UR7, UR8, UPT ;  /* 0x000000080700728c */ /* 0x000fe4000bf06270 */
[----:B------:R-:W-:Y:S04]  /*1bd0*/  UIADD3 UR32, UPT, UPT, UR32, -0x1, URZ ;  /* 0xffffffff20207890 */ /* 0x000fe8000fffe0ff */
[----:B------:R-:W-:Y:S01]  /*1be0*/  PLOP3.LUT P0, PT, PT, PT, UP0, 0x80, 0x8 ;  /* 0x000000000008781c */ /* 0x000fe20003f0f008 */
[----:B------:R-:W-:Y:S01]  /*1bf0*/  UISETP.GT.AND UP0, UPT, UR32, UR6, UPT ;  /* 0x000000062000728c */ /* 0x000fe2000bf04270 */
[----:B------:R-:W-:Y:S04]  /*1c00*/  DEPBAR.LE SB0, 0x0 ;  /* 0x000080000000791a */ /* 0x000fe80000000000 */
[----:B------:R-:W-:Y:S07]  /*1c10*/  BAR.SYNC.DEFER_BLOCKING 0x0 ;  /* 0x0000000000007b1d */ /* 0x000fee0000010000 */
[C---:B------:R-:W-:Y:S02]  /*1c20*/  @!P0 VIADD R221, R192.reuse, 0x8 ;  /* 0x00000008c0dd8836 */ /* 0x040fe40000000000 */
[C---:B------:R-:W-:Y:S02]  /*1c30*/  @!P0 VIADD R222, R192.reuse, 0x9 ;  /* 0x00000009c0de8836 */ /* 0x040fe40000000000 */
[C---:B------:R-:W-:Y:S02]  /*1c40*/  @!P0 VIADD R229, R192.reuse, 0x10 ;  /* 0x00000010c0e58836 */ /* 0x040fe40000000000 */
[----:B------:R-:W-:Y:S01]  /*1c50*/  @!P0 VIADD R230, R192, 0x11 ;  /* 0x00000011c0e68836 */ /* 0x000fe20000000000 */
[----:B------:R-:W-:Y:S08]  /*1c60*/  LDSM.16.M88.4 R104, [R169] ;  /* 0x00000000a968783b */ /* 0x000ff00000000200 */
[----:B------:R-:W1:Y:S08]  /*1c70*/  LDSM.16.M88.4 R108, [R175+-0x2000] ;  /* 0xffe00000af6c783b */ /* 0x000e700000000200 */
[----:B------:R-:W3:Y:S08]  /*1c80*/  LDSM.16.M88.4 R112, [R169+0x1000] ;  /* 0x00100000a970783b */ /* 0x000ef00000000200 */
[----:B------:R-:W4:Y:S08]  /*1c90*/  LDSM.16.M88.4 R116, [R175+-0x1c00] ;  /* 0xffe40000af74783b */ /* 0x000f300000000200 */
[----:B------:R-:W2:Y:S08]  /*1ca0*/  LDSM.16.M88.4 R120, [R175+-0x1800] ;  /* 0xffe80000af78783b */ /* 0x000eb00000000200 */
[----:B------:R-:W2:Y:S01]  /*1cb0*/  LDSM.16.M88.4 R124, [R175+-0x1400] ;  /* 0xffec0000af7c783b */ /* 0x000ea20000000200 */
[-C--:B-1----:R-:W-:Y:S07]  /*1cc0*/  HMMA.16816.F32.BF16 R4, R104, R108.reuse, RZ ;  /* 0x0000006c6804723c */ /* 0x082fee00000418ff */
[----:B------:R-:W-:Y:S01]  /*1cd0*/  LDSM.16.M88.4 R128, [R178] ;  /* 0x00000000b280783b */ /* 0x000fe20000000200 */
[C---:B---3--:R-:W-:Y:S07]  /*1ce0*/  HMMA.16816.F32.BF16 R8, R112.reuse, R108, RZ ;  /* 0x0000006c7008723c */ /* 0x048fee00000418ff */
[----:B------:R-:W1:Y:S01]  /*1cf0*/  LDSM.16.M88.4 R132, [R2+-0x2000] ;  /* 0xffe000000284783b */ /* 0x000e620000000200 */
[-C--:B------:R-:W-:Y:S08]  /*1d00*/  HMMA.16816.F32.BF16 R12, R112, R110.reuse, RZ ;  /* 0x0000006e700c723c */ /* 0x080ff000000418ff */
[C---:B------:R-:W-:Y:S01]  /*1d10*/  HMMA.16816.F32.BF16 R16, R104.reuse, R110, RZ ;  /* 0x0000006e6810723c */ /* 0x040fe200000418ff */
[----:B------:R-:W3:Y:S07]  /*1d20*/  LDSM.16.M88.4 R108, [R178+0x1000] ;  /* 0x00100000b26c783b */ /* 0x000eee0000000200 */
[-C--:B----4-:R-:W-:Y:S08]  /*1d30*/  HMMA.16816.F32.BF16 R20, R104, R116.reuse, RZ ;  /* 0x000000746814723c */ /* 0x090ff000000418ff */
[C---:B------:R-:W-:Y:S08]  /*1d40*/  HMMA.16816.F32.BF16 R24, R112.reuse, R116, RZ ;  /* 0x000000747018723c */ /* 0x040ff000000418ff */
[-C--:B------:R-:W-:Y:S08]  /*1d50*/  HMMA.16816.F32.BF16 R28, R112, R118.reuse, RZ ;  /* 0x00000076701c723c */ /* 0x080ff000000418ff */
[C---:B------:R-:W-:Y:S08]  /*1d60*/  HMMA.16816.F32.BF16 R32, R104.reuse, R118, RZ ;  /* 0x000000766820723c */ /* 0x040ff000000418ff */
[-C--:B--2---:R-:W-:Y:S08]  /*1d70*/  HMMA.16816.F32.BF16 R36, R104, R120.reuse, RZ ;  /* 0x000000786824723c */ /* 0x084ff000000418ff */
[C---:B------:R-:W-:Y:S08]  /*1d80*/  HMMA.16816.F32.BF16 R40, R112.reuse, R120, RZ ;  /* 0x000000787028723c */ /* 0x040ff000000418ff */
[-C--:B------:R-:W-:Y:S08]  /*1d90*/  HMMA.16816.F32.BF16 R44, R112, R122.reuse, RZ ;  /* 0x0000007a702c723c */ /* 0x080ff000000418ff */
[C---:B------:R-:W-:Y:S02]  /*1da0*/  HMMA.16816.F32.BF16 R48, R104.reuse, R122, RZ ;  /* 0x0000007a6830723c */ /* 0x040fe400000418ff */
[----:B------:R-:W-:Y:S04]  /*1db0*/  @!P0 VIADDMNMX R123, R200, -R188, UR33, PT ;  /* 0x00000021c87b8e46 */ /* 0x000fe8000b8009bc */
[----:B------:R-:W-:Y:S02]  /*1dc0*/  @!P0 ISETP.GE.AND P2, PT, R192, R123, PT ;  /* 0x0000007bc000820c */ /* 0x000fe40003f46270 */
[-C--:B------:R-:W-:Y:S08]  /*1dd0*/  HMMA.16816.F32.BF16 R52, R104, R124.reuse, RZ ;  /* 0x0000007c6834723c */ /* 0x080ff000000418ff */
[C---:B------:R-:W-:Y:S02]  /*1de0*/  HMMA.16816.F32.BF16 R56, R112.reuse, R124, RZ ;  /* 0x0000007c7038723c */ /* 0x040fe400000418ff */
[----:B------:R-:W-:Y:S06]  /*1df0*/  @!P0 VIADDMNMX R125, R200, -R187, UR33, PT ;  /* 0x00000021c87d8e46 */ /* 0x000fec000b8009bb */
[-C--:B------:R-:W-:Y:S01]  /*1e00*/  HMMA.16816.F32.BF16 R60, R112, R126.reuse, RZ ;  /* 0x0000007e703c723c */ /* 0x080fe200000418ff */
[----:B------:R-:W-:Y:S01]  /*1e10*/  FSEL R113, R68, RZ, P1 ;  /* 0x000000ff44717208 */ /* 0x000fe20000800000 */
[----:B------:R-:W-:Y:S05]  /*1e20*/  @!P0 VIADD R68, R192, 0x1 ;  /* 0x00000001c0448836 */ /* 0x000fea0000000000 */
[----:B------:R-:W-:Y:S01]  /*1e30*/  @!P0 ISETP.GE.AND P1, PT, R68, R123, PT ;  /* 0x0000007b4400820c */ /* 0x000fe20003f26270 */
[----:B------:R-:W-:Y:S01]  /*1e40*/  HMMA.16816.F32.BF16 R64, R104, R126, RZ ;  /* 0x0000007e6840723c */ /* 0x000fe200000418ff */
[----:B------:R-:W-:Y:S07]  /*1e50*/  LDSM.16.M88.4 R104, [R2+-0x1800] ;  /* 0xffe800000268783b */ /* 0x000fee0000000200 */
[-C--:B-1----:R-:W-:Y:S08]  /*1e60*/  HMMA.16816.F32.BF16 R4, R128, R132.reuse, R4 ;  /* 0x000000848004723c */ /* 0x082ff00000041804 */
[C---:B---3--:R-:W-:Y:S04]  /*1e70*/  HMMA.16816.F32.BF16 R8, R108.reuse, R132, R8 ;  /* 0x000000846c08723c */ /* 0x048fe80000041808 */
[----:B------:R-:W-:Y:S04]  /*1e80*/  @!P0 VIMNMX R132, PT, PT, R200, UR33, PT ;  /* 0x00000021c8848c48 */ /* 0x000fe8000bfe0100 */
[-C--:B------:R-:W-:Y:S03]  /*1e90*/  HMMA.16816.F32.BF16 R12, R108, R134.reuse, R12 ;  /* 0x000000866c0c723c */ /* 0x080fe6000004180c */
[----:B------:R-:W-:Y:S02]  /*1ea0*/  @!P0 FSEL R4, R4, -INF , !P2 ;  /* 0xff80000004048808 */ /* 0x000fe40005000000 */
[-C--:B------:R-:W-:Y:S02]  /*1eb0*/  @!P0 ISETP.GE.AND P2, PT, R192, R125.reuse, PT ;  /* 0x0000007dc000820c */ /* 0x080fe40003f46270 */
[----:B------:R-:W-:Y:S01]  /*1ec0*/  @!P0 FSEL R5, R5, -INF , !P1 ;  /* 0xff80000005058808 */ /* 0x000fe20004800000 */
[--C-:B------:R-:W-:Y:S01]  /*1ed0*/  FFMA.FTZ R195, R4, UR11, -R113.reuse ;  /* 0x0000000b04c37c23 */ /* 0x100fe20008010871 */
[----:B------:R-:W-:Y:S01]  /*1ee0*/  @!P0 FSEL R6, R6, -INF , !P2 ;  /* 0xff80000006068808 */ /* 0x000fe20005000000 */
[C---:B------:R-:W-:Y:S04]  /*1ef0*/  HMMA.16816.F32.BF16 R16, R128.reuse, R134, R16 ;  /* 0x000000868010723c */ /* 0x040fe80000041810 */
[----:B------:R-:W-:Y:S01]  /*1f00*/  MUFU.EX2 R195, R195 ;  /* 0x000000c300c37308 */ /* 0x000fe20000000800 */
[----:B------:R-:W-:Y:S01]  /*1f10*/  @!P0 ISETP.GE.AND P2, PT, R68, R125, PT ;  /* 0x0000007d4400820c */ /* 0x000fe20003f46270 */
[----:B------:R-:W-:Y:S01]  /*1f20*/  FFMA.FTZ R212, R5, UR11, -R113 ;  /* 0x0000000b05d47c23 */ /* 0x000fe20008010871 */
[----:B------:R-:W-:Y:S02]  /*1f30*/  FSETP.NEU.FTZ.AND P1, PT, R204, -INF , PT ;  /* 0xff800000cc00780b */ /* 0x000fe40003f3d000 */
[----:B------:R-:W-:Y:S02]  /*1f40*/  @!P0 FSEL R7, R7, -INF , !P2 ;  /* 0xff80000007078808 */ /* 0x000fe40005000000 */
[----:B------:R-:W-:Y:S03]  /*1f50*/  FSEL R4, R69, RZ, P1 ;  /* 0x000000ff45047208 */ /* 0x000fe60000800000 */
[----:B------:R-:W-:Y:S01]  /*1f60*/  MUFU.EX2 R212, R212 ;  /* 0x000000d400d47308 */ /* 0x000fe20000000800 */
[-C--:B------:R-:W-:Y:S01]  /*1f70*/  @!P0 ISETP.GE.AND P2, PT, R192, R132.reuse, PT ;  /* 0x00000084c000820c */ /* 0x080fe20003f46270 */
[C---:B------:R-:W-:Y:S01]  /*1f80*/  FMUL.FTZ R69, R203.reuse, 1.4426950216293334961 ;  /* 0x3fb8aa3bcb457820 */ /* 0x040fe20000410000 */
[----:B------:R-:W-:Y:S01]  /*1f90*/  FSETP.NEU.FTZ.AND P1, PT, R203, -INF , PT ;  /* 0xff800000cb00780b */ /* 0x000fe20003f3d000 */
[--C-:B------:R-:W-:Y:S01]  /*1fa0*/  FFMA.FTZ R206, R6, UR11, -R4.reuse ;  /* 0x0000000b06ce7c23 */ /* 0x100fe20008010804 */
[----:B------:R-:W-:Y:S01]  /*1fb0*/  @!P0 FSEL R8, R8, -INF , !P2 ;  /* 0xff80000008088808 */ /* 0x000fe20005000000 */
[--C-:B------:R-:W-:Y:S01]  /*1fc0*/  FFMA.FTZ R211, R7, UR11, -R4.reuse ;  /* 0x0000000b07d37c23 */ /* 0x100fe20008010804 */
[----:B------:R-:W-:Y:S02]  /*1fd0*/  @!P0 ISETP.GE.AND P2, PT, R68, R132, PT ;  /* 0x000000844400820c */ /* 0x000fe40003f46270 */
[----:B------:R-:W-:Y:S01]  /*1fe0*/  FSEL R127, R69, RZ, P1 ;  /* 0x000000ff457f7208 */ /* 0x000fe20000800000 */
[----:B------:R-:W-:Y:S01]  /*1ff0*/  MUFU.EX2 R206, R206 ;  /* 0x000000ce00ce7308 */ /* 0x000fe20000000800 */
[----:B------:R-:W-:Y:S01]  /*2000*/  @!P0 FSEL R9, R9, -INF , !P2 ;  /* 0xff80000009098808 */ /* 0x000fe20005000000 */
[C---:B------:R-:W-:Y:S01]  /*2010*/  FMUL.FTZ R69, R202.reuse, 1.4426950216293334961 ;  /* 0x3fb8aa3bca457820 */ /* 0x040fe20000410000 */
[----:B------:R-:W-:Y:S01]  /*2020*/  FSETP.NEU.FTZ.AND P1, PT, R202, -INF , PT ;  /* 0xff800000ca00780b */ /* 0x000fe20003f3d000 */
[--C-:B------:R-:W-:Y:S01]  /*2030*/  FFMA.FTZ R210, R8, UR11, -R127.reuse ;  /* 0x0000000b08d27c23 */ /* 0x100fe2000801087f */
[----:B------:R-:W-:Y:S01]  /*2040*/  @!P0 VIADDMNMX R8, R200, R185, UR33, PT ;  /* 0x00000021c8088e46 */ /* 0x000fe2000b8001b9 */
[----:B------:R-:W-:Y:S01]  /*2050*/  FFMA.FTZ R213, R9, UR11, -R127 ;  /* 0x0000000b09d57c23 */ /* 0x000fe2000801087f */
[----:B------:R-:W-:Y:S03]  /*2060*/  FSEL R9, R69, RZ, P1 ;  /* 0x000000ff45097208 */ /* 0x000fe60000800000 */
[----:B------:R-:W-:Y:S01]  /*2070*/  MUFU.EX2 R211, R211 ;  /* 0x000000d300d37308 */ /* 0x000fe20000000800 */
[-C--:B------:R-:W-:Y:S02]  /*2080*/  @!P0 ISETP.GE.AND P1, PT, R68, R8.reuse, PT ;  /* 0x000000084400820c */ /* 0x080fe40003f26270 */
[----:B------:R-:W1:Y:S01]  /*2090*/  LDSM.16.M88.4 R68, [R2+-0x1c00] ;  /* 0xffe400000244783b */ /* 0x000e620000000200 */
[----:B------:R-:W-:Y:S02]  /*20a0*/  @!P0 ISETP.GE.AND P2, PT, R192, R8, PT ;  /* 0x00000008c000820c */ /* 0x000fe40003f46270 */
[----:B------:R-:W-:Y:S04]  /*20b0*/  @!P0 FSEL R11, R11, -INF , !P1 ;  /* 0xff8000000b0b8808 */ /* 0x000fe80004800000 */
[----:B------:R-:W-:Y:S01]  /*20c0*/  MUFU.EX2 R210, R210 ;  /* 0x000000d200d27308 */ /* 0x000fe20000000800 */
[-C--:B------:R-:W-:Y:S02]  /*20d0*/  @!P0 ISETP.GE.AND P1, PT, R221, R132.reuse, PT ;  /* 0x00000084dd00820c */ /* 0x080fe40003f26270 */
[----:B------:R-:W-:Y:S01]  /*20e0*/  @!P0 FSEL R10, R10, -INF , !P2 ;  /* 0xff8000000a0a8808 */ /* 0x000fe20005000000 */
[--C-:B------:R-:W-:Y:S01]  /*20f0*/  FFMA.FTZ R215, R11, UR11, -R9.reuse ;  /* 0x0000000b0bd77c23 */ /* 0x100fe20008010809 */
[----:B------:R-:W-:Y:S01]  /*2100*/  @!P0 FSEL R12, R12, -INF , !P1 ;  /* 0xff8000000c0c8808 */ /* 0x000fe20004800000 */
[----:B------:R-:W-:Y:S01]  /*2110*/  @!P0 VIADD R11, R192, 0x29 ;  /* 0x00000029c00b8836 */ /* 0x000fe20000000000 */
[----:B------:R-:W-:Y:S03]  /*2120*/  @!P0 ISETP.GE.AND P1, PT, R222, R132, PT ;  /* 0x00000084de00820c */ /* 0x000fe60003f26270 */
[----:B------:R-:W-:Y:S01]  /*2130*/  MUFU.EX2 R213, R213 ;  /* 0x000000d500d57308 */ /* 0x000fe20000000800 */
[----:B------:R-:W-:Y:S01]  /*2140*/  FFMA.FTZ R214, R10, UR11, -R9 ;  /* 0x0000000b0ad67c23 */ /* 0x000fe20008010809 */
[----:B------:R-:W-:Y:S01]  /*2150*/  @!P0 VIADD R10, R192, 0x28 ;  /* 0x00000028c00a8836 */ /* 0x000fe20000000000 */
[----:B------:R-:W-:Y:S01]  /*2160*/  @!P0 FSEL R13, R13, -INF , !P1 ;  /* 0xff8000000d0d8808 */ /* 0x000fe20004800000 */
[--C-:B------:R-:W-:Y:S01]  /*2170*/  FFMA.FTZ R216, R12, UR11, -R127.reuse ;  /* 0x0000000b0cd87c23 */ /* 0x100fe2000801087f */
[-C--:B------:R-:W-:Y:S05]  /*2180*/  @!P0 ISETP.GE.AND P1, PT, R221, R8.reuse, PT ;  /* 0x00000008dd00820c */ /* 0x080fea0003f26270 */
[----:B------:R-:W-:Y:S01]  /*2190*/  MUFU.EX2 R214, R214 ;  /* 0x000000d600d67308 */ /* 0x000fe20000000800 */
[----:B------:R-:W-:Y:S01]  /*21a0*/  @!P0 FSEL R14, R14, -INF , !P1 ;  /* 0xff8000000e0e8808 */ /* 0x000fe20004800000 */
[----:B------:R-:W-:Y:S01]  /*21b0*/  FFMA.FTZ R217, R13, UR11, -R127 ;  /* 0x0000000b0dd97c23 */ /* 0x000fe2000801087f */
[----:B------:R-:W-:Y:S03]  /*21c0*/  @!P0 ISETP.GE.AND P1, PT, R222, R8, PT ;  /* 0x00000008de00820c */ /* 0x000fe60003f26270 */
        /* <DEDUP_REMOVED lines=9> */
[-C--:B-1----:R-:W-:Y:S03]  /*2260*/  HMMA.16816.F32.BF16 R20, R128, R68.reuse, R20 ;  /* 0x000000448014723c */ /* 0x082fe60000041814 */
[----:B------:R-:W-:Y:S05]  /*2270*/  @!P0 FSEL R17, R17, -INF , !P1 ;  /* 0xff80000011118808 */ /* 0x000fea0004800000 */
[----:B------:R-:W-:Y:S01]  /*2280*/  MUFU.EX2 R220, R220 ;  /* 0x000000dc00dc7308 */ /* 0x000fe20000000800 */
[-C--:B------:R-:W-:Y:S01]  /*2290*/  @!P0 ISETP.GE.AND P1, PT, R221, R125.reuse, PT ;  /* 0x0000007ddd00820c */ /* 0x080fe20003f26270 */
[C---:B------:R-:W-:Y:S04]  /*22a0*/  HMMA.16816.F32.BF16 R24, R108.reuse, R68, R24 ;  /* 0x000000446c18723c */ /* 0x040fe80000041818 */
[----:B------:R-:W-:Y:S04]  /*22b0*/  @!P0 FSEL R18, R18, -INF , !P1 ;  /* 0xff80000012128808 */ /* 0x000fe80004800000 */
[----:B------:R-:W-:Y:S01]  /*22c0*/  MUFU.EX2 R219, R219 ;  /* 0x000000db00db7308 */ /* 0x000fe20000000800 */
[----:B------:R-:W-:Y:S01]  /*22d0*/  @!P0 ISETP.GE.AND P1, PT, R222, R125, PT ;  /* 0x0000007dde00820c */ /* 0x000fe20003f26270 */
[C---:B------:R-:W-:Y:S01]  /*22e0*/  @!P0 VIADD R68, R192.reuse, 0x18 ;  /* 0x00000018c0448836 */ /* 0x040fe20000000000 */
[-C--:B------:R-:W-:Y:S03]  /*22f0*/  HMMA.16816.F32.BF16 R28, R108, R70.reuse, R28 ;  /* 0x000000466c1c723c */ /* 0x080fe6000004181c */
[----:B------:R-:W-:Y:S01]  /*2300*/  @!P0 FSEL R19, R19, -INF , !P1 ;  /* 0xff80000013138808 */ /* 0x000fe20004800000 */
[----:B------:R-:W-:Y:S03]  /*2310*/  @!P0 VIADD R69, R192, 0x19 ;  /* 0x00000019c0458836 */ /* 0x000fe60000000000 */
[----:B------:R-:W-:Y:S01]  /*2320*/  MUFU.EX2 R216, R216 ;  /* 0x000000d800d87308 */ /* 0x000fe20000000800 */
[-C--:B------:R-:W-:Y:S01]  /*2330*/  @!P0 ISETP.GE.AND P1, PT, R229, R123.reuse, PT ;  /* 0x0000007be500820c */ /* 0x080fe20003f26270 */
[--C-:B------:R-:W-:Y:S01]  /*2340*/  FFMA.FTZ R221, R18, UR11, -R4.reuse ;  /* 0x0000000b12dd7c23 */ /* 0x100fe20008010804 */
[C---:B------:R-:W-:Y:S01]  /*2350*/  HMMA.16816.F32.BF16 R32, R128.reuse, R70, R32 ;  /* 0x000000468020723c */ /* 0x040fe20000041820 */
[----:B------:R-:W-:Y:S02]  /*2360*/  IMAD.U32 R70, RZ, RZ, UR26 ;  /* 0x0000001aff467e24 */ /* 0x000fe4000f8e00ff */
[----:B------:R-:W-:Y:S01]  /*2370*/  IMAD.U32 R71, RZ, RZ, UR13 ;  /* 0x0000000dff477e24 */ /* 0x000fe2000f8e00ff */
[----:B------:R-:W-:Y:S03]  /*2380*/  @!P0 FSEL R20, R20, -INF , !P1 ;  /* 0xff80000014148808 */ /* 0x000fe60004800000 */
[----:B------:R-:W-:Y:S01]  /*2390*/  MUFU.EX2 R221, R221 ;  /* 0x000000dd00dd7308 */ /* 0x000fe20000000800 */
[----:B------:R-:W-:Y:S01]  /*23a0*/  @!P0 ISETP.GE.AND P1, PT, R230, R123, PT ;  /* 0x0000007be600820c */ /* 0x000fe20003f26270 */
[--C-:B------:R-:W-:Y:S01]  /*23b0*/  FFMA.FTZ R222, R19, UR11, -R4.reuse ;  /* 0x0000000b13de7c23 */ /* 0x100fe20008010804 */
[-C--:B------:R-:W-:Y:S03]  /*23c0*/  HMMA.16816.F32.BF16 R36, R128, R104.reuse, R36 ;  /* 0x000000688024723c */ /* 0x080fe60000041824 */
[----:B------:R-:W-:Y:S01]  /*23d0*/  @!P0 FSEL R21, R21, -INF , !P1 ;  /* 0xff80000015158808 */ /* 0x000fe20004800000 */
[--C-:B------:R-:W-:Y:S03]  /*23e0*/  FFMA.FTZ R225, R17, UR11, -R113.reuse ;  /* 0x0000000b11e17c23 */ /* 0x100fe60008010871 */
[----:B------:R-:W1:Y:S01]  /*23f0*/  MUFU.EX2 R222, R222 ;  /* 0x000000de00de7308 */ /* 0x000e620000000800 */
[-C--:B------:R-:W-:Y:S01]  /*2400*/  @!P0 ISETP.GE.AND P1, PT, R229, R125.reuse, PT ;  /* 0x0000007de500820c */ /* 0x080fe20003f26270 */
[--C-:B------:R-:W-:Y:S01]  /*2410*/  FFMA.FTZ R223, R20, UR11, -R113.reuse ;  /* 0x0000000b14df7c23 */ /* 0x100fe20008010871 */
[C---:B------:R-:W-:Y:S04]  /*2420*/  HMMA.16816.F32.BF16 R40, R108.reuse, R104, R40 ;  /* 0x000000686c28723c */ /* 0x040fe80000041828 */
[----:B------:R-:W-:Y:S03]  /*2430*/  @!P0 FSEL R22, R22, -INF , !P1 ;  /* 0xff80000016168808 */ /* 0x000fe60004800000 */
[----:B------:R-:W2:Y:S01]  /*2440*/  MUFU.EX2 R225, R225 ;  /* 0x000000e100e17308 */ /* 0x000ea20000000800 */
[----:B------:R-:W-:Y:S01]  /*2450*/  @!P0 ISETP.GE.AND P1, PT, R230, R125, PT ;  /* 0x0000007de600820c */ /* 0x000fe20003f26270 */
[----:B------:R-:W-:Y:S01]  /*2460*/  FFMA.FTZ R224, R21, UR11, -R113 ;  /* 0x0000000b15e07c23 */ /* 0x000fe20008010871 */
[-C--:B------:R-:W-:Y:S03]  /*2470*/  HMMA.16816.F32.BF16 R44, R108, R106.reuse, R44 ;  /* 0x0000006a6c2c723c */ /* 0x080fe6000004182c */
[----:B------:R-:W-:Y:S01]  /*2480*/  @!P0 FSEL R23, R23, -INF , !P1 ;  /* 0xff80000017178808 */ /* 0x000fe20004800000 */
[--C-:B------:R-:W-:Y:S03]  /*2490*/  FFMA.FTZ R226, R22, UR11, -R4.reuse ;  /* 0x0000000b16e27c23 */ /* 0x100fe60008010804 */
[----:B------:R-:W-:Y:S01]  /*24a0*/  MUFU.EX2 R223, R223 ;  /* 0x000000df00df7308 */ /* 0x000fe20000000800 */
[-C--:B------:R-:W-:Y:S01]  /*24b0*/  @!P0 ISETP.GE.AND P1, PT, R229, R132.reuse, PT ;  /* 0x00000084e500820c */ /* 0x080fe20003f26270 */
[C---:B------:R-:W-:Y:S04]  /*24c0*/  HMMA.16816.F32.BF16 R48, R128.reuse, R106, R48 ;  /* 0x0000006a8030723c */ /* 0x040fe80000041830 */
[----:B------:R-:W-:Y:S04]  /*24d0*/  @!P0 FSEL R24, R24, -INF , !P1 ;  /* 0xff80000018188808 */ /* 0x000fe80004800000 */
[----:B------:R-:W-:Y:S01]  /*24e0*/  MUFU.EX2 R224, R224 ;  /* 0x000000e000e07308 */ /* 0x000fe20000000800 */
[----:B------:R-:W-:Y:S01]  /*24f0*/  @!P0 ISETP.GE.AND P1, PT, R230, R132, PT ;  /* 0x00000084e600820c */ /* 0x000fe20003f26270 */
[--C-:B------:R-:W-:Y:S01]  /*2500*/  FFMA.FTZ R227, R23, UR11, -R4.reuse ;  /* 0x0000000b17e37c23 */ /* 0x100fe20008010804 */
[--C-:B------:R-:W-:Y:S02]  /*2510*/  FFMA.FTZ R228, R24, UR11, -R127.reuse ;  /* 0x0000000b18e47c23 */ /* 0x100fe4000801087f */
[----:B------:R-:W-:Y:S02]  /*2520*/  @!P0 FSEL R25, R25, -INF , !P1 ;  /* 0xff80000019198808 */ /* 0x000fe40004800000 */
[-C--:B------:R-:W-:Y:S03]  /*2530*/  @!P0 ISETP.GE.AND P1, PT, R229, R8.reuse, PT ;  /* 0x00000008e500820c */ /* 0x080fe60003f26270 */
[----:B------:R-:W-:Y:S01]  /*2540*/  MUFU.EX2 R226, R226 ;  /* 0x000000e200e27308 */ /* 0x000fe20000000800 */
[----:B------:R-:W-:Y:S01]  /*2550*/  FFMA.FTZ R229, R25, UR11, -R127 ;  /* 0x0000000b19e57c23 */ /* 0x000fe2000801087f */
[----:B------:R-:W-:Y:S02]  /*2560*/  @!P0 FSEL R26, R26, -INF , !P1 ;  /* 0xff8000001a1a8808 */ /* 0x000fe40004800000 */
[----:B------:R-:W-:Y:S06]  /*2570*/  @!P0 ISETP.GE.AND P1, PT, R230, R8, PT ;  /* 0x00000008e600820c */ /* 0x000fec0003f26270 */
[----:B------:R-:W-:Y:S01]  /*2580*/  MUFU.EX2 R227, R227 ;  /* 0x000000e300e37308 */ /* 0x000fe20000000800 */
[----:B------:R-:W-:Y:S01]  /*2590*/  @!P0 FSEL R27, R27, -INF , !P1 ;  /* 0xff8000001b1b8808 */ /* 0x000fe20004800000 */
[--C-:B------:R-:W-:Y:S01]  /*25a0*/  FFMA.FTZ R230, R26, UR11, -R9.reuse ;  /* 0x0000000b1ae67c23 */ /* 0x100fe20008010809 */
[-C--:B------:R-:W-:Y:S03]  /*25b0*/  @!P0 ISETP.GE.AND P1, PT, R68, R132.reuse, PT ;  /* 0x000000844400820c */ /* 0x080fe60003f26270 */
[----:B------:R-:W-:Y:S01]  /*25c0*/  FFMA.FTZ R231, R27, UR11, -R9 ;  /* 0x0000000b1be77c23 */ /* 0x000fe20008010809 */
[----:B------:R-:W-:Y:S03]  /*25d0*/  @!P0 FSEL R28, R28, -INF , !P1 ;  /* 0xff8000001c1c8808 */ /* 0x000fe60004800000 */
[----:B------:R-:W3:Y:S01]  /*25e0*/  MUFU.EX2 R217, R217 ;  /* 0x000000d900d97308 */ /* 0x000ee20000000800 */
[----:B------:R-:W-:Y:S01]  /*25f0*/  @!P0 ISETP.GE.AND P1, PT, R69, R132, PT ;  /* 0x000000844500820c */ /* 0x000fe20003f26270 */
[--C-:B------:R-:W-:Y:S03]  /*2600*/  FFMA.FTZ R232, R28, UR11, -R127.reuse ;  /* 0x0000000b1ce87c23 */ /* 0x100fe6000801087f */
        /* <DEDUP_REMOVED lines=12> */
[----:B------:R-:W-:Y:S01]  /*26d0*/  MUFU.EX2 R233, R233 ;  /* 0x000000e900e97308 */ /* 0x000fe20000000800 */
[----:B------:R-:W-:Y:S01]  /*26e0*/  @!P0 ISETP.GE.AND P1, PT, R69, R123, PT ;  /* 0x0000007b4500820c */ /* 0x000fe20003f26270 */
[--C-:B------:R-:W-:Y:S03]  /*26f0*/  FFMA.FTZ R236, R32, UR11, -R113.reuse ;  /* 0x0000000b20ec7c23 */ /* 0x100fe60008010871 */
[----:B------:R-:W-:Y:S02]  /*2700*/  @!P0 FSEL R33, R33, -INF , !P1 ;  /* 0xff80000021218808 */ /* 0x000fe40004800000 */
[-C--:B------:R-:W-:Y:S03]  /*2710*/  @!P0 ISETP.GE.AND P1, PT, R68, R125.reuse, PT ;  /* 0x0000007d4400820c */ /* 0x080fe60003f26270 */
[----:B------:R-:W-:Y:S01]  /*2720*/  MUFU.EX2 R234, R234 ;  /* 0x000000ea00ea7308 */ /* 0x000fe20000000800 */
[----:B------:R-:W-:Y:S02]  /*2730*/  @!P0 VIADD R68, R192, 0x21 ;  /* 0x00000021c0448836 */ /* 0x000fe40000000000 */
[--C-:B------:R-:W-:Y:S01]  /*2740*/  FFMA.FTZ R237, R33, UR11, -R113.reuse ;  /* 0x0000000b21ed7c23 */ /* 0x100fe20008010871 */
[----:B------:R-:W-:Y:S02]  /*2750*/  @!P0 FSEL R34, R34, -INF , !P1 ;  /* 0xff80000022228808 */ /* 0x000fe40004800000 */
[----:B------:R-:W-:Y:S01]  /*2760*/  @!P0 ISETP.GE.AND P1, PT, R69, R125, PT ;  /* 0x0000007d4500820c */ /* 0x000fe20003f26270 */
[----:B------:R-:W-:Y:S03]  /*2770*/  @!P0 VIADD R69, R192, 0x20 ;  /* 0x00000020c0458836 */ /* 0x000fe60000000000 */
[----:B------:R-:W-:Y:S01]  /*2780*/  MUFU.EX2 R236, R236 ;  /* 0x000000ec00ec7308 */ /* 0x000fe20000000800 */
[----:B------:R-:W-:Y:S01]  /*2790*/  @!P0 FSEL R35, R35, -INF , !P1 ;  /* 0xff80000023238808 */ /* 0x000fe20004800000 */
[--C-:B------:R-:W-:Y:S01]  /*27a0*/  FFMA.FTZ R238, R34, UR11, -R4.reuse ;  /* 0x0000000b22ee7c23 */ /* 0x100fe20008010804 */
[C---:B------:R-:W-:Y:S02]  /*27b0*/  @!P0 ISETP.GE.AND P1, PT, R69.reuse, R123, PT ;  /* 0x0000007b4500820c */ /* 0x040fe40003f26270 */
[----:B------:R-:W-:Y:S01]  /*27c0*/  @!P0 ISETP.GE.AND P2, PT, R69, R125, PT ;  /* 0x0000007d4500820c */ /* 0x000fe20003f46270 */
[--C-:B------:R-:W-:Y:S01]  /*27d0*/  FFMA.FTZ R239, R35, UR11, -R4.reuse ;  /* 0x0000000b23ef7c23 */ /* 0x100fe20008010804 */
[----:B------:R-:W-:Y:S03]  /*27e0*/  @!P0 FSEL R36, R36, -INF , !P1 ;  /* 0xff80000024248808 */ /* 0x000fe60004800000 */
[----:B------:R-:W4:Y:S01]  /*27f0*/  MUFU.EX2 R237, R237 ;  /* 0x000000ed00ed7308 */ /* 0x000f220000000800 */
[----:B------:R-:W-:Y:S02]  /*2800*/  @!P0 ISETP.GE.AND P1, PT, R68, R123, PT ;  /* 0x0000007b4400820c */ /* 0x000fe40003f26270 */
[----:B------:R-:W-:Y:S01]  /*2810*/  @!P0 FSEL R38, R38, -INF , !P2 ;  /* 0xff80000026268808 */ /* 0x000fe20005000000 */
[--C-:B------:R-:W-:Y:S01]  /*2820*/  FFMA.FTZ R240, R36, UR11, -R113.reuse ;  /* 0x0000000b24f07c23 */ /* 0x100fe20008010871 */
[----:B------:R-:W-:Y:S02]  /*2830*/  @!P0 FSEL R37, R37, -INF , !P1 ;  /* 0xff80000025258808 */ /* 0x000fe40004800000 */
[C---:B------:R-:W-:Y:S03]  /*2840*/  @!P0 ISETP.GE.AND P1, PT, R68.reuse, R125, PT ;  /* 0x0000007d4400820c */ /* 0x040fe60003f26270 */
[----:B------:R-:W-:Y:S01]  /*2850*/  MUFU.EX2 R235, R235 ;  /* 0x000000eb00eb7308 */ /* 0x000fe20000000800 */
[-C--:B------:R-:W-:Y:S01]  /*2860*/  @!P0 ISETP.GE.AND P2, PT, R68, R132.reuse, PT ;  /* 0x000000844400820c */ /* 0x080fe20003f46270 */
[----:B------:R-:W-:Y:S01]  /*2870*/  FFMA.FTZ R241, R37, UR11, -R113 ;  /* 0x0000000b25f17c23 */ /* 0x000fe20008010871 */
[----:B------:R-:W-:Y:S01]  /*2880*/  @!P0 FSEL R39, R39, -INF , !P1 ;  /* 0xff80000027278808 */ /* 0x000fe20004800000 */
[--C-:B------:R-:W-:Y:S01]  /*2890*/  FFMA.FTZ R242, R38, UR11, -R4.reuse ;  /* 0x0000000b26f27c23 */ /* 0x100fe20008010804 */
[----:B------:R-:W-:Y:S02]  /*28a0*/  @!P0 ISETP.GE.AND P1, PT, R69, R132, PT ;  /* 0x000000844500820c */ /* 0x000fe40003f26270 */
[----:B------:R-:W-:Y:S03]  /*28b0*/  @!P0 FSEL R41, R41, -INF , !P2 ;  /* 0xff80000029298808 */ /* 0x000fe60005000000 */
[----:B------:R-:W-:Y:S01]  /*28c0*/  MUFU.EX2 R240, R240 ;  /* 0x000000f000f07308 */ /* 0x000fe20000000800 */
[----:B------:R-:W-:Y:S01]  /*28d0*/  @!P0 FSEL R40, R40, -INF , !P1 ;  /* 0xff80000028288808 */ /* 0x000fe20004800000 */
[--C-:B------:R-:W-:Y:S01]  /*28e0*/  FFMA.FTZ R243, R39, UR11, -R4.reuse ;  /* 0x0000000b27f37c23 */ /* 0x100fe20008010804 */
[----:B------:R-:W-:Y:S01]  /*28f0*/  LEA R14, P1, R179, R70, 0x2 ;  /* 0x00000046b30e7211 */ /* 0x000fe200078210ff */
[--C-:B------:R-:W-:Y:S02]  /*2900*/  FFMA.FTZ R247, R41, UR11, -R127.reuse ;  /* 0x0000000b29f77c23 */ /* 0x100fe4000801087f */
[----:B------:R-:W-:Y:S01]  /*2910*/  FFMA.FTZ R244, R40, UR11, -R127 ;  /* 0x0000000b28f47c23 */ /* 0x000fe2000801087f */
[----:B------:R-:W-:Y:S03]  /*2920*/  LEA.HI.X R15, R179, R71, RZ, 0x2, P1 ;  /* 0x00000047b30f7211 */ /* 0x000fe600008f14ff */
[----:B------:R-:W-:Y:S01]  /*2930*/  MUFU.EX2 R241, R241 ;  /* 0x000000f100f17308 */ /* 0x000fe20000000800 */
[-C--:B------:R-:W-:Y:S01]  /*2940*/  @!P0 ISETP.GE.AND P1, PT, R69, R8.reuse, PT ;  /* 0x000000084500820c */ /* 0x080fe20003f26270 */
[----:B------:R-:W4:Y:S03]  /*2950*/  LDG.E R245, desc[UR20][R14.64] ;  /* 0x000000140ef57981 */ /* 0x000f26000c1e1900 */
[----:B------:R-:W-:Y:S02]  /*2960*/  @!P0 FSEL R42, R42, -INF , !P1 ;  /* 0xff8000002a2a8808 */ /* 0x000fe40004800000 */
[----:B------:R-:W-:Y:S01]  /*2970*/  @!P0 ISETP.GE.AND P1, PT, R68, R8, PT ;  /* 0x000000084400820c */ /* 0x000fe20003f26270 */
[----:B------:R-:W4:Y:S02]  /*2980*/  LDG.E R252, desc[UR20][R14.64+0x20] ;  /* 0x000020140efc7981 */ /* 0x000f24000c1e1900 */
[----:B------:R-:W-:Y:S01]  /*2990*/  MUFU.EX2 R238, R238 ;  /* 0x000000ee00ee7308 */ /* 0x000fe20000000800 */
[--C-:B------:R-:W-:Y:S01]  /*29a0*/  FFMA.FTZ R246, R42, UR11, -R9.reuse ;  /* 0x0000000b2af67c23 */ /* 0x100fe20008010809 */
[----:B------:R-:W-:Y:S01]  /*29b0*/  @!P0 FSEL R43, R43, -INF , !P1 ;  /* 0xff8000002b2b8808 */ /* 0x000fe20004800000 */
[----:B------:R-:W1:Y:S01]  /*29c0*/  LDSM.16.M88.4 R68, [R2+-0x1400] ;  /* 0xffec00000244783b */ /* 0x000e620000000200 */
[-C--:B------:R-:W-:Y:S03]  /*29d0*/  @!P0 ISETP.GE.AND P1, PT, R10, R132.reuse, PT ;  /* 0x000000840a00820c */ /* 0x080fe60003f26270 */
[----:B------:R-:W-:Y:S01]  /*29e0*/  FFMA.FTZ R249, R43, UR11, -R9 ;  /* 0x0000000b2bf97c23 */ /* 0x000fe20008010809 */
[----:B------:R-:W-:Y:S02]  /*29f0*/  @!P0 FSEL R44, R44, -INF , !P1 ;  /* 0xff8000002c2c8808 */ /* 0x000fe40004800000 */
[----:B------:R-:W-:Y:S01]  /*2a00*/  MUFU.EX2 R242, R242 ;  /* 0x000000f200f27308 */ /* 0x000fe20000000800 */
[----:B------:R-:W-:Y:S01]  /*2a10*/  @!P0 ISETP.GE.AND P1, PT, R11, R132, PT ;  /* 0x000000840b00820c */ /* 0x000fe20003f26270 */
        /* <DEDUP_REMOVED lines=8> */
[-C--:B------:R-:W-:Y:S06]  /*2aa0*/  @!P0 ISETP.GE.AND P1, PT, R11, R8.reuse, PT ;  /* 0x000000080b00820c */ /* 0x080fec0003f26270 */
        /* <DEDUP_REMOVED lines=11> */
[----:B------:R3:W-:Y:S01]  /*2b60*/  MUFU.EX2 R5, R13 ;  /* 0x0000000d00057308 */ /* 0x0007e20000000800 */
[----:B------:R-:W-:Y:S01]  /*2b70*/  @!P0 VIADD R10, R192, 0x30 ;  /* 0x00000030c00a8836 */ /* 0x000fe20000000000 */
[-C--:B-1----:R-:W-:Y:S03]  /*2b80*/  HMMA.16816.F32.BF16 R52, R128, R68.reuse, R52 ;  /* 0x000000448034723c */ /* 0x082fe60000041834 */
[----:B------:R-:W-:Y:S01]  /*2b90*/  @!P0 FSEL R50, R50, -INF , !P1 ;  /* 0xff80000032328808 */ /* 0x000fe20004800000 */
[--C-:B------:R-:W-:Y:S01]  /*2ba0*/  FFMA.FTZ R18, R49, UR11, -R113.reuse ;  /* 0x0000000b31127c23 */ /* 0x100fe20008010871 */
[----:B------:R-:W-:Y:S01]  /*2bb0*/  @!P0 ISETP.GE.AND P1, PT, R11, R125, PT ;  /* 0x0000007d0b00820c */ /* 0x000fe20003f26270 */
[----:B------:R-:W-:Y:S02]  /*2bc0*/  @!P0 VIADD R11, R192, 0x31 ;  /* 0x00000031c00b8836 */ /* 0x000fe40000000000 */
[----:B------:R-:W-:Y:S01]  /*2bd0*/  MUFU.EX2 R135, R135 ;  /* 0x0000008700877308 */ /* 0x000fe20000000800 */
[C---:B------:R-:W-:Y:S04]  /*2be0*/  HMMA.16816.F32.BF16 R56, R108.reuse, R68, R56 ;  /* 0x000000446c38723c */ /* 0x040fe80000041838 */
[----:B------:R-:W-:Y:S01]  /*2bf0*/  @!P0 FSEL R51, R51, -INF , !P1 ;  /* 0xff80000033338808 */ /* 0x000fe20004800000 */
[--C-:B------:R-:W-:Y:S01]  /*2c00*/  FFMA.FTZ R17, R50, UR11, -R4.reuse ;  /* 0x0000000b32117c23 */ /* 0x100fe20008010804 */
[-C--:B------:R-:W-:Y:S03]  /*2c10*/  @!P0 ISETP.GE.AND P1, PT, R10, R123.reuse, PT ;  /* 0x0000007b0a00820c */ /* 0x080fe60003f26270 */
[----:B------:R-:W-:Y:S01]  /*2c20*/  MUFU.EX2 R229, R229 ;  /* 0x000000e500e57308 */ /* 0x000fe20000000800 */
[-C--:B------:R-:W-:Y:S03]  /*2c30*/  HMMA.16816.F32.BF16 R60, R108, R70.reuse, R60 ;  /* 0x000000466c3c723c */ /* 0x080fe6000004183c */
[----:B------:R-:W-:Y:S01]  /*2c40*/  @!P0 FSEL R52, R52, -INF , !P1 ;  /* 0xff80000034348808 */ /* 0x000fe20004800000 */
[--C-:B--2---:R-:W-:Y:S01]  /*2c50*/  FFMA.FTZ R14, R51, UR11, -R4.reuse ;  /* 0x0000000b330e7c23 */ /* 0x104fe20008010804 */
[C---:B------:R-:W-:Y:S02]  /*2c60*/  @!P0 ISETP.GE.AND P1, PT, R11.reuse, R123, PT ;  /* 0x0000007b0b00820c */ /* 0x040fe40003f26270 */
[----:B------:R-:W-:Y:S01]  /*2c70*/  @!P0 ISETP.GE.AND P4, PT, R11, R8, PT ;  /* 0x000000080b00820c */ /* 0x000fe20003f86270 */
[----:B------:R-:W-:Y:S01]  /*2c80*/  HMMA.16816.F32.BF16 R64, R128, R70, R64 ;  /* 0x000000468040723c */ /* 0x000fe20000041840 */
[----:B------:R1:W-:Y:S03]  /*2c90*/  MUFU.EX2 R118, R14 ;  /* 0x0000000e00767308 */ /* 0x0003e60000000800 */
[----:B------:R-:W-:Y:S01]  /*2ca0*/  @!P0 FSEL R53, R53, -INF , !P1 ;  /* 0xff80000035358808 */ /* 0x000fe20004800000 */
[--C-:B---3--:R-:W-:Y:S01]  /*2cb0*/  FFMA.FTZ R13, R52, UR11, -R113.reuse ;  /* 0x0000000b340d7c23 */ /* 0x108fe20008010871 */
[-C--:B------:R-:W-:Y:S02]  /*2cc0*/  @!P0 ISETP.GE.AND P1, PT, R10, R125.reuse, PT ;  /* 0x0000007d0a00820c */ /* 0x080fe40003f26270 */
[----:B------:R-:W-:Y:S03]  /*2cd0*/  @!P0 FSEL R59, R59, -INF , !P4 ;  /* 0xff8000003b3b8808 */ /* 0x000fe60006000000 */
[----:B------:R2:W-:Y:S01]  /*2ce0*/  MUFU.EX2 R117, R13 ;  /* 0x0000000d00757308 */ /* 0x0005e20000000800 */
[----:B------:R-:W-:Y:S01]  /*2cf0*/  @!P0 FSEL R54, R54, -INF , !P1 ;  /* 0xff80000036368808 */ /* 0x000fe20004800000 */
[----:B------:R-:W-:Y:S01]  /*2d00*/  FFMA.FTZ R15, R53, UR11, -R113 ;  /* 0x0000000b350f7c23 */ /* 0x000fe20008010871 */
[----:B------:R-:W-:Y:S02]  /*2d10*/  @!P0 ISETP.GE.AND P1, PT, R11, R125, PT ;  /* 0x0000007d0b00820c */ /* 0x000fe40003f26270 */
[----:B------:R-:W-:Y:S02]  /*2d20*/  F2FP.BF16.F32.PACK_AB R70, R222, R221 ;  /* 0x000000ddde46723e */ /* 0x000fe400000010ff */
[----:B------:R-:W-:Y:S03]  /*2d30*/  @!P0 FSEL R55, R55, -INF , !P1 ;  /* 0xff80000037378808 */ /* 0x000fe60004800000 */
[----:B------:R-:W-:Y:S01]  /*2d40*/  MUFU.EX2 R230, R230 ;  /* 0x000000e600e67308 */ /* 0x000fe20000000800 */
[-C--:B------:R-:W-:Y:S01]  /*2d50*/  @!P0 ISETP.GE.AND P1, PT, R10, R132.reuse, PT ;  /* 0x000000840a00820c */ /* 0x080fe20003f26270 */
[--C-:B-1----:R-:W-:Y:S01]  /*2d60*/  FFMA.FTZ R14, R54, UR11, -R4.reuse ;  /* 0x0000000b360e7c23 */ /* 0x102fe20008010804 */
[--C-:B------:R-:W-:Y:S02]  /*2d70*/  FFMA.FTZ R69, R55, UR11, -R4.reuse ;  /* 0x0000000b37457c23 */ /* 0x100fe40008010804 */
[----:B------:R-:W-:Y:S02]  /*2d80*/  @!P0 FSEL R56, R56, -INF , !P1 ;  /* 0xff80000038388808 */ /* 0x000fe40004800000 */
[----:B------:R-:W-:Y:S03]  /*2d90*/  @!P0 ISETP.GE.AND P1, PT, R11, R132, PT ;  /* 0x000000840b00820c */ /* 0x000fe60003f26270 */
[----:B------:R1:W-:Y:S01]  /*2da0*/  MUFU.EX2 R126, R69 ;  /* 0x00000045007e7308 */ /* 0x0003e20000000800 */
[----:B------:R-:W-:Y:S01]  /*2db0*/  F2FP.BF16.F32.PACK_AB R11, R212, R195 ;  /* 0x000000c3d40b723e */ /* 0x000fe200000010ff */
[--C-:B------:R-:W-:Y:S01]  /*2dc0*/  FFMA.FTZ R68, R56, UR11, -R127.reuse ;  /* 0x0000000b38447c23 */ /* 0x100fe2000801087f */
[----:B------:R-:W-:Y:S02]  /*2dd0*/  @!P0 FSEL R57, R57, -INF , !P1 ;  /* 0xff80000039398808 */ /* 0x000fe40004800000 */
[----:B------:R-:W-:Y:S01]  /*2de0*/  @!P0 ISETP.GE.AND P1, PT, R10, R8, PT ;  /* 0x000000080a00820c */ /* 0x000fe20003f26270 */
[----:B------:R3:W-:Y:S04]  /*2df0*/  STS [R180], R11 ;  /* 0x0000000bb4007388 */ /* 0x0007e80000000800 */
[----:B------:R3:W-:Y:S01]  /*2e00*/  MUFU.EX2 R121, R68 ;  /* 0x0000004400797308 */ /* 0x0007e20000000800 */
[----:B------:R-:W-:Y:S01]  /*2e10*/  FFMA.FTZ R10, R57, UR11, -R127 ;  /* 0x0000000b390a7c23 */ /* 0x000fe2000801087f */
[----:B------:R-:W-:Y:S05]  /*2e20*/  @!P0 FSEL R58, R58, -INF , !P1 ;  /* 0xff8000003a3a8808 */ /* 0x000fea0004800000 */
[--C-:B--2---:R-:W-:Y:S03]  /*2e30*/  FFMA.FTZ R13, R58, UR11, -R9.reuse ;  /* 0x0000000b3a0d7c23 */ /* 0x104fe60008010809 */
[----:B------:R2:W4:Y:S01]  /*2e40*/  MUFU.EX2 R178, R10 ;  /* 0x0000000a00b27308 */ /* 0x0005220000000800 */
[C---:B-1----:R-:W-:Y:S05]  /*2e50*/  @!P0 VIADD R69, R192.reuse, 0x39 ;  /* 0x00000039c0458836 */ /* 0x042fea0000000000 */
[C---:B------:R-:W-:Y:S02]  /*2e60*/  @!P0 ISETP.GE.AND P1, PT, R69.reuse, R132, PT ;  /* 0x000000844500820c */ /* 0x040fe40003f26270 */
[-C--:B------:R-:W-:Y:S01]  /*2e70*/  @!P0 ISETP.GE.AND P5, PT, R69, R123.reuse, PT ;  /* 0x0000007b4500820c */ /* 0x080fe20003fa6270 */
[----:B---3--:R-:W-:Y:S01]  /*2e80*/  @!P0 VIADD R68, R192, 0x38 ;  /* 0x00000038c0448836 */ /* 0x008fe20000000000 */
[----:B------:R-:W-:Y:S01]  /*2e90*/  @!P0 FSEL R61, R61, -INF , !P1 ;  /* 0xff8000003d3d8808 */ /* 0x000fe20004800000 */
[----:B------:R-:W-:Y:S01]  /*2ea0*/  MUFU.EX2 R119, R14 ;  /* 0x0000000e00777308 */ /* 0x000fe20000000800 */
[----:B------:R-:W-:Y:S02]  /*2eb0*/  @!P0 ISETP.GE.AND P1, PT, R69, R8, PT ;  /* 0x000000084500820c */ /* 0x000fe40003f26270 */
[C---:B------:R-:W-:Y:S02]  /*2ec0*/  @!P0 ISETP.GE.AND P3, PT, R68.reuse, R132, PT ;  /* 0x000000844400820c */ /* 0x040fe40003f66270 */
[----:B------:R-:W-:Y:S01]  /*2ed0*/  @!P0 ISETP.GE.AND P6, PT, R68, R123, PT ;  /* 0x0000007b4400820c */ /* 0x000fe20003fc6270 */
[----:B--2---:R-:W-:Y:S01]  /*2ee0*/  FFMA.FTZ R10, R59, UR11, -R9 ;  /* 0x0000000b3b0a7c23 */ /* 0x004fe20008010809 */
[----:B------:R-:W-:Y:S03]  /*2ef0*/  @!P0 FSEL R60, R60, -INF , !P3 ;  /* 0xff8000003c3c8808 */ /* 0x000fe60005800000 */
[----:B------:R1:W-:Y:S01]  /*2f00*/  MUFU.EX2 R123, R13 ;  /* 0x0000000d007b7308 */ /* 0x0003e20000000800 */
[-C--:B------:R-:W-:Y:S02]  /*2f10*/  @!P0 ISETP.GE.AND P3, PT, R69, R125.reuse, PT ;  /* 0x0000007d4500820c */ /* 0x080fe40003f66270 */
[----:B------:R-:W-:Y:S01]  /*2f20*/  F2FP.BF16.F32.PACK_AB R69, R211, R206 ;  /* 0x000000ced345723e */ /* 0x000fe200000010ff */
[--C-:B------:R-:W-:Y:S01]  /*2f30*/  FFMA.FTZ R71, R60, UR11, -R127.reuse ;  /* 0x0000000b3c477c23 */ /* 0x100fe2000801087f */
[C---:B------:R-:W-:Y:S01]  /*2f40*/  @!P0 ISETP.GE.AND P4, PT, R68.reuse, R125, PT ;  /* 0x0000007d4400820c */ /* 0x040fe20003f86270 */
[----:B------:R-:W-:Y:S01]  /*2f50*/  FFMA.FTZ R127, R61, UR11, -R127 ;  /* 0x0000000b3d7f7c23 */ /* 0x000fe2000801087f */
[----:B------:R-:W-:Y:S01]  /*2f60*/  @!P0 ISETP.GE.AND P2, PT, R68, R8, PT ;  /* 0x000000084400820c */ /* 0x000fe20003f46270 */
[----:B------:R2:W-:Y:S02]  /*2f70*/  STS [R180+0x400], R69 ;  /* 0x00040045b4007388 */ /* 0x0005e40000000800 */
[----:B------:R3:W4:Y:S01]  /*2f80*/  MUFU.EX2 R125, R10 ;  /* 0x0000000a007d7308 */ /* 0x0007220000000800 */
[----:B------:R-:W-:Y:S01]  /*2f90*/  F2FP.BF16.F32.PACK_AB R68, R225, R220 ;  /* 0x000000dce144723e */ /* 0x000fe200000010ff */
[----:B------:R2:W-:Y:S01]  /*2fa0*/  STS [R199+0x400], R70 ;  /* 0x00040046c7007388 */ /* 0x0005e20000000800 */
[----:B------:R-:W-:Y:S02]  /*2fb0*/  F2FP.BF16.F32.PACK_AB R11, R215, R214 ;  /* 0x000000d6d70b723e */ /* 0x000fe400000010ff */
[----:B------:R-:W-:Y:S01]  /*2fc0*/  @!P0 FSEL R62, R62, -INF , !P2 ;  /* 0xff8000003e3e8808 */ /* 0x000fe20005000000 */
[----:B------:R4:W-:Y:S04]  /*2fd0*/  STS [R199], R68 ;  /* 0x00000044c7007388 */ /* 0x0009e80000000800 */
[----:B------:R2:W-:Y:S01]  /*2fe0*/  MUFU.EX2 R129, R71 ;  /* 0x0000004700817308 */ /* 0x0005e20000000800 */
[----:B-1----:R-:W-:Y:S01]  /*2ff0*/  F2FP.BF16.F32.PACK_AB R13, R213, R210 ;  /* 0x000000d2d50d723e */ /* 0x002fe200000010ff */
[----:B------:R1:W-:Y:S01]  /*3000*/  STS [R180+0x2400], R11 ;  /* 0x0024000bb4007388 */ /* 0x0003e20000000800 */
[--C-:B------:R-:W-:Y:S01]  /*3010*/  FFMA.FTZ R14, R62, UR11, -R9.reuse ;  /* 0x0000000b3e0e7c23 */ /* 0x100fe20008010809 */
[----:B------:R-:W-:Y:S02]  /*3020*/  @!P0 FSEL R64, R64, -INF , !P6 ;  /* 0xff80000040408808 */ /* 0x000fe40007000000 */
[----:B------:R1:W-:Y:S04]  /*3030*/  STS [R180+0x2000], R13 ;  /* 0x0020000db4007388 */ /* 0x0003e80000000800 */
[----:B------:R-:W1:Y:S01]  /*3040*/  MUFU.EX2 R231, R231 ;  /* 0x000000e700e77308 */ /* 0x000e620000000800 */
[----:B---3--:R-:W-:Y:S02]  /*3050*/  F2FP.BF16.F32.PACK_AB R10, R217, R216 ;  /* 0x000000d8d90a723e */ /* 0x008fe400000010ff */
[----:B------:R-:W-:Y:S02]  /*3060*/  @!P0 FSEL R66, R66, -INF , !P4 ;  /* 0xff80000042428808 */ /* 0x000fe40006000000 */
[----:B------:R-:W-:Y:S01]  /*3070*/  @!P0 FSEL R65, R65, -INF , !P5 ;  /* 0xff80000041418808 */ /* 0x000fe20006800000 */
[----:B------:R3:W-:Y:S01]  /*3080*/  STS [R199+0x2000], R10 ;  /* 0x0020000ac7007388 */ /* 0x0007e20000000800 */
[----:B------:R-:W-:Y:S03]  /*3090*/  @!P0 FSEL R67, R67, -INF , !P3 ;  /* 0xff80000043438808 */ /* 0x000fe60005800000 */
[----:B------:R1:W-:Y:S01]  /*30a0*/  MUFU.EX2 R131, R14 ;  /* 0x0000000e00837308 */ /* 0x0003e20000000800 */
[----:B--2---:R-:W-:Y:S02]  /*30b0*/  F2FP.BF16.F32.PACK_AB R69, R219, R218 ;  /* 0x000000dadb45723e */ /* 0x004fe400000010ff */
[----:B------:R-:W-:Y:S02]  /*30c0*/  F2FP.BF16.F32.PACK_AB R71, R224, R223 ;  /* 0x000000dfe047723e */ /* 0x000fe400000010ff */
[----:B------:R-:W-:Y:S01]  /*30d0*/  F2FP.BF16.F32.PACK_AB R70, R227, R226 ;  /* 0x000000e2e346723e */ /* 0x000fe200000010ff */
[----:B------:R2:W-:Y:S01]  /*30e0*/  STS [R199+0x2400], R69 ;  /* 0x00240045c7007388 */ /* 0x0005e20000000800 */
[----:B------:R-:W-:Y:S03]  /*30f0*/  @!P0 FSEL R63, R63, -INF , !P1 ;  /* 0xff8000003f3f8808 */ /* 0x000fe60004800000 */
[----:B------:R-:W3:Y:S01]  /*3100*/  MUFU.EX2 R130, R127 ;  /* 0x0000007f00827308 */ /* 0x000ee20000000800 */
[----:B----4-:R-:W-:Y:S01]  /*3110*/  F2FP.BF16.F32.PACK_AB R68, R237, R236 ;  /* 0x000000eced44723e */ /* 0x010fe200000010ff */
[----:B------:R4:W-:Y:S01]  /*3120*/  STS [R183], R71 ;  /* 0x00000047b7007388 */ /* 0x0009e20000000800 */
[----:B------:R-:W-:Y:S01]  /*3130*/  F2FP.BF16.F32.PACK_AB R21, R178, R121 ;  /* 0x00000079b215723e */ /* 0x000fe200000010ff */
[----:B------:R-:W-:Y:S01]  /*3140*/  FFMA.FTZ R9, R63, UR11, -R9 ;  /* 0x0000000b3f097c23 */ /* 0x000fe20008010809 */
[----:B-1----:R-:W-:Y:S01]  /*3150*/  F2FP.BF16.F32.PACK_AB R11, R239, R238 ;  /* 0x000000eeef0b723e */ /* 0x002fe200000010ff */
[----:B------:R1:W-:Y:S01]  /*3160*/  STS [R183+0x400], R70 ;  /* 0x00040046b7007388 */ /* 0x0003e20000000800 */
[----:B------:R-:W-:Y:S01]  /*3170*/  F2FP.BF16.F32.PACK_AB R25, R125, R123 ;  /* 0x0000007b7d19723e */ /* 0x000fe200000010ff */
[--C-:B------:R-:W-:Y:S01]  /*3180*/  FFMA.FTZ R13, R64, UR11, -R113.reuse ;  /* 0x0000000b400d7c23 */ /* 0x100fe20008010871 */
[----:B------:R-:W-:Y:S01]  /*3190*/  F2FP.BF16.F32.PACK_AB R14, R231, R230 ;  /* 0x000000e6e70e723e */ /* 0x000fe200000010ff */
[----:B------:R1:W-:Y:S01]  /*31a0*/  STS [R198], R68 ;  /* 0x00000044c6007388 */ /* 0x0003e20000000800 */
[----:B------:R-:W-:Y:S01]  /*31b0*/  MUFU.EX2 R122, R15 ;  /* 0x0000000f007a7308 */ /* 0x000fe20000000800 */
[----:B------:R-:W-:Y:S02]  /*31c0*/  FFMA.FTZ R113, R65, UR11, -R113 ;  /* 0x0000000b41717c23 */ /* 0x000fe40008010871 */
[----:B------:R-:W-:Y:S01]  /*31d0*/  STS [R198+0x400], R11 ;  /* 0x0004000bc6007388 */ /* 0x000fe20000000800 */
[----:B---3--:R-:W-:Y:S02]  /*31e0*/  F2FP.BF16.F32.PACK_AB R10, R229, R228 ;  /* 0x000000e4e50a723e */ /* 0x008fe400000010ff */
[----:B------:R-:W-:Y:S01]  /*31f0*/  F2FP.BF16.F32.PACK_AB R30, R130, R129 ;  /* 0x00000081821e723e */ /* 0x000fe200000010ff */
[----:B------:R-:W-:Y:S03]  /*3200*/  STS [R183+0x2400], R14 ;  /* 0x0024000eb7007388 */ /* 0x000fe60000000800 */
[----:B------:R3:W-:Y:S01]  /*3210*/  MUFU.EX2 R127, R13 ;  /* 0x0000000d007f7308 */ /* 0x0007e20000000800 */
[----:B------:R3:W-:Y:S01]  /*3220*/  STS [R183+0x2000], R10 ;  /* 0x0020000ab7007388 */ /* 0x0007e20000000800 */
[----:B--2---:R-:W-:Y:S02]  /*3230*/  F2FP.BF16.F32.PACK_AB R69, R235, R234 ;  /* 0x000000eaeb45723e */ /* 0x004fe400000010ff */
[----:B----4-:R-:W-:Y:S03]  /*3240*/  F2FP.BF16.F32.PACK_AB R71, R233, R232 ;  /* 0x000000e8e947723e */ /* 0x010fe600000010ff */
[----:B------:R-:W-:Y:S03]  /*3250*/  STS [R198+0x2400], R69 ;  /* 0x00240045c6007388 */ /* 0x000fe60000000800 */
[----:B------:R-:W2:Y:S01]  /*3260*/  MUFU.EX2 R6, R18 ;  /* 0x0000001200067308 */ /* 0x000ea20000000800 */
[----:B-1----:R-:W-:Y:S01]  /*3270*/  F2FP.BF16.F32.PACK_AB R70, R241, R240 ;  /* 0x000000f0f146723e */ /* 0x002fe200000010ff */
[----:B------:R1:W-:Y:S01]  /*3280*/  STS [R198+0x2000], R71 ;  /* 0x00200047c6007388 */ /* 0x0003e20000000800 */
[----:B------:R-:W-:Y:S03]  /*3290*/  F2FP.BF16.F32.PACK_AB R68, R243, R242 ;  /* 0x000000f2f344723e */ /* 0x000fe600000010ff */
[----:B------:R4:W-:Y:S04]  /*32a0*/  STS [R182], R70 ;  /* 0x00000046b6007388 */ /* 0x0009e80000000800 */
[----:B------:R2:W1:Y:S01]  /*32b0*/  MUFU.EX2 R7, R17 ;  /* 0x0000001100077308 */ /* 0x0004620000000800 */
[--C-:B---3--:R-:W-:Y:S01]  /*32c0*/  FFMA.FTZ R13, R66, UR11, -R4.reuse ;  /* 0x0000000b420d7c23 */ /* 0x108fe20008010804 */
[----:B------:R3:W-:Y:S08]  /*32d0*/  STS [R182+0x400], R68 ;  /* 0x00040044b6007388 */ /* 0x0007f00000000800 */
[----:B------:R-:W-:Y:S01]  /*32e0*/  MUFU.EX2 R244, R244 ;  /* 0x000000f400f47308 */ /* 0x000fe20000000800 */
[----:B------:R-:W-:Y:S01]  /*32f0*/  FFMA.FTZ R10, R67, UR11, -R4 ;  /* 0x0000000b430a7c23 */ /* 0x000fe20008010804 */
[----:B------:R-:W-:Y:S08]  /*3300*/  IMAD.IADD R4, R182, 0x1, R201 ;  /* 0x00000001b6047824 */ /* 0x000ff000078e02c9 */
[----:B------:R-:W3:Y:S01]  /*3310*/  MUFU.EX2 R247, R247 ;  /* 0x000000f700f77308 */ /* 0x000ee20000000800 */
[----:B--2---:R-:W-:Y:S02]  /*3320*/  F2FP.BF16.F32.PACK_AB R17, R6, R5 ;  /* 0x000000050611723e */ /* 0x004fe400000010ff */
[----:B-1----:R-:W-:Y:S02]  /*3330*/  F2FP.BF16.F32.PACK_AB R15, R118, R7 ;  /* 0x00000007760f723e */ /* 0x002fe400000010ff */
[----:B------:R-:W-:Y:S01]  /*3340*/  F2FP.BF16.F32.PACK_AB R71, R122, R117 ;  /* 0x000000757a47723e */ /* 0x000fe200000010ff */
[----:B------:R-:W-:Y:S01]  /*3350*/  STS [R4], R17 ;  /* 0x0000001104007388 */ /* 0x000fe20000000800 */
[----:B------:R-:W-:Y:S03]  /*3360*/  F2FP.BF16.F32.PACK_AB R69, R126, R119 ;  /* 0x000000777e45723e */ /* 0x000fe600000010ff */
[----:B------:R-:W-:Y:S01]  /*3370*/  MUFU.EX2 R246, R246 ;  /* 0x000000f600f67308 */ /* 0x000fe20000000800 */
[----:B----4-:R-:W-:Y:S01]  /*3380*/  F2FP.BF16.F32.PACK_AB R70, R135, R250 ;  /* 0x000000fa8746723e */ /* 0x010fe200000010ff */
[----:B------:R-:W-:Y:S08]  /*3390*/  STS [R4+0x400], R15 ;  /* 0x0004000f04007388 */ /* 0x000ff00000000800 */
[----:B------:R-:W1:Y:S01]  /*33a0*/  MUFU.EX2 R249, R249 ;  /* 0x000000f900f97308 */ /* 0x000e620000000800 */
[----:B---3--:R-:W-:Y:S05]  /*33b0*/  F2FP.BF16.F32.PACK_AB R19, R247, R244 ;  /* 0x000000f4f713723e */ /* 0x008fea00000010ff */
[----:B------:R-:W-:Y:S04]  /*33c0*/  STS [R182+0x2000], R19 ;  /* 0x00200013b6007388 */ /* 0x000fe80000000800 */
[----:B------:R1:W-:Y:S10]  /*33d0*/  MUFU.EX2 R128, R13 ;  /* 0x0000000d00807308 */ /* 0x0003f40000000800 */
[----:B------:R-:W-:Y:S10]  /*33e0*/  MUFU.EX2 R248, R248 ;  /* 0x000000f800f87308 */ /* 0x000ff40000000800 */
[----:B------:R-:W2:Y:S01]  /*33f0*/  MUFU.EX2 R251, R251 ;  /* 0x000000fb00fb7308 */ /* 0x000ea20000000800 */
[----:B-1----:R-:W-:Y:S05]  /*3400*/  F2FP.BF16.F32.PACK_AB R13, R249, R246 ;  /* 0x000000f6f90d723e */ /* 0x002fea00000010ff */
[----:B------:R-:W-:Y:S04]  /*3410*/  STS [R182+0x2400], R13 ;  /* 0x0024000db6007388 */ /* 0x000fe80000000800 */
[----:B------:R-:W1:Y:S01]  /*3420*/  MUFU.EX2 R132, R113 ;  /* 0x0000007100847308 */ /* 0x000e620000000800 */
[----:B------:R-:W-:Y:S09]  /*3430*/  STS [R4+0x2400], R70 ;  /* 0x0024004604007388 */ /* 0x000ff20000000800 */
[----:B------:R-:W3:Y:S01]  /*3440*/  MUFU.EX2 R116, R10 ;  /* 0x0000000a00747308 */ /* 0x000ee20000000800 */
[----:B--2---:R-:W-:Y:S05]  /*3450*/  F2FP.BF16.F32.PACK_AB R11, R251, R248 ;  /* 0x000000f8fb0b723e */ /* 0x004fea00000010ff */
[----:B------:R-:W-:Y:S04]  /*3460*/  STS [R4+0x2000], R11 ;  /* 0x0020000b04007388 */ /* 0x000fe80000000800 */
[----:B------:R-:W2:Y:S01]  /*3470*/  MUFU.EX2 R120, R9 ;  /* 0x0000000900787308 */ /* 0x000ea20000000800 */
[----:B-1----:R-:W-:Y:S01]  /*3480*/  F2FP.BF16.F32.PACK_AB R68, R132, R127 ;  /* 0x0000007f8444723e */ /* 0x002fe200000010ff */
[----:B------:R-:W-:Y:S04]  /*3490*/  STS [R184], R71 ;  /* 0x00000047b8007388 */ /* 0x000fe80000000800 */
[----:B------:R-:W-:Y:S01]  /*34a0*/  STS [R184+0x400], R69 ;  /* 0x00040045b8007388 */ /* 0x000fe20000000800 */
[----:B---3--:R-:W-:Y:S03]  /*34b0*/  F2FP.BF16.F32.PACK_AB R18, R116, R128 ;  /* 0x000000807412723e */ /* 0x008fe600000010ff */
[----:B------:R-:W-:Y:S04]  /*34c0*/  STS [R191], R68 ;  /* 0x00000044bf007388 */ /* 0x000fe80000000800 */
[----:B------:R-:W-:Y:S01]  /*34d0*/  STS [R191+0x400], R18 ;  /* 0x00040012bf007388 */ /* 0x000fe20000000800 */
[----:B--2---:R-:W-:Y:S03]  /*34e0*/  F2FP.BF16.F32.PACK_AB R34, R120, R131 ;  /* 0x000000837822723e */ /* 0x004fe600000010ff */
[----:B------:R-:W-:Y:S04]  /*34f0*/  STS [R184+0x2000], R21 ;  /* 0x00200015b8007388 */ /* 0x000fe80000000800 */
[----:B------:R-:W-:Y:S04]  /*3500*/  STS [R184+0x2400], R25 ;  /* 0x00240019b8007388 */ /* 0x000fe80000000800 */
[----:B------:R-:W-:Y:S04]  /*3510*/  STS [R191+0x2000], R30 ;  /* 0x0020001ebf007388 */ /* 0x000fe80000000800 */
[----:B------:R-:W-:Y:S04]  /*3520*/  STS [R191+0x2400], R34 ;  /* 0x00240022bf007388 */ /* 0x000fe80000000800 */
[----:B------:R-:W1:Y:S08]  /*3530*/  LDSM.16.M88.4 R68, [R177+0x4000] ;  /* 0x00400000b144783b */ /* 0x000e700000000200 */
[----:B------:R-:W2:Y:S08]  /*3540*/  LDSM.16.M88.4 R104, [R177+0x5000] ;  /* 0x00500000b168783b */ /* 0x000eb00000000200 */
[----:B------:R-:W3:Y:S08]  /*3550*/  LDSM.16.M88.4 R108, [R0+0x4000] ;  /* 0x00400000006c783b */ /* 0x000ef00000000200 */
        /* <DEDUP_REMOVED lines=21> */
[----:B------:R-:W-:Y:S03]  /*36b0*/  FADD.FTZ R9, -R245, R9 ;  /* 0x00000009f5097221 */ /* 0x000fe60000010100 */
[----:B------:R-:W-:Y:S01]  /*36c0*/  FMUL.FTZ R195, R195, R8 ;  /* 0x00000008c3c37220 */ /* 0x000fe20000410000 */
[C---:B------:R-:W-:Y:S04]  /*36d0*/  HMMA.16816.F32.BF16 R20, R108.reuse, R154, R20 ;  /* 0x0000009a6c14723c */ /* 0x040fe80000041814 */
[----:B------:R-:W-:Y:S04]  /*36e0*/  FMUL.FTZ R212, R212, R9 ;  /* 0x00000009d4d47220 */ /* 0x000fe80000410000 */
[-C--:B------:R-:W-:Y:S03]  /*36f0*/  HMMA.16816.F32.BF16 R24, R108, R156.reuse, R24 ;  /* 0x0000009c6c18723c */ /* 0x080fe60000041818 */
[----:B------:R-:W-:Y:S05]  /*3700*/  F2FP.BF16.F32.PACK_AB R212, R212, R195 ;  /* 0x000000c3d4d4723e */ /* 0x000fea00000010ff */
[C---:B------:R-:W-:Y:S04]  /*3710*/  HMMA.16816.F32.BF16 R28, R112.reuse, R156, R28 ;  /* 0x0000009c701c723c */ /* 0x040fe8000004181c */
[C---:B------:R-:W-:Y:S01]  /*3720*/  FADD.FTZ R20, -R245.reuse, R20 ;  /* 0x00000014f5147221 */ /* 0x040fe20000010100 */
[----:B------:R-:W-:Y:S03]  /*3730*/  FADD.FTZ R21, -R245, R21 ;  /* 0x00000015f5157221 */ /* 0x000fe60000010100 */
[-C--:B------:R-:W-:Y:S03]  /*3740*/  HMMA.16816.F32.BF16 R32, R112, R158.reuse, R32 ;  /* 0x0000009e7020723c */ /* 0x080fe60000041820 */
[----:B------:R-:W-:Y:S01]  /*3750*/  FMUL.FTZ R220, R220, R20 ;  /* 0x00000014dcdc7220 */ /* 0x000fe20000410000 */
[----:B------:R-:W-:Y:S01]  /*3760*/  FMUL.FTZ R225, R225, R21 ;  /* 0x00000015e1e17220 */ /* 0x000fe20000410000 */
[C---:B------:R-:W-:Y:S01]  /*3770*/  FADD.FTZ R9, -R245.reuse, R24 ;  /* 0x00000018f5097221 */ /* 0x040fe20000010100 */
[----:B------:R-:W-:Y:S02]  /*3780*/  FADD.FTZ R25, -R245, R25 ;  /* 0x00000019f5197221 */ /* 0x000fe40000010100 */
[C---:B------:R-:W-:Y:S04]  /*3790*/  HMMA.16816.F32.BF16 R36, R108.reuse, R158, R36 ;  /* 0x0000009e6c24723c */ /* 0x040fe80000041824 */
[----:B------:R-:W-:Y:S01]  /*37a0*/  F2FP.BF16.F32.PACK_AB R220, R225, R220 ;  /* 0x000000dce1dc723e */ /* 0x000fe200000010ff */
[----:B------:R-:W-:Y:S01]  /*37b0*/  FMUL.FTZ R223, R223, R9 ;  /* 0x00000009dfdf7220 */ /* 0x000fe20000410000 */
[----:B------:R-:W-:Y:S02]  /*37c0*/  FMUL.FTZ R224, R224, R25 ;  /* 0x00000019e0e07220 */ /* 0x000fe40000410000 */
        /* <DEDUP_REMOVED lines=11> */
[----:B------:R-:W-:Y:S01]  /*3880*/  FMUL.FTZ R225, R241, R225 ;  /* 0x000000e1f1e17220 */ /* 0x000fe20000410000 */
[----:B------:R-:W-:Y:S01]  /*3890*/  F2FP.BF16.F32.PACK_AB R241, R236, R195 ;  /* 0x000000c3ecf1723e */ /* 0x000fe200000010ff */
[----:B------:R-:W-:Y:S02]  /*38a0*/  FMUL.FTZ R223, R240, R223 ;  /* 0x000000dff0df7220 */ /* 0x000fe40000410000 */
[-C--:B------:R-:W-:Y:S03]  /*38b0*/  HMMA.16816.F32.BF16 R56, R108, R164.reuse, R56 ;  /* 0x000000a46c38723c */ /* 0x080fe60000041838 */
[----:B------:R-:W-:Y:S05]  /*38c0*/  F2FP.BF16.F32.PACK_AB R223, R225, R223 ;  /* 0x000000dfe1df723e */ /* 0x000fea00000010ff */
[C---:B------:R-:W-:Y:S04]  /*38d0*/  HMMA.16816.F32.BF16 R60, R112.reuse, R164, R60 ;  /* 0x000000a4703c723c */ /* 0x040fe8000004183c */
[C---:B------:R-:W-:Y:S01]  /*38e0*/  FADD.FTZ R240, -R245.reuse, R52 ;  /* 0x00000034f5f07221 */ /* 0x040fe20000010100 */
[C---:B------:R-:W-:Y:S03]  /*38f0*/  FADD.FTZ R237, -R245.reuse, R53 ;  /* 0x00000035f5ed7221 */ /* 0x040fe60000010100 */
[-C--:B------:R-:W-:Y:S03]  /*3900*/  HMMA.16816.F32.BF16 R64, R112, R166.reuse, R64 ;  /* 0x000000a67040723c */ /* 0x080fe60000041840 */
[C---:B------:R-:W-:Y:S01]  /*3910*/  FADD.FTZ R236, -R245.reuse, R56 ;  /* 0x00000038f5ec7221 */ /* 0x040fe20000010100 */
[----:B------:R-:W-:Y:S01]  /*3920*/  FADD.FTZ R195, -R245, R57 ;  /* 0x00000039f5c37221 */ /* 0x000fe20000010100 */
[----:B------:R-:W-:Y:S01]  /*3930*/  FMUL.FTZ R240, R5, R240 ;  /* 0x000000f005f07220 */ /* 0x000fe20000410000 */
[----:B------:R-:W-:Y:S01]  /*3940*/  FMUL.FTZ R237, R6, R237 ;  /* 0x000000ed06ed7220 */ /* 0x000fe20000410000 */
[----:B------:R-:W-:Y:S01]  /*3950*/  FMUL.FTZ R236, R117, R236 ;  /* 0x000000ec75ec7220 */ /* 0x000fe20000410000 */
[----:B------:R-:W-:Y:S04]  /*3960*/  HMMA.16816.F32.BF16 R68, R108, R166, R68 ;  /* 0x000000a66c44723c */ /* 0x000fe80000041844 */
[----:B------:R-:W-:Y:S01]  /*3970*/  FMUL.FTZ R195, R122, R195 ;  /* 0x000000c37ac37220 */ /* 0x000fe20000410000 */
[----:B------:R-:W-:Y:S04]  /*3980*/  F2FP.BF16.F32.PACK_AB R237, R237, R240 ;  /* 0x000000f0eded723e */ /* 0x000fe800000010ff */
[----:B------:R-:W-:Y:S01]  /*3990*/  F2FP.BF16.F32.PACK_AB R225, R195, R236 ;  /* 0x000000ecc3e1723e */ /* 0x000fe200000010ff */
[----:B------:R-:W-:Y:S09]  /*39a0*/  FADD.FTZ R236, -R252, R11 ;  /* 0x0000000bfcec7221 */ /* 0x000ff20000010100 */
[C---:B------:R-:W-:Y:S01]  /*39b0*/  FADD.FTZ R68, -R245.reuse, R68 ;  /* 0x00000044f5447221 */ /* 0x040fe20000010100 */
[----:B------:R-:W-:Y:S03]  /*39c0*/  FADD.FTZ R69, -R245, R69 ;  /* 0x00000045f5457221 */ /* 0x000fe60000010100 */
[----:B------:R-:W-:Y:S01]  /*39d0*/  FMUL.FTZ R68, R127, R68 ;  /* 0x000000447f447220 */ /* 0x000fe20000410000 */
[----:B------:R-:W-:Y:S05]  /*39e0*/  FMUL.FTZ R69, R132, R69 ;  /* 0x0000004584457220 */ /* 0x000fea0000410000 */
[----:B------:R-:W-:Y:S01]  /*39f0*/  F2FP.BF16.F32.PACK_AB R68, R69, R68 ;  /* 0x000000444544723e */ /* 0x000fe200000010ff */
[----:B------:R-:W-:Y:S01]  /*3a00*/  FADD.FTZ R69, -R252, R10 ;  /* 0x0000000afc457221 */ /* 0x000fe20000010100 */
[----:B------:R-:W-:Y:S06]  /*3a10*/  BRA.U !UP0, `(.L_x_61) ;  /* 0x0000000108587547 */ /* 0x000fec000b800000 */
[----:B------:R-:W1:Y:S01]  /*3a20*/  LDC R5, c[0x0][0x3b0] ;  /* 0x0000ec00ff057b82 */ /* 0x000e620000000800 */
[----:B------:R-:W-:Y:S01]  /*3a30*/  IADD3 R9, P0, PT, RZ, -UR4, RZ ;  /* 0x80000004ff097c10 */ /* 0x000fe2000ff1e0ff */
[----:B------:R-:W-:Y:S04]  /*3a40*/  ULOP3.LUT UR25, UR32, 0x1, URZ, 0xc0, !UPT ;  /* 0x0000000120197892 */ /* 0x000fe8000f8ec0ff */
[----:B------:R-:W-:Y:S02]  /*3a50*/  UISETP.NE.U32.AND UP1, UPT, UR25, 0x1, UPT ;  /* 0x000000011900788c */ /* 0x000fe4000bf25070 */
[----:B------:R-:W2:Y:S02]  /*3a60*/  LDC R6, c[0x0][0x3b4] ;  /* 0x0000ed00ff067b82 */ /* 0x000ea40000000800 */
[----:B------:R-:W-:Y:S06]  /*3a70*/  USEL UR25, UR16, 0x2000, !UP1 ;  /* 0x0000200010197887 */ /* 0x000fec000c800000 */
[----:B------:R-:W-:Y:S02]  /*3a80*/  VIADD R207, R207, UR25 ;  /* 0x00000019cfcf7c36 */ /* 0x000fe40008000000 */
[----:B------:R-:W-:Y:S02]  /*3a90*/  VIADD R169, R169, UR25 ;  /* 0x00000019a9a97c36 */ /* 0x000fe40008000000 */
[----:B-1----:R-:W-:Y:S04]  /*3aa0*/  IMAD.SHL.U32 R8, R5, 0x80, RZ ;  /* 0x0000008005087824 */ /* 0x002fe800078e00ff */
[----:B------:R-:W-:Y:S05]  /*3ab0*/  IMAD.X R8, RZ, RZ, ~R8, P0 ;  /* 0x000000ffff087224 */ /* 0x000fea00000e0e08 */
[----:B------:R-:W-:Y:S04]  /*3ac0*/  SHF.R.S64 R9, R9, 0x1f, R8 ;  /* 0x0000001f09097819 */ /* 0x000fe80000001008 */
[----:B------:R-:W-:Y:S04]  /*3ad0*/  IADD3 R194, P0, PT, R9, R194, RZ ;  /* 0x000000c209c27210 */ /* 0x000fe80007f1e0ff */
[----:B------:R-:W-:Y:S02]  /*3ae0*/  LEA.HI.X.SX32 R193, R8, R193, 0x1, P0 ;  /* 0x000000c108c17211 */ /* 0x000fe400000f0eff */
[C---:B------:R-:W-:Y:S03]  /*3af0*/  LEA R10, P0, R5.reuse, R194, 0x7 ;  /* 0x000000c2050a7211 */ /* 0x040fe600078038ff */
[----:B------:R-:W-:Y:S01]  /*3b00*/  IMAD.MOV.U32 R195, RZ, RZ, R193 ;  /* 0x000000ffffc37224 */ /* 0x000fe200078e00c1 */
[----:B--2---:R-:W-:Y:S04]  /*3b10*/  LEA.HI.X R11, R5, R193, R6, 0x7, P0 ;  /* 0x000000c1050b7211 */ /* 0x004fe800000f3c06 */
[----:B------:R-:W-:Y:S01]  /*3b20*/  @!PT LDS RZ, [RZ] ;  /* 0x00000000fffff984 */ /* 0x000fe20000000800 */
[----:B------:R-:W-:Y:S01]  /*3b30*/  @!PT LDS RZ, [RZ] ;  /* 0x00000000fffff984 */ /* 0x000fe20000000800 */
[----:B------:R-:W-:Y:S01]  /*3b40*/  @!PT LDS RZ, [RZ] ;  /* 0x00000000fffff984 */ /* 0x000fe20000000800 */
[----:B------:R1:W-:Y:S05]  /*3b50*/  LDGSTS.E.BYPASS.LTC128B.128 [R207], desc[UR20][R194.64] ;  /* 0x00000000c2cf7fae */ /* 0x0003ea000b981a14 */
[----:B------:R1:W-:Y:S05]  /*3b60*/  LDGSTS.E.BYPASS.LTC128B.128 [R207+0x1000], desc[UR20][R10.64] ;  /* 0x010000000acf7fae */ /* 0x0003ea000b981a14 */
[----:B------:R-:W0:Y:S02]  /*3b70*/  LDGDEPBAR ;  /* 0x00000000000079af */ /* 0x000e240000000000 */
.L_x_61:
[C---:B------:R-:W-:Y:S01]  /*3b80*/  FADD.FTZ R5, -R252.reuse, R26 ;  /* 0x0000001afc057221 */ /* 0x040fe20000010100 */
[C---:B------:R-:W-:Y:S01]  /*3b90*/  FADD.FTZ R6, -R252.reuse, R27 ;  /* 0x0000001bfc067221 */ /* 0x040fe20000010100 */
[C---:B------:R-:W-:Y:S01]  /*3ba0*/  FADD.FTZ R54, -R252.reuse, R54 ;  /* 0x00000036fc367221 */ /* 0x040fe20000010100 */
[----:B------:R-:W-:Y:S01]  /*3bb0*/  FADD.FTZ R9, -R252, R38 ;  /* 0x00000026fc097221 */ /* 0x000fe20000010100 */
[----:B------:R-:W-:Y:S01]  /*3bc0*/  FMUL.FTZ R5, R226, R5 ;  /* 0x00000005e2057220 */ /* 0x000fe20000410000 */
[----:B------:R-:W-:Y:S01]  /*3bd0*/  FMUL.FTZ R6, R227, R6 ;  /* 0x00000006e3067220 */ /* 0x000fe20000410000 */
[----:B------:R-:W-:Y:S01]  /*3be0*/  FMUL.FTZ R54, R7, R54 ;  /* 0x0000003607367220 */ /* 0x000fe20000410000 */
[C---:B------:R-:W-:Y:S01]  /*3bf0*/  FADD.FTZ R8, -R252.reuse, R39 ;  /* 0x00000027fc087221 */ /* 0x040fe20000010100 */
[C---:B-1----:R-:W-:Y:S01]  /*3c00*/  FADD.FTZ R10, -R252.reuse, R43 ;  /* 0x0000002bfc0a7221 */ /* 0x042fe20000010100 */
[----:B------:R-:W-:Y:S01]  /*3c10*/  FADD.FTZ R7, -R252, R70 ;  /* 0x00000046fc077221 */ /* 0x000fe20000010100 */
[----:B------:R-:W-:Y:S01]  /*3c20*/  F2FP.BF16.F32.PACK_AB R6, R6, R5 ;  /* 0x000000050606723e */ /* 0x000fe200000010ff */
[C---:B------:R-:W-:Y:S01]  /*3c30*/  FADD.FTZ R5, -R252.reuse, R42 ;  /* 0x0000002afc057221 */ /* 0x040fe20000010100 */
[----:B------:R-:W-:Y:S01]  /*3c40*/  FADD.FTZ R71, -R252, R71 ;  /* 0x00000047fc477221 */ /* 0x000fe20000010100 */
[----:B------:R-:W-:Y:S01]  /*3c50*/  FMUL.FTZ R9, R238, R9 ;  /* 0x00000009ee097220 */ /* 0x000fe20000410000 */
[----:B------:R-:W-:Y:S01]  /*3c60*/  FMUL.FTZ R8, R239, R8 ;  /* 0x00000008ef087220 */ /* 0x000fe20000410000 */
[----:B------:R-:W-:Y:S01]  /*3c70*/  FMUL.FTZ R5, R242, R5 ;  /* 0x00000005f2057220 */ /* 0x000fe20000410000 */
[----:B------:R-:W-:Y:S01]  /*3c80*/  FMUL.FTZ R10, R243, R10 ;  /* 0x0000000af30a7220 */ /* 0x000fe20000410000 */
[----:B------:R-:W-:Y:S01]  /*3c90*/  FMUL.FTZ R7, R128, R7 ;  /* 0x0000000780077220 */ /* 0x000fe20000410000 */
[----:B------:R-:W-:Y:S01]  /*3ca0*/  FMUL.FTZ R116, R116, R71 ;  /* 0x0000004774747220 */ /* 0x000fe20000410000 */
[----:B------:R-:W-:Y:S01]  /*3cb0*/  FADD.FTZ R23, -R252, R23 ;  /* 0x00000017fc177221 */ /* 0x000fe20000010100 */
[----:B------:R-:W-:Y:S01]  /*3cc0*/  FMUL.FTZ R69, R206, R69 ;  /* 0x00000045ce457220 */ /* 0x000fe20000410000 */
[----:B------:R-:W-:Y:S01]  /*3cd0*/  FMUL.FTZ R236, R211, R236 ;  /* 0x000000ecd3ec7220 */ /* 0x000fe20000410000 */
[----:B------:R-:W-:Y:S01]  /*3ce0*/  FADD.FTZ R22, -R252, R22 ;  /* 0x00000016fc167221 */ /* 0x000fe20000010100 */
[----:B------:R-:W-:Y:S01]  /*3cf0*/  F2FP.BF16.F32.PACK_AB R9, R8, R9 ;  /* 0x000000090809723e */ /* 0x000fe200000010ff */
[C---:B-----5:R-:W-:Y:S01]  /*3d00*/  FADD.FTZ R8, -R133.reuse, R13 ;  /* 0x0000000d85087221 */ /* 0x060fe20000010100 */
[----:B------:R-:W-:Y:S01]  /*3d10*/  F2FP.BF16.F32.PACK_AB R5, R10, R5 ;  /* 0x000000050a05723e */ /* 0x000fe200000010ff */
[C---:B------:R-:W-:Y:S01]  /*3d20*/  FADD.FTZ R11, -R133.reuse, R16 ;  /* 0x00000010850b7221 */ /* 0x040fe20000010100 */
[----:B------:R-:W-:Y:S01]  /*3d30*/  F2FP.BF16.F32.PACK_AB R116, R116, R7 ;  /* 0x000000077474723e */ /* 0x000fe200000010ff */
[C---:B------:R-:W-:Y:S01]  /*3d40*/  FADD.FTZ R7, -R133.reuse, R12 ;  /* 0x0000000c85077221 */ /* 0x040fe20000010100 */
[----:B------:R-:W-:Y:S01]  /*3d50*/  FADD.FTZ R10, -R133, R17 ;  /* 0x00000011850a7221 */ /* 0x000fe20000010100 */
[----:B------:R-:W-:Y:S01]  /*3d60*/  FMUL.FTZ R23, R222, R23 ;  /* 0x00000017de177220 */ /* 0x000fe20000410000 */
[----:B------:R-:W-:Y:S01]  /*3d70*/  FMUL.FTZ R22, R221, R22 ;  /* 0x00000016dd167220 */ /* 0x000fe20000410000 */
[----:B------:R-:W-:Y:S01]  /*3d80*/  F2FP.BF16.F32.PACK_AB R69, R236, R69 ;  /* 0x00000045ec45723e */ /* 0x000fe200000010ff */
[----:B------:R-:W-:Y:S01]  /*3d90*/  FMUL.FTZ R7, R210, R7 ;  /* 0x00000007d2077220 */ /* 0x000fe20000410000 */
[----:B------:R-:W-:Y:S01]  /*3da0*/  FMUL.FTZ R8, R213, R8 ;  /* 0x00000008d5087220 */ /* 0x000fe20000410000 */
[----:B------:R-:W-:Y:S01]  /*3db0*/  FMUL.FTZ R11, R216, R11 ;  /* 0x0000000bd80b7220 */ /* 0x000fe20000410000 */
[----:B------:R-:W-:Y:S01]  /*3dc0*/  FMUL.FTZ R10, R217, R10 ;  /* 0x0000000ad90a7220 */ /* 0x000fe20000410000 */
[----:B------:R-:W-:Y:S01]  /*3dd0*/  F2FP.BF16.F32.PACK_AB R22, R23, R22 ;  /* 0x000000161716723e */ /* 0x000fe200000010ff */
[----:B------:R-:W-:Y:S01]  /*3de0*/  STS [R180+-0x8000], R212 ;  /* 0xff8000d4b4007388 */ /* 0x000fe20000000800 */
[----:B------:R-:W-:Y:S01]  /*3df0*/  F2FP.BF16.F32.PACK_AB R7, R8, R7 ;  /* 0x000000070807723e */ /* 0x000fe200000010ff */
[C---:B------:R-:W-:Y:S01]  /*3e00*/  FADD.FTZ R8, -R133.reuse, R45 ;  /* 0x0000002d85087221 */ /* 0x040fe20000010100 */
[----:B------:R-:W-:Y:S01]  /*3e10*/  F2FP.BF16.F32.PACK_AB R10, R10, R11 ;  /* 0x0000000b0a0a723e */ /* 0x000fe200000010ff */
[----:B------:R-:W-:Y:S01]  /*3e20*/  STS [R180+-0x7c00], R69 ;  /* 0xff840045b4007388 */ /* 0x000fe20000000800 */
[----:B------:R-:W-:Y:S01]  /*3e30*/  FADD.FTZ R11, -R133, R44 ;  /* 0x0000002c850b7221 */ /* 0x000fe20000010100 */
[----:B------:R-:W-:Y:S01]  /*3e40*/  FMUL.FTZ R8, R247, R8 ;  /* 0x00000008f7087220 */ /* 0x000fe20000410000 */
[C---:B------:R-:W-:Y:S01]  /*3e50*/  FADD.FTZ R13, -R133.reuse, R28 ;  /* 0x0000001c850d7221 */ /* 0x040fe20000010100 */
[----:B------:R-:W-:Y:S01]  /*3e60*/  STS [R199+-0x8000], R220 ;  /* 0xff8000dcc7007388 */ /* 0x000fe20000000800 */
[----:B------:R-:W-:Y:S01]  /*3e70*/  FMUL.FTZ R11, R244, R11 ;  /* 0x0000000bf40b7220 */ /* 0x000fe20000410000 */
[C---:B------:R-:W-:Y:S01]  /*3e80*/  FADD.FTZ R12, -R133.reuse, R29 ;  /* 0x0000001d850c7221 */ /* 0x040fe20000010100 */
[C---:B------:R-:W-:Y:S01]  /*3e90*/  FADD.FTZ R17, -R133.reuse, R32 ;  /* 0x0000002085117221 */ /* 0x040fe20000010100 */
[----:B------:R-:W-:Y:S01]  /*3ea0*/  STS [R199+-0x7c00], R22 ;  /* 0xff840016c7007388 */ /* 0x000fe20000000800 */
[----:B------:R-:W-:Y:S01]  /*3eb0*/  FADD.FTZ R16, -R133, R33 ;  /* 0x0000002185107221 */ /* 0x000fe20000010100 */
[----:B------:R-:W-:Y:S01]  /*3ec0*/  F2FP.BF16.F32.PACK_AB R11, R8, R11 ;  /* 0x0000000b080b723e */ /* 0x000fe200000010ff */
[----:B------:R-:W-:Y:S01]  /*3ed0*/  FMUL.FTZ R13, R228, R13 ;  /* 0x0000000de40d7220 */ /* 0x000fe20000410000 */
[----:B------:R1:W-:Y:S01]  /*3ee0*/  STS [R180+-0x6000], R7 ;  /* 0xffa00007b4007388 */ /* 0x0003e20000000800 */
[----:B------:R-:W-:Y:S01]  /*3ef0*/  FMUL.FTZ R12, R229, R12 ;  /* 0x0000000ce50c7220 */ /* 0x000fe20000410000 */
[----:B------:R-:W-:Y:S01]  /*3f00*/  FMUL.FTZ R17, R232, R17 ;  /* 0x00000011e8117220 */ /* 0x000fe20000410000 */
[----:B------:R-:W-:Y:S01]  /*3f10*/  FMUL.FTZ R16, R233, R16 ;  /* 0x00000010e9107220 */ /* 0x000fe20000410000 */
[C---:B------:R-:W-:Y:S01]  /*3f20*/  FADD.FTZ R21, -R134.reuse, R14 ;  /* 0x0000000e86157221 */ /* 0x040fe20000010100 */
[C---:B------:R-:W-:Y:S01]  /*3f30*/  FADD.FTZ R8, -R134.reuse, R15 ;  /* 0x0000000f86087221 */ /* 0x040fe20000010100 */
[C---:B------:R-:W-:Y:S01]  /*3f40*/  FADD.FTZ R15, -R134.reuse, R18 ;  /* 0x00000012860f7221 */ /* 0x040fe20000010100 */
[----:B------:R-:W-:Y:S01]  /*3f50*/  FADD.FTZ R14, -R134, R19 ;  /* 0x00000013860e7221 */ /* 0x000fe20000010100 */
[----:B------:R-:W-:Y:S01]  /*3f60*/  FMUL.FTZ R21, R214, R21 ;  /* 0x00000015d6157220 */ /* 0x000fe20000410000 */
[----:B------:R-:W-:Y:S01]  /*3f70*/  FMUL.FTZ R8, R215, R8 ;  /* 0x00000008d7087220 */ /* 0x000fe20000410000 */
[----:B------:R-:W-:Y:S01]  /*3f80*/  F2FP.BF16.F32.PACK_AB R12, R12, R13 ;  /* 0x0000000d0c0c723e */ /* 0x000fe200000010ff */
[C---:B------:R-:W-:Y:S01]  /*3f90*/  FADD.FTZ R13, -R133.reuse, R48 ;  /* 0x00000030850d7221 */ /* 0x040fe20000010100 */
[----:B------:R-:W-:Y:S01]  /*3fa0*/  F2FP.BF16.F32.PACK_AB R17, R16, R17 ;  /* 0x000000111011723e */ /* 0x000fe200000010ff */
[----:B------:R-:W-:Y:S01]  /*3fb0*/  FADD.FTZ R16, -R133, R49 ;  /* 0x0000003185107221 */ /* 0x000fe20000010100 */
[----:B------:R-:W-:Y:S01]  /*3fc0*/  FMUL.FTZ R15, R218, R15 ;  /* 0x0000000fda0f7220 */ /* 0x000fe20000410000 */
[----:B------:R-:W-:Y:S01]  /*3fd0*/  FMUL.FTZ R14, R219, R14 ;  /* 0x0000000edb0e7220 */ /* 0x000fe20000410000 */
[----:B------:R-:W-:Y:S01]  /*3fe0*/  F2FP.BF16.F32.PACK_AB R21, R8, R21 ;  /* 0x000000150815723e */ /* 0x000fe200000010ff */
[----:B------:R-:W-:Y:S01]  /*3ff0*/  FMUL.FTZ R13, R248, R13 ;  /* 0x0000000df80d7220 */ /* 0x000fe20000410000 */
[----:B------:R-:W-:Y:S01]  /*4000*/  FMUL.FTZ R16, R251, R16 ;  /* 0x00000010fb107220 */ /* 0x000fe20000410000 */
[----:B------:R-:W-:Y:S01]  /*4010*/  FADD.FTZ R19, -R134, R30 ;  /* 0x0000001e86137221 */ /* 0x000fe20000010100 */
[----:B------:R-:W-:Y:S01]  /*4020*/  F2FP.BF16.F32.PACK_AB R14, R14, R15 ;  /* 0x0000000f0e0e723e */ /* 0x000fe200000010ff */
[----:B------:R-:W-:Y:S01]  /*4030*/  STS [R180+-0x5c00], R21 ;  /* 0xffa40015b4007388 */ /* 0x000fe20000000800 */
[----:B------:R-:W-:Y:S01]  /*4040*/  FADD.FTZ R18, -R134, R35 ;  /* 0x0000002386127221 */ /* 0x000fe20000010100 */
[----:B------:R-:W-:Y:S01]  /*4050*/  F2FP.BF16.F32.PACK_AB R13, R16, R13 ;  /* 0x0000000d100d723e */ /* 0x000fe200000010ff */
[C---:B------:R-:W-:Y:S01]  /*4060*/  FADD.FTZ R16, -R134.reuse, R31 ;  /* 0x0000001f86107221 */ /* 0x040fe20000010100 */
[----:B------:R-:W-:Y:S01]  /*4070*/  STS [R199+-0x6000], R10 ;  /* 0xffa0000ac7007388 */ /* 0x000fe20000000800 */
[----:B-1----:R-:W-:Y:S01]  /*4080*/  FADD.FTZ R7, -R134, R34 ;  /* 0x0000002286077221 */ /* 0x002fe20000010100 */
[----:B------:R-:W-:Y:S01]  /*4090*/  FMUL.FTZ R19, R230, R19 ;  /* 0x00000013e6137220 */ /* 0x000fe20000410000 */
[----:B------:R-:W-:Y:S01]  /*40a0*/  FMUL.FTZ R16, R231, R16 ;  /* 0x00000010e7107220 */ /* 0x000fe20000410000 */
[----:B------:R-:W-:Y:S01]  /*40b0*/  STS [R199+-0x5c00], R14 ;  /* 0xffa4000ec7007388 */ /* 0x000fe20000000800 */
[----:B------:R-:W-:Y:S01]  /*40c0*/  FMUL.FTZ R18, R235, R18 ;  /* 0x00000012eb127220 */ /* 0x000fe20000410000 */
[----:B------:R-:W-:Y:S01]  /*40d0*/  FMUL.FTZ R7, R234, R7 ;  /* 0x00000007ea077220 */ /* 0x000fe20000410000 */
[----:B------:R-:W-:Y:S01]  /*40e0*/  FADD.FTZ R55, -R252, R55 ;  /* 0x00000037fc377221 */ /* 0x000fe20000010100 */
[----:B------:R-:W-:Y:S01]  /*40f0*/  STS [R183+-0x8000], R224 ;  /* 0xff8000e0b7007388 */ /* 0x000fe20000000800 */
[----:B------:R-:W-:Y:S01]  /*4100*/  F2FP.BF16.F32.PACK_AB R16, R16, R19 ;  /* 0x000000131010723e */ /* 0x000fe200000010ff */
[----:B------:R-:W-:Y:S01]  /*4110*/  FADD.FTZ R8, -R134, R47 ;  /* 0x0000002f86087221 */ /* 0x000fe20000010100 */
[----:B------:R-:W-:Y:S01]  /*4120*/  F2FP.BF16.F32.PACK_AB R7, R18, R7 ;  /* 0x000000071207723e */ /* 0x000fe200000010ff */
[----:B------:R-:W-:Y:S01]  /*4130*/  STS [R183+-0x7c00], R6 ;  /* 0xff840006b7007388 */ /* 0x000fe20000000800 */
[----:B------:R-:W-:Y:S01]  /*4140*/  FMUL.FTZ R55, R118, R55 ;  /* 0x0000003776377220 */ /* 0x000fe20000410000 */
[C---:B------:R-:W-:Y:S01]  /*4150*/  FADD.FTZ R15, -R134.reuse, R46 ;  /* 0x0000002e860f7221 */ /* 0x040fe20000010100 */
[----:B------:R-:W-:Y:S01]  /*4160*/  FMUL.FTZ R8, R249, R8 ;  /* 0x00000008f9087220 */ /* 0x000fe20000410000 */
[----:B------:R-:W-:Y:S01]  /*4170*/  STS [R198+-0x8000], R241 ;  /* 0xff8000f1c6007388 */ /* 0x000fe20000000800 */
[----:B------:R-:W-:Y:S01]  /*4180*/  FADD.FTZ R20, -R134, R51 ;  /* 0x0000003386147221 */ /* 0x000fe20000010100 */
[----:B------:R-:W-:Y:S01]  /*4190*/  FMUL.FTZ R15, R246, R15 ;  /* 0x0000000ff60f7220 */ /* 0x000fe20000410000 */
[----:B------:R-:W-:Y:S01]  /*41a0*/  FADD.FTZ R19, -R134, R50 ;  /* 0x0000003286137221 */ /* 0x000fe20000010100 */
[----:B------:R-:W-:Y:S01]  /*41b0*/  STS [R198+-0x7c00], R9 ;  /* 0xff840009c6007388 */ /* 0x000fe20000000800 */
[----:B------:R-:W-:Y:S01]  /*41c0*/  F2FP.BF16.F32.PACK_AB R55, R55, R54 ;  /* 0x000000363737723e */ /* 0x000fe200000010ff */
[----:B------:R-:W-:Y:S01]  /*41d0*/  FMUL.FTZ R20, R135, R20 ;  /* 0x0000001487147220 */ /* 0x000fe20000410000 */
[----:B------:R-:W-:Y:S01]  /*41e0*/  FMUL.FTZ R19, R250, R19 ;  /* 0x00000013fa137220 */ /* 0x000fe20000410000 */
[----:B------:R-:W-:Y:S01]  /*41f0*/  STS [R183+-0x6000], R12 ;  /* 0xffa0000cb7007388 */ /* 0x000fe20000000800 */
[C---:B------:R-:W-:Y:S01]  /*4200*/  FADD.FTZ R58, -R252.reuse, R58 ;  /* 0x0000003afc3a7221 */ /* 0x040fe20000010100 */
[----:B------:R-:W-:Y:S01]  /*4210*/  FADD.FTZ R59, -R252, R59 ;  /* 0x0000003bfc3b7221 */ /* 0x000fe20000010100 */
[----:B------:R-:W-:Y:S01]  /*4220*/  F2FP.BF16.F32.PACK_AB R15, R8, R15 ;  /* 0x0000000f080f723e */ /* 0x000fe200000010ff */
[----:B------:R-:W-:Y:S01]  /*4230*/  STS [R183+-0x5c00], R16 ;  /* 0xffa40010b7007388 */ /* 0x000fe20000000800 */
[----:B------:R-:W-:Y:S01]  /*4240*/  FMUL.FTZ R58, R119, R58 ;  /* 0x0000003a773a7220 */ /* 0x000fe20000410000 */
[----:B------:R-:W-:Y:S01]  /*4250*/  FMUL.FTZ R59, R126, R59 ;  /* 0x0000003b7e3b7220 */ /* 0x000fe20000410000 */
[----:B------:R-:W-:Y:S01]  /*4260*/  F2FP.BF16.F32.PACK_AB R19, R20, R19 ;  /* 0x000000131413723e */ /* 0x000fe200000010ff */
[----:B------:R-:W-:Y:S01]  /*4270*/  STS [R198+-0x6000], R17 ;  /* 0xffa00011c6007388 */ /* 0x000fe20000000800 */
[C---:B------:R-:W-:Y:S01]  /*4280*/  FADD.FTZ R22, -R134.reuse, R63 ;  /* 0x0000003f86167221 */ /* 0x040fe20000010100 */
[C---:B------:R-:W-:Y:S01]  /*4290*/  FADD.FTZ R60, -R133.reuse, R60 ;  /* 0x0000003c853c7221 */ /* 0x040fe20000010100 */
[----:B------:R-:W-:Y:S01]  /*42a0*/  FADD.FTZ R61, -R133, R61 ;  /* 0x0000003d853d7221 */ /* 0x000fe20000010100 */
[----:B------:R-:W-:Y:S01]  /*42b0*/  STS [R198+-0x5c00], R7 ;  /* 0xffa40007c6007388 */ /* 0x000fe20000000800 */
[----:B------:R-:W-:Y:S01]  /*42c0*/  FADD.FTZ R62, -R134, R62 ;  /* 0x0000003e863e7221 */ /* 0x000fe20000010100 */
[----:B------:R-:W-:Y:S01]  /*42d0*/  F2FP.BF16.F32.PACK_AB R59, R59, R58 ;  /* 0x0000003a3b3b723e */ /* 0x000fe200000010ff */
[----:B------:R-:W-:Y:S01]  /*42e0*/  FMUL.FTZ R125, R125, R22 ;  /* 0x000000167d7d7220 */ /* 0x000fe20000410000 */
[----:B------:R-:W-:Y:S01]  /*42f0*/  STS [R182+-0x8000], R223 ;  /* 0xff8000dfb6007388 */ /* 0x000fe20000000800 */
[----:B------:R-:W-:Y:S01]  /*4300*/  FMUL.FTZ R60, R121, R60 ;  /* 0x0000003c793c7220 */ /* 0x000fe20000410000 */
[----:B------:R-:W-:Y:S01]  /*4310*/  FMUL.FTZ R61, R178, R61 ;  /* 0x0000003db23d7220 */ /* 0x000fe20000410000 */
[----:B------:R-:W-:Y:S01]  /*4320*/  FMUL.FTZ R62, R123, R62 ;  /* 0x0000003e7b3e7220 */ /* 0x000fe20000410000 */
[----:B------:R-:W-:Y:S01]  /*4330*/  STS [R182+-0x7c00], R5 ;  /* 0xff840005b6007388 */ /* 0x000fe20000000800 */
[C---:B------:R-:W-:Y:S01]  /*4340*/  FADD.FTZ R64, -R133.reuse, R64 ;  /* 0x0000004085407221 */ /* 0x040fe20000010100 */
[----:B------:R-:W-:Y:S01]  /*4350*/  FADD.FTZ R65, -R133, R65 ;  /* 0x0000004185417221 */ /* 0x000fe20000010100 */
[C---:B------:R-:W-:Y:S01]  /*4360*/  FADD.FTZ R66, -R134.reuse, R66 ;  /* 0x0000004286427221 */ /* 0x040fe20000010100 */
[----:B------:R-:W-:Y:S01]  /*4370*/  STS [R4+-0x8000], R237 ;  /* 0xff8000ed04007388 */ /* 0x000fe20000000800 */
[----:B------:R-:W-:Y:S01]  /*4380*/  FADD.FTZ R67, -R134, R67 ;  /* 0x0000004386437221 */ /* 0x000fe20000010100 */
[----:B------:R-:W-:Y:S01]  /*4390*/  FMUL.FTZ R64, R129, R64 ;  /* 0x0000004081407220 */ /* 0x000fe20000410000 */
[----:B------:R-:W-:Y:S01]  /*43a0*/  FMUL.FTZ R65, R130, R65 ;  /* 0x0000004182417220 */ /* 0x000fe20000410000 */
[----:B------:R-:W-:Y:S01]  /*43b0*/  STS [R4+-0x7c00], R55 ;  /* 0xff84003704007388 */ /* 0x000fe20000000800 */
[----:B------:R-:W-:Y:S01]  /*43c0*/  FMUL.FTZ R66, R131, R66 ;  /* 0x0000004283427220 */ /* 0x000fe20000410000 */
[----:B------:R-:W-:Y:S01]  /*43d0*/  FMUL.FTZ R67, R120, R67 ;  /* 0x0000004378437220 */ /* 0x000fe20000410000 */
[----:B------:R-:W-:Y:S01]  /*43e0*/  F2FP.BF16.F32.PACK_AB R61, R61, R60 ;  /* 0x0000003c3d3d723e */ /* 0x000fe200000010ff */
[----:B------:R-:W-:Y:S01]  /*43f0*/  STS [R182+-0x6000], R11 ;  /* 0xffa0000bb6007388 */ /* 0x000fe20000000800 */
[----:B------:R-:W-:Y:S01]  /*4400*/  F2FP.BF16.F32.PACK_AB R125, R125, R62 ;  /* 0x0000003e7d7d723e */ /* 0x000fe200000010ff */
[----:B------:R-:W-:Y:S01]  /*4410*/  IMAD R52, R189, UR9, RZ ;  /* 0x00000009bd347c24 */ /* 0x000fe2000f8e02ff */
[----:B------:R-:W-:Y:S01]  /*4420*/  F2FP.BF16.F32.PACK_AB R64, R65, R64 ;  /* 0x000000404140723e */ /* 0x000fe200000010ff */
[----:B------:R-:W-:Y:S01]  /*4430*/  STS [R182+-0x5c00], R15 ;  /* 0xffa4000fb6007388 */ /* 0x000fe20000000800 */
[----:B------:R-:W-:Y:S03]  /*4440*/  F2FP.BF16.F32.PACK_AB R66, R67, R66 ;  /* 0x000000424342723e */ /* 0x000fe600000010ff */
        /* <DEDUP_REMOVED lines=9> */
[----:B------:R-:W-:Y:S01]  /*44e0*/  STS [R191+-0x5c00], R66 ;  /* 0xffa40042bf007388 */ /* 0x000fe20000000800 */
[----:B------:R-:W-:Y:S06]  /*44f0*/  BAR.SYNC.DEFER_BLOCKING 0x0 ;  /* 0x0000000000007b1d */ /* 0x000fec0000010000 */
        /* <DEDUP_REMOVED lines=53> */
[----:B------:R-:W-:Y:S04]  /*4850*/  LEA R5, -R52, RZ, 0x7 ;  /* 0x000000ff34057211 */ /* 0x000fe800078e39ff */
[-C--:B--2---:R-:W-:Y:S05]  /*4860*/  HMMA.16816.F32.BF16 R72, R16, R20.reuse, R72 ;  /* 0x000000141048723c */ /* 0x084fea0000041848 */
[C---:B------:R-:W-:Y:S03]  /*4870*/  LEA R208, P0, R5.reuse, R208, 0x2 ;  /* 0x000000d005d07211 */ /* 0x040fe600078010ff */
[C---:B------:R-:W-:Y:S04]  /*4880*/  HMMA.16816.F32.BF16 R76, R24.reuse, R20, R76 ;  /* 0x00000014184c723c */ /* 0x040fe8000004184c */
[----:B------:R-:W-:Y:S04]  /*4890*/  LEA.HI.X.SX32 R209, R5, R209, 0x2, P0 ;  /* 0x000000d105d17211 */ /* 0x000fe800000f16ff */
[-C--:B------:R-:W-:Y:S08]  /*48a0*/  HMMA.16816.F32.BF16 R80, R24, R22.reuse, R80 ;  /* 0x000000161850723c */ /* 0x080ff00000041850 */
[----:B------:R-:W-:Y:S01]  /*48b0*/  HMMA.16816.F32.BF16 R84, R16, R22, R84 ;  /* 0x000000161054723c */ /* 0x000fe20000041854 */
[----:B------:R-:W-:Y:S08]  /*48c0*/  @!UPT UIADD3 URZ, UPT, UPT, URZ, URZ, URZ ;  /* 0x000000fffffff290 */ /* 0x000ff0000fffe0ff */
[----:B------:R-:W-:Y:S11]  /*48d0*/  BRA.U !UP0, `(.L_x_62) ;  /* 0x0000000108407547 */ /* 0x000ff6000b800000 */
[----:B------:R-:W1:Y:S01]  /*48e0*/  LDC R5, c[0x0][0x590] ;  /* 0x00016400ff057b82 */ /* 0x000e620000000800 */
[----:B------:R-:W-:Y:S07]  /*48f0*/  IADD3 R7, P0, PT, RZ, -UR24, RZ ;  /* 0x80000018ff077c10 */ /* 0x000fee000ff1e0ff */
[----:B------:R-:W2:Y:S01]  /*4900*/  LDC R4, c[0x0][0x594] ;  /* 0x00016500ff047b82 */ /* 0x000ea20000000800 */
[----:B-1----:R-:W-:Y:S04]  /*4910*/  IMAD.SHL.U32 R6, R5, 0x80, RZ ;  /* 0x0000008005067824 */ /* 0x002fe800078e00ff */
[----:B------:R-:W-:Y:S05]  /*4920*/  IMAD.X R6, RZ, RZ, ~R6, P0 ;  /* 0x000000ffff067224 */ /* 0x000fea00000e0e06 */
[----:B------:R-:W-:Y:S04]  /*4930*/  SHF.R.S64 R7, R7, 0x1f, R6 ;  /* 0x0000001f07077819 */ /* 0x000fe80000001006 */
[----:B------:R-:W-:Y:S04]  /*4940*/  IADD3 R196, P0, PT, R7, R196, RZ ;  /* 0x000000c407c47210 */ /* 0x000fe80007f1e0ff */
[----:B------:R-:W-:Y:S02]  /*4950*/  LEA.HI.X.SX32 R197, R6, R197, 0x1, P0 ;  /* 0x000000c506c57211 */ /* 0x000fe400000f0eff */
[C---:B------:R-:W-:Y:S03]  /*4960*/  LEA R8, P0, R5.reuse, R196, 0x7 ;  /* 0x000000c405087211 */ /* 0x040fe600078038ff */
[----:B------:R-:W-:Y:S01]  /*4970*/  @!PT LDS RZ, [RZ] ;  /* 0x00000000fffff984 */ /* 0x000fe20000000800 */
[----:B------:R-:W-:Y:S01]  /*4980*/  @!PT LDS RZ, [RZ] ;  /* 0x00000000fffff984 */ /* 0x000fe20000000800 */
[----:B------:R-:W-:Y:S01]  /*4990*/  @!PT LDS RZ, [RZ] ;  /* 0x00000000fffff984 */ /* 0x000fe20000000800 */
[----:B------:R1:W-:Y:S01]  /*49a0*/  LDGSTS.E.BYPASS.LTC128B.128 [R181+0x4000], desc[UR20][R196.64] ;  /* 0x04000000c4b57fae */ /* 0x0003e2000b981a14 */
[----:B--2---:R-:W-:Y:S05]  /*49b0*/  LEA.HI.X R9, R5, R197, R4, 0x7, P0 ;  /* 0x000000c505097211 */ /* 0x004fea00000f3c04 */
[----:B------:R1:W-:Y:S04]  /*49c0*/  LDGSTS.E.BYPASS.LTC128B.128 [R181+0x5000], desc[UR20][R8.64] ;  /* 0x0500000008b57fae */ /* 0x0003e8000b981a14 */
[----:B------:R-:W0:Y:S02]  /*49d0*/  LDGDEPBAR ;  /* 0x00000000000079af */ /* 0x000e240000000000 */
.L_x_62:
[----:B------:R-:W-:Y:S01]  /*49e0*/  LDSM.16.M88.4 R20, [R172] ;  /* 0x00000000ac14783b */ /* 0x000fe20000000200 */
[----:B------:R-:W-:Y:S01]  /*49f0*/  PLOP3.LUT P1, PT, PT, PT, UP0, 0x80, 0x8 ;  /* 0x000000000008781c */ /* 0x000fe20003f2f008 */
[----:B------:R-:W-:Y:S01]  /*4a00*/  ULOP3.LUT UR25, UR32, 0x1, URZ, 0xc0, !UPT ;  /* 0x0000000120197892 */ /* 0x000fe2000f8ec0ff */
[----:B------:R-:W-:Y:S01]  /*4a10*/  VIADD R200, R200, 0xffffff80 ;  /* 0xffffff80c8c87836 */ /* 0x000fe20000000000 */
[----:B------:R-:W2:Y:S01]  /*4a20*/  LDSM.16.MT88.4 R16, [R176+0x6000] ;  /* 0x00600000b010783b */ /* 0x000ea20000004200 */
[----:B------:R-:W-:Y:S02]  /*4a30*/  @UP0 UIADD3 UR27, UP2, UPT, UR14, -0x200, URZ ;  /* 0xfffffe000e1b0890 */ /* 0x000fe4000ff5e0ff */
[----:B------:R-:W-:Y:S01]  /*4a40*/  UISETP.NE.U32.AND UP1, UPT, UR25, 0x1, UPT ;  /* 0x000000011900788c */ /* 0x000fe2000bf25070 */
[----:B------:R-:W1:Y:S01]  /*4a50*/  LDSM.16.M88.4 R12, [R172+0x2000] ;  /* 0x00200000ac0c783b */ /* 0x000e620000000200 */
[----:B------:R-:W-:Y:S03]  /*4a60*/  @UP0 UIADD3.X UR25, UPT, UPT, UR15, -0x1, URZ, UP2, !UPT ;  /* 0xffffffff0f190890 */ /* 0x000fe600097fe4ff */
[----:B------:R-:W-:Y:S04]  /*4a70*/  LDSM.16.M88.4 R24, [R171] ;  /* 0x00000000ab18783b */ /* 0x000fe80000000200 */
[----:B------:R-:W3:Y:S04]  /*4a80*/  LDSM.16.MT88.4 R28, [R176+0x6400] ;  /* 0x00640000b01c783b */ /* 0x000ee80000004200 */
[----:B------:R-:W4:Y:S04]  /*4a90*/  LDSM.16.M88.4 R32, [R171+0x2000] ;  /* 0x00200000ab20783b */ /* 0x000f280000000200 */
[----:B------:R-:W-:Y:S04]  /*4aa0*/  LDSM.16.M88.4 R36, [R170] ;  /* 0x00000000aa24783b */ /* 0x000fe80000000200 */
[----:B------:R-:W4:Y:S04]  /*4ab0*/  LDSM.16.MT88.4 R40, [R176+0x6800] ;  /* 0x00680000b028783b */ /* 0x000f280000004200 */
[----:B------:R-:W4:Y:S04]  /*4ac0*/  LDSM.16.M88.4 R44, [R170+0x2000] ;  /* 0x00200000aa2c783b */ /* 0x000f280000000200 */
[----:B------:R-:W-:Y:S01]  /*4ad0*/  LDSM.16.MT88.4 R48, [R176+0x6c00] ;  /* 0x006c0000b030783b */ /* 0x000fe20000004200 */
[-C--:B--2---:R-:W-:Y:S08]  /*4ae0*/  HMMA.16816.F32.BF16 R4, R20, R16.reuse, RZ ;  /* 0x000000101404723c */ /* 0x084ff000000418ff */
[C---:B-1----:R-:W-:Y:S08]  /*4af0*/  HMMA.16816.F32.BF16 R8, R12.reuse, R16, RZ ;  /* 0x000000100c08723c */ /* 0x042ff000000418ff */
[-C--:B------:R-:W-:Y:S08]  /*4b00*/  HMMA.16816.F32.BF16 R12, R12, R18.reuse, RZ ;  /* 0x000000120c0c723c */ /* 0x080ff000000418ff */
[----:B------:R-:W-:Y:S01]  /*4b10*/  HMMA.16816.F32.BF16 R16, R20, R18, RZ ;  /* 0x000000121410723c */ /* 0x000fe200000418ff */
[----:B------:R-:W1:Y:S07]  /*4b20*/  LDSM.16.M88.4 R20, [R3] ;  /* 0x000000000314783b */ /* 0x000e6e0000000200 */
[-C--:B---3--:R-:W-:Y:S08]  /*4b30*/  HMMA.16816.F32.BF16 R4, R24, R28.reuse, R4 ;  /* 0x0000001c1804723c */ /* 0x088ff00000041804 */
[C---:B----4-:R-:W-:Y:S08]  /*4b40*/  HMMA.16816.F32.BF16 R8, R32.reuse, R28, R8 ;  /* 0x0000001c2008723c */ /* 0x050ff00000041808 */
[-C--:B------:R-:W-:Y:S01]  /*4b50*/  HMMA.16816.F32.BF16 R12, R32, R30.reuse, R12 ;  /* 0x0000001e200c723c */ /* 0x080fe2000004180c */
[----:B------:R-:W2:Y:S07]  /*4b60*/  LDSM.16.M88.4 R32, [R3+0x2000] ;  /* 0x002000000320783b */ /* 0x000eae0000000200 */
[----:B------:R-:W-:Y:S01]  /*4b70*/  HMMA.16816.F32.BF16 R16, R24, R30, R16 ;  /* 0x0000001e1810723c */ /* 0x000fe20000041810 */
[----:B------:R-:W-:Y:S04]  /*4b80*/  LDSM.16.M88.4 R24, [R172+0x4000] ;  /* 0x00400000ac18783b */ /* 0x000fe80000000200 */
[----:B------:R-:W3:Y:S03]  /*4b90*/  LDSM.16.MT88.4 R28, [R176+0x7000] ;  /* 0x00700000b01c783b */ /* 0x000ee60000004200 */
[-C--:B------:R-:W-:Y:S08]  /*4ba0*/  HMMA.16816.F32.BF16 R4, R36, R40.reuse, R4 ;  /* 0x000000282404723c */ /* 0x080ff00000041804 */
[C---:B------:R-:W-:Y:S01]  /*4bb0*/  HMMA.16816.F32.BF16 R8, R44.reuse, R40, R8 ;  /* 0x000000282c08723c */ /* 0x040fe20000041808 */
[----:B------:R-:W-:Y:S07]  /*4bc0*/  IMAD.U32 R41, RZ, RZ, UR34 ;  /* 0x00000022ff297e24 */ /* 0x000fee000f8e00ff */
[-C--:B------:R-:W-:Y:S01]  /*4bd0*/  HMMA.16816.F32.BF16 R12, R44, R42.reuse, R12 ;  /* 0x0000002a2c0c723c */ /* 0x080fe2000004180c */
[----:B------:R-:W4:Y:S07]  /*4be0*/  LDSM.16.M88.4 R44, [R172+0x6000] ;  /* 0x00600000ac2c783b */ /* 0x000f2e0000000200 */
[----:B------:R-:W-:Y:S01]  /*4bf0*/  HMMA.16816.F32.BF16 R16, R36, R42, R16 ;  /* 0x0000002a2410723c */ /* 0x000fe20000041810 */
[----:B------:R-:W-:Y:S07]  /*4c00*/  LDSM.16.MT88.4 R36, [R176+0x7400] ;  /* 0x00740000b024783b */ /* 0x000fee0000004200 */
[-C--:B-1----:R-:W-:Y:S08]  /*4c10*/  HMMA.16816.F32.BF16 R4, R20, R48.reuse, R4 ;  /* 0x000000301404723c */ /* 0x082ff00000041804 */
[C---:B--2---:R-:W-:Y:S01]  /*4c20*/  HMMA.16816.F32.BF16 R8, R32.reuse, R48, R8 ;  /* 0x000000302008723c */ /* 0x044fe20000041808 */
[----:B------:R-:W-:Y:S05]  /*4c30*/  IMAD.U32 R49, RZ, RZ, UR34 ;  /* 0x00000022ff317e24 */ /* 0x000fea000f8e00ff */
[----:B------:R-:W-:Y:S02]  /*4c40*/  LEA R48, P0, R49, R208, 0x2 ;  /* 0x000000d031307211 */ /* 0x000fe400078010ff */
[-C--:B------:R-:W-:Y:S01]  /*4c50*/  HMMA.16816.F32.BF16 R12, R32, R50.reuse, R12 ;  /* 0x00000032200c723c */ /* 0x080fe2000004180c */
[----:B------:R-:W1:Y:S02]  /*4c60*/  LDSM.16.M88.4 R32, [R171+0x4000] ;  /* 0x00400000ab20783b */ /* 0x000e640000000200 */
[----:B------:R-:W-:Y:S02]  /*4c70*/  LEA.HI.X.SX32 R49, R41, R209, 0x2, P0 ;  /* 0x000000d129317211 */ /* 0x000fe400000f16ff */
[----:B------:R-:W-:Y:S03]  /*4c80*/  LDSM.16.M88.4 R40, [R170+0x4000] ;  /* 0x00400000aa28783b */ /* 0x000fe60000000200 */
[----:B------:R-:W-:Y:S01]  /*4c90*/  HMMA.16816.F32.BF16 R16, R20, R50, R16 ;  /* 0x000000321410723c */ /* 0x000fe20000041810 */
[----:B------:R-:W2:Y:S03]  /*4ca0*/  LDSM.16.M88.4 R20, [R171+0x6000] ;  /* 0x00600000ab14783b */ /* 0x000ea60000000200 */
[C---:B------:R-:W-:Y:S04]  /*4cb0*/  LEA R50, P0, R52.reuse, R48, 0x5 ;  /* 0x0000003034327211 */ /* 0x040fe800078028ff */
[-C--:B---3--:R-:W-:Y:S05]  /*4cc0*/  HMMA.16816.F32.BF16 R4, R24, R28.reuse, R4 ;  /* 0x0000001c1804723c */ /* 0x088fea0000041804 */
[C---:B------:R-:W-:Y:S02]  /*4cd0*/  LEA.HI.X.SX32 R51, R52.reuse, R49, 0x5, P0 ;  /* 0x0000003134337211 */ /* 0x040fe400000f2eff */
[C---:B------:R-:W-:Y:S01]  /*4ce0*/  LEA R54, P0, R52.reuse, R50, 0x5 ;  /* 0x0000003234367211 */ /* 0x040fe200078028ff */
[C---:B----4-:R-:W-:Y:S04]  /*4cf0*/  HMMA.16816.F32.BF16 R8, R44.reuse, R28, R8 ;  /* 0x0000001c2c08723c */ /* 0x050fe80000041808 */
[C---:B------:R-:W-:Y:S02]  /*4d00*/  LEA.HI.X.SX32 R55, R52.reuse, R51, 0x5, P0 ;  /* 0x0000003334377211 */ /* 0x040fe400000f2eff */
[C---:B------:R-:W-:Y:S02]  /*4d10*/  LEA R56, P0, R52.reuse, R54, 0x5 ;  /* 0x0000003634387211 */ /* 0x040fe400078028ff */
[-C--:B------:R-:W-:Y:S01]  /*4d20*/  HMMA.16816.F32.BF16 R12, R44, R30.reuse, R12 ;  /* 0x0000001e2c0c723c */ /* 0x080fe2000004180c */
[----:B------:R-:W3:Y:S02]  /*4d30*/  LDSM.16.MT88.4 R44, [R176+0x7800] ;  /* 0x00780000b02c783b */ /* 0x000ee40000004200 */
[C---:B------:R-:W-:Y:S05]  /*4d40*/  LEA.HI.X.SX32 R57, R52.reuse, R55, 0x5, P0 ;  /* 0x0000003734397211 */ /* 0x040fea00000f2eff */
[----:B------:R-:W-:Y:S01]  /*4d50*/  HMMA.16816.F32.BF16 R16, R24, R30, R16 ;  /* 0x0000001e1810723c */ /* 0x000fe20000041810 */
[----:B------:R-:W4:Y:S04]  /*4d60*/  LDSM.16.M88.4 R24, [R170+0x6000] ;  /* 0x00600000aa18783b */ /* 0x000f280000000200 */
[----:B------:R-:W-:Y:S03]  /*4d70*/  LDSM.16.MT88.4 R28, [R176+0x7c00] ;  /* 0x007c0000b01c783b */ /* 0x000fe60000004200 */
[-C--:B-1----:R-:W-:Y:S08]  /*4d80*/  HMMA.16816.F32.BF16 R4, R32, R36.reuse, R4 ;  /* 0x000000242004723c */ /* 0x082ff00000041804 */
[C---:B--2---:R-:W-:Y:S04]  /*4d90*/  HMMA.16816.F32.BF16 R8, R20.reuse, R36, R8 ;  /* 0x000000241408723c */ /* 0x044fe80000041808 */
[C---:B------:R-:W-:Y:S04]  /*4da0*/  LEA R36, P0, R52.reuse, R56, 0x5 ;  /* 0x0000003834247211 */ /* 0x040fe800078028ff */
[-C--:B------:R-:W-:Y:S01]  /*4db0*/  HMMA.16816.F32.BF16 R12, R20, R38.reuse, R12 ;  /* 0x00000026140c723c */ /* 0x080fe2000004180c */
[----:B------:R-:W1:Y:S02]  /*4dc0*/  LDSM.16.M88.4 R20, [R3+0x4000] ;  /* 0x004000000314783b */ /* 0x000e640000000200 */
[C---:B------:R-:W-:Y:S02]  /*4dd0*/  LEA.HI.X.SX32 R37, R52.reuse, R57, 0x5, P0 ;  /* 0x0000003934257211 */ /* 0x040fe400000f2eff */
[C---:B------:R-:W-:Y:S03]  /*4de0*/  LEA R58, P0, R52.reuse, R36, 0x5 ;  /* 0x00000024343a7211 */ /* 0x040fe600078028ff */
[----:B------:R-:W-:Y:S01]  /*4df0*/  HMMA.16816.F32.BF16 R16, R32, R38, R16 ;  /* 0x000000262010723c */ /* 0x000fe20000041810 */
[----:B------:R-:W2:Y:S03]  /*4e00*/  LDSM.16.M88.4 R32, [R3+0x6000] ;  /* 0x006000000320783b */ /* 0x000ea60000000200 */
[C---:B------:R-:W-:Y:S02]  /*4e10*/  LEA.HI.X.SX32 R59, R52.reuse, R37, 0x5, P0 ;  /* 0x00000025343b7211 */ /* 0x040fe400000f2eff */
[C---:B------:R-:W-:Y:S02]  /*4e20*/  LEA R38, P0, R52.reuse, R58, 0x5 ;  /* 0x0000003a34267211 */ /* 0x040fe400078028ff */
[-C--:B---3--:R-:W-:Y:S05]  /*4e30*/  HMMA.16816.F32.BF16 R4, R40, R44.reuse, R4 ;  /* 0x0000002c2804723c */ /* 0x088fea0000041804 */
[C---:B------:R-:W-:Y:S03]  /*4e40*/  LEA.HI.X.SX32 R39, R52.reuse, R59, 0x5, P0 ;  /* 0x0000003b34277211 */ /* 0x040fe600000f2eff */
[C---:B----4-:R-:W-:Y:S04]  /*4e50*/  HMMA.16816.F32.BF16 R8, R24.reuse, R44, R8 ;  /* 0x0000002c1808723c */ /* 0x050fe80000041808 */
[C---:B------:R-:W-:Y:S04]  /*4e60*/  LEA R44, P0, R52.reuse, R38, 0x5 ;  /* 0x00000026342c7211 */ /* 0x040fe800078028ff */
[-C--:B------:R-:W-:Y:S03]  /*4e70*/  HMMA.16816.F32.BF16 R12, R24, R46.reuse, R12 ;  /* 0x0000002e180c723c */ /* 0x080fe6000004180c */
[----:B------:R-:W-:Y:S01]  /*4e80*/  @P1 IMAD.WIDE.U32 R26, R179, R186, UR14 ;  /* 0x0000000eb31a1e25 */ /* 0x000fe2000f8e00ba */
[C---:B------:R-:W-:Y:S01]  /*4e90*/  LEA.HI.X.SX32 R45, R52.reuse, R39, 0x5, P0 ;  /* 0x00000027342d7211 */ /* 0x040fe200000f2eff */
[----:B------:R-:W-:Y:S01]  /*4ea0*/  @UP0 UMOV UR14, UR27 ;  /* 0x0000001b000e0c82 */ /* 0x000fe20008000000 */
[C---:B------:R-:W-:Y:S01]  /*4eb0*/  LEA R24, P0, R52.reuse, R44, 0x5 ;  /* 0x0000002c34187211 */ /* 0x040fe200078028ff */
[----:B------:R-:W-:Y:S01]  /*4ec0*/  @UP0 UMOV UR15, UR25 ;  /* 0x00000019000f0c82 */ /* 0x000fe20008000000 */
[----:B------:R-:W-:Y:S01]  /*4ed0*/  HMMA.16816.F32.BF16 R16, R40, R46, R16 ;  /* 0x0000002e2810723c */ /* 0x000fe20000041810 */
[----:B------:R-:W5:Y:S03]  /*4ee0*/  @P1 LDG.E R205, desc[UR20][R26.64+-0x200] ;  /* 0xfffe00141acd1981 */ /* 0x000f66000c1e1900 */
[C---:B------:R-:W-:Y:S01]  /*4ef0*/  LEA.HI.X.SX32 R25, R52.reuse, R45, 0x5, P0 ;  /* 0x0000002d34197211 */ /* 0x040fe200000f2eff */
[----:B------:R-:W5:Y:S01]  /*4f00*/  @P1 LDG.E R204, desc[UR20][R26.64+-0x1e0] ;  /* 0xfffe20141acc1981 */ /* 0x000f62000c1e1900 */
[C---:B------:R-:W-:Y:S02]  /*4f10*/  LEA R40, P0, R52.reuse, R24, 0x5 ;  /* 0x0000001834287211 */ /* 0x040fe400078028ff */
[-C--:B-1----:R-:W-:Y:S01]  /*4f20*/  HMMA.16816.F32.BF16 R4, R20, R28.reuse, R4 ;  /* 0x0000001c1404723c */ /* 0x082fe20000041804 */
[----:B------:R-:W5:Y:S04]  /*4f30*/  @P1 LDG.E R203, desc[UR20][R26.64+-0x100] ;  /* 0xffff00141acb1981 */ /* 0x000f68000c1e1900 */
[----:B------:R1:W5:Y:S01]  /*4f40*/  @P1 LDG.E R202, desc[UR20][R26.64+-0xe0] ;  /* 0xffff20141aca1981 */ /* 0x000362000c1e1900 */
[C---:B------:R-:W-:Y:S02]  /*4f50*/  LEA.HI.X.SX32 R41, R52.reuse, R25, 0x5, P0 ;  /* 0x0000001934297211 */ /* 0x040fe400000f2eff */
[C---:B--2---:R-:W-:Y:S04]  /*4f60*/  HMMA.16816.F32.BF16 R8, R32.reuse, R28, R8 ;  /* 0x0000001c2008723c */ /* 0x044fe80000041808 */
[C---:B------:R-:W-:Y:S04]  /*4f70*/  LEA R42, P0, R52.reuse, R40, 0x5 ;  /* 0x00000028342a7211 */ /* 0x040fe800078028ff */
[-C--:B------:R-:W-:Y:S01]  /*4f80*/  HMMA.16816.F32.BF16 R12, R32, R30.reuse, R12 ;  /* 0x0000001e200c723c */ /* 0x080fe2000004180c */
[----:B------:R-:W-:Y:S02]  /*4f90*/  LDSM.16.MT88.4 R32, [R173+UR5+0xc800] ;  /* 0x00c80005ad20783b */ /* 0x000fe40008004200 */
[C---:B------:R-:W-:Y:S02]  /*4fa0*/  LEA.HI.X.SX32 R43, R52.reuse, R41, 0x5, P0 ;  /* 0x00000029342b7211 */ /* 0x040fe400000f2eff */
[----:B------:R-:W-:Y:S01]  /*4fb0*/  REDG.E.ADD.F32.FTZ.RN.STRONG.GPU desc[UR20][R208.64], R4 ;  /* 0x00000004d00079a6 */ /* 0x000fe2000c12f314 */
[C---:B------:R-:W-:Y:S02]  /*4fc0*/  LEA R46, P0, R52.reuse, R42, 0x5 ;  /* 0x0000002a342e7211 */ /* 0x040fe400078028ff */
[----:B------:R-:W-:Y:S01]  /*4fd0*/  HMMA.16816.F32.BF16 R16, R20, R30, R16 ;  /* 0x0000001e1410723c */ /* 0x000fe20000041810 */
[----:B------:R-:W-:Y:S03]  /*4fe0*/  REDG.E.ADD.F32.FTZ.RN.STRONG.GPU desc[UR20][R48.64], R5 ;  /* 0x00000005300079a6 */ /* 0x000fe6000c12f314 */
[C---:B------:R-:W-:Y:S01]  /*4ff0*/  LEA.HI.X.SX32 R47, R52.reuse, R43, 0x5, P0 ;  /* 0x0000002b342f7211 */ /* 0x040fe200000f2eff */
[----:B------:R-:W-:Y:S01]  /*5000*/  REDG.E.ADD.F32.FTZ.RN.STRONG.GPU desc[UR20][R50.64], R6 ;  /* 0x00000006320079a6 */ /* 0x000fe2000c12f314 */
[C---:B------:R-:W-:Y:S03]  /*5010*/  LEA R60, P0, R52.reuse, R46, 0x5 ;  /* 0x0000002e343c7211 */ /* 0x040fe600078028ff */
[----:B------:R-:W-:Y:S01]  /*5020*/  REDG.E.ADD.F32.FTZ.RN.STRONG.GPU desc[UR20][R54.64], R7 ;  /* 0x00000007360079a6 */ /* 0x000fe2000c12f314 */
[C---:B------:R-:W-:Y:S02]  /*5030*/  LEA.HI.X.SX32 R61, R52.reuse, R47, 0x5, P0 ;  /* 0x0000002f343d7211 */ /* 0x040fe400000f2eff */
[C---:B------:R-:W-:Y:S01]  /*5040*/  LEA R62, P0, R52.reuse, R60, 0x5 ;  /* 0x0000003c343e7211 */ /* 0x040fe200078028ff */
[----:B------:R-:W-:Y:S03]  /*5050*/  REDG.E.ADD.F32.FTZ.RN.STRONG.GPU desc[UR20][R56.64], R8 ;  /* 0x00000008380079a6 */ /* 0x000fe6000c12f314 */
[C---:B------:R-:W-:Y:S01]  /*5060*/  LEA.HI.X.SX32 R63, R52.reuse, R61, 0x5, P0 ;  /* 0x0000003d343f7211 */ /* 0x040fe200000f2eff */
[----:B------:R-:W-:Y:S01]  /*5070*/  REDG.E.ADD.F32.FTZ.RN.STRONG.GPU desc[UR20][R36.64], R9 ;  /* 0x00000009240079a6 */ /* 0x000fe2000c12f314 */
[C---:B------:R-:W-:Y:S03]  /*5080*/  LEA R64, P0, R52.reuse, R62, 0x5 ;  /* 0x0000003e34407211 */ /* 0x040fe600078028ff */
[----:B------:R-:W-:Y:S01]  /*5090*/  REDG.E.ADD.F32.FTZ.RN.STRONG.GPU desc[UR20][R58.64], R10 ;  /* 0x0000000a3a0079a6 */ /* 0x000fe2000c12f314 */
[----:B------:R-:W-:Y:S02]  /*50a0*/  LEA.HI.X.SX32 R65, R52, R63, 0x5, P0 ;  /* 0x0000003f34417211 */ /* 0x000fe400000f2eff */
[----:B------:R-:W-:Y:S01]  /*50b0*/  PLOP3.LUT P0, PT, PT, PT, UP1, 0x80, 0x8 ;  /* 0x000000000008781c */ /* 0x000fe20003f0f018 */
[----:B------:R-:W-:Y:S01]  /*50c0*/  REDG.E.ADD.F32.FTZ.RN.STRONG.GPU desc[UR20][R38.64], R11 ;  /* 0x0000000b260079a6 */ /* 0x000fe2000c12f314 */
[----:B------:R-:W-:Y:S03]  /*50d0*/  @UP0 UIADD3 UR26, UP1, UPT, UR26, -0x200, URZ ;  /* 0xfffffe001a1a0890 */ /* 0x000fe6000ff3e0ff */
[----:B------:R-:W-:Y:S01]  /*50e0*/  REDG.E.ADD.F32.FTZ.RN.STRONG.GPU desc[UR20][R44.64], R16 ;  /* 0x000000102c0079a6 */ /* 0x000fe2000c12f314 */
[----:B------:R-:W-:Y:S02]  /*50f0*/  @UP0 UIADD3.X UR13, UPT, UPT, UR13, -0x1, URZ, UP1, !UPT ;  /* 0xffffffff0d0d0890 */ /* 0x000fe40008ffe4ff */
[----:B------:R-:W-:Y:S01]  /*5100*/  UISETP.GT.AND UP1, UPT, UR32, UR6, UPT ;  /* 0x000000062000728c */ /* 0x000fe2000bf24270 */
[----:B------:R-:W-:Y:S04]  /*5110*/  REDG.E.ADD.F32.FTZ.RN.STRONG.GPU desc[UR20][R24.64], R17 ;  /* 0x00000011180079a6 */ /* 0x000fe8000c12f314 */
[----:B------:R-:W-:Y:S04]  /*5120*/  REDG.E.ADD.F32.FTZ.RN.STRONG.GPU desc[UR20][R40.64], R18 ;  /* 0x00000012280079a6 */ /* 0x000fe8000c12f314 */
[----:B------:R-:W-:Y:S04]  /*5130*/  REDG.E.ADD.F32.FTZ.RN.STRONG.GPU desc[UR20][R42.64], R19 ;  /* 0x000000132a0079a6 */ /* 0x000fe8000c12f314 */
[----:B------:R-:W-:Y:S04]  /*5140*/  REDG.E.ADD.F32.FTZ.RN.STRONG.GPU desc[UR20][R46.64], R12 ;  /* 0x0000000c2e0079a6 */ /* 0x000fe8000c12f314 */
[----:B------:R-:W-:Y:S04]  /*5150*/  LDSM.16.MT88.4 R4, [R173+UR5+0x8000] ;  /* 0x00800005ad04783b */ /* 0x000fe80008004200 */
[----:B------:R-:W2:Y:S04]  /*5160*/  LDSM.16.MT88.4 R8, [R168] ;  /* 0x00000000a808783b */ /* 0x000ea80000004200 */
[----:B------:R-:W-:Y:S04]  /*5170*/  REDG.E.ADD.F32.FTZ.RN.STRONG.GPU desc[UR20][R60.64], R13 ;  /* 0x0000000d3c0079a6 */ /* 0x000fe8000c12f314 */
[----:B------:R-:W-:Y:S04]  /*5180*/  REDG.E.ADD.F32.FTZ.RN.STRONG.GPU desc[UR20][R62.64], R14 ;  /* 0x0000000e3e0079a6 */ /* 0x000fe8000c12f314 */
[----:B------:R-:W3:Y:S04]  /*5190*/  LDSM.16.MT88.4 R20, [R173+UR5+0xc000] ;  /* 0x00c00005ad14783b */ /* 0x000ee80008004200 */
[----:B------:R-:W-:Y:S04]  /*51a0*/  REDG.E.ADD.F32.FTZ.RN.STRONG.GPU desc[UR20][R64.64], R15 ;  /* 0x0000000f400079a6 */ /* 0x000fe8000c12f314 */
[----:B-1----:R-:W-:Y:S04]  /*51b0*/  LDSM.16.MT88.4 R24, [R173+UR5+0x8800] ;  /* 0x00880005ad18783b */ /* 0x002fe80008004200 */
[----:B------:R-:W1:Y:S04]  /*51c0*/  LDSM.16.MT88.4 R28, [R168+0x400] ;  /* 0x00040000a81c783b */ /* 0x000e680000004200 */
[----:B------:R-:W-:Y:S04]  /*51d0*/  LDSM.16.MT88.4 R16, [R173+UR5+0x9000] ;  /* 0x00900005ad10783b */ /* 0x000fe80008004200 */
[----:B------:R-:W4:Y:S04]  /*51e0*/  LDSM.16.MT88.4 R36, [R168+0x800] ;  /* 0x00080000a824783b */ /* 0x000f280000004200 */
[----:B------:R-:W4:Y:S01]  /*51f0*/  LDSM.16.MT88.4 R12, [R173+UR5+0xd000] ;  /* 0x00d00005ad0c783b */ /* 0x000f220008004200 */
[-C--:B--2---:R-:W-:Y:S08]  /*5200*/  HMMA.16816.F32.BF16 R88, R4, R8.reuse, R88 ;  /* 0x000000080458723c */ /* 0x084ff00000041858 */
[C---:B---3--:R-:W-:Y:S08]  /*5210*/  HMMA.16816.F32.BF16 R92, R20.reuse, R8, R92 ;  /* 0x00000008145c723c */ /* 0x048ff0000004185c */
[-C--:B------:R-:W-:Y:S01]  /*5220*/  HMMA.16816.F32.BF16 R96, R20, R10.reuse, R96 ;  /* 0x0000000a1460723c */ /* 0x080fe20000041860 */
[----:B------:R-:W-:Y:S07]  /*5230*/  LDSM.16.MT88.4 R20, [R173+UR5+0xd800] ;  /* 0x00d80005ad14783b */ /* 0x000fee0008004200 */
[----:B------:R-:W-:Y:S01]  /*5240*/  HMMA.16816.F32.BF16 R100, R4, R10, R100 ;  /* 0x0000000a0464723c */ /* 0x000fe20000041864 */
[----:B------:R-:W-:Y:S04]  /*5250*/  LDSM.16.MT88.4 R4, [R173+UR5+0x9800] ;  /* 0x00980005ad04783b */ /* 0x000fe80008004200 */
[----:B------:R-:W2:Y:S03]  /*5260*/  LDSM.16.MT88.4 R8, [R168+0xc00] ;  /* 0x000c0000a808783b */ /* 0x000ea60000004200 */
[-C--:B-1----:R-:W-:Y:S08]  /*5270*/  HMMA.16816.F32.BF16 R88, R24, R28.reuse, R88 ;  /* 0x0000001c1858723c */ /* 0x082ff00000041858 */
[C---:B------:R-:W-:Y:S08]  /*5280*/  HMMA.16816.F32.BF16 R92, R32.reuse, R28, R92 ;  /* 0x0000001c205c723c */ /* 0x040ff0000004185c */
[-C--:B------:R-:W-:Y:S01]  /*5290*/  HMMA.16816.F32.BF16 R96, R32, R30.reuse, R96 ;  /* 0x0000001e2060723c */ /* 0x080fe20000041860 */
[----:B------:R-:W-:Y:S07]  /*52a0*/  LDSM.16.MT88.4 R32, [R173+UR5+0xe000] ;  /* 0x00e00005ad20783b */ /* 0x000fee0008004200 */
[----:B------:R-:W-:Y:S01]  /*52b0*/  HMMA.16816.F32.BF16 R100, R24, R30, R100 ;  /* 0x0000001e1864723c */ /* 0x000fe20000041864 */
[----:B------:R-:W-:Y:S04]  /*52c0*/  LDSM.16.MT88.4 R24, [R173+UR5+0xa000] ;  /* 0x00a00005ad18783b */ /* 0x000fe80008004200 */
[----:B------:R-:W1:Y:S03]  /*52d0*/  LDSM.16.MT88.4 R28, [R168+0x1000] ;  /* 0x00100000a81c783b */ /* 0x000e660000004200 */
[-C--:B----4-:R-:W-:Y:S08]  /*52e0*/  HMMA.16816.F32.BF16 R88, R16, R36.reuse, R88 ;  /* 0x000000241058723c */ /* 0x090ff00000041858 */
[C---:B------:R-:W-:Y:S08]  /*52f0*/  HMMA.16816.F32.BF16 R92, R12.reuse, R36, R92 ;  /* 0x000000240c5c723c */ /* 0x040ff0000004185c */
[-C--:B------:R-:W-:Y:S01]  /*5300*/  HMMA.16816.F32.BF16 R96, R12, R38.reuse, R96 ;  /* 0x000000260c60723c */ /* 0x080fe20000041860 */
[----:B------:R-:W-:Y:S07]  /*5310*/  LDSM.16.MT88.4 R12, [R173+UR5+0xa800] ;  /* 0x00a80005ad0c783b */ /* 0x000fee0008004200 */
[----:B------:R-:W-:Y:S01]  /*5320*/  HMMA.16816.F32.BF16 R100, R16, R38, R100 ;  /* 0x000000261064723c */ /* 0x000fe20000041864 */
[----:B------:R-:W3:Y:S04]  /*5330*/  LDSM.16.MT88.4 R16, [R168+0x1400] ;  /* 0x00140000a810783b */ /* 0x000ee80000004200 */
[----:B------:R-:W4:Y:S03]  /*5340*/  LDSM.16.MT88.4 R36, [R173+UR5+0xe800] ;  /* 0x00e80005ad24783b */ /* 0x000f260008004200 */
[-C--:B--2---:R-:W-:Y:S08]  /*5350*/  HMMA.16816.F32.BF16 R88, R4, R8.reuse, R88 ;  /* 0x000000080458723c */ /* 0x084ff00000041858 */
[C---:B------:R-:W-:Y:S08]  /*5360*/  HMMA.16816.F32.BF16 R92, R20.reuse, R8, R92 ;  /* 0x00000008145c723c */ /* 0x040ff0000004185c */
        /* <DEDUP_REMOVED lines=12> */
[-C--:B---3--:R-:W-:Y:S08]  /*5430*/  HMMA.16816.F32.BF16 R88, R12, R16.reuse, R88 ;  /* 0x000000100c58723c */ /* 0x088ff00000041858 */
[C---:B----4-:R-:W-:Y:S08]  /*5440*/  HMMA.16816.F32.BF16 R92, R36.reuse, R16, R92 ;  /* 0x00000010245c723c */ /* 0x050ff0000004185c */
[-C--:B------:R-:W-:Y:S08]  /*5450*/  HMMA.16816.F32.BF16 R96, R36, R18.reuse, R96 ;  /* 0x000000122460723c */ /* 0x080ff00000041860 */
[----:B------:R-:W-:Y:S08]  /*5460*/  HMMA.16816.F32.BF16 R100, R12, R18, R100 ;  /* 0x000000120c64723c */ /* 0x000ff00000041864 */
[-C--:B--2---:R-:W-:Y:S08]  /*5470*/  HMMA.16816.F32.BF16 R88, R4, R8.reuse, R88 ;  /* 0x000000080458723c */ /* 0x084ff00000041858 */
[C---:B------:R-:W-:Y:S08]  /*5480*/  HMMA.16816.F32.BF16 R92, R20.reuse, R8, R92 ;  /* 0x00000008145c723c */ /* 0x040ff0000004185c */
[-C--:B------:R-:W-:Y:S08]  /*5490*/  HMMA.16816.F32.BF16 R96, R20, R10.reuse, R96 ;  /* 0x0000000a1460723c */ /* 0x080ff00000041860 */
[----:B------:R-:W-:Y:S04]  /*54a0*/  HMMA.16816.F32.BF16 R100, R4, R10, R100 ;  /* 0x0000000a0464723c */ /* 0x000fe80000041864 */
[C---:B------:R-:W-:Y:S02]  /*54b0*/  VIADD R4, R168.reuse, 0xffffe000 ;  /* 0xffffe000a8047836 */ /* 0x040fe40000000000 */
[----:B------:R-:W-:Y:S02]  /*54c0*/  @P0 VIADD R4, R168, 0x2000 ;  /* 0x00002000a8040836 */ /* 0x000fe40000000000 */
[-C--:B-1----:R-:W-:Y:S05]  /*54d0*/  HMMA.16816.F32.BF16 R88, R24, R28.reuse, R88 ;  /* 0x0000001c1858723c */ /* 0x082fea0000041858 */
[----:B------:R-:W-:Y:S03]  /*54e0*/  IMAD.MOV.U32 R168, RZ, RZ, R4 ;  /* 0x000000ffffa87224 */ /* 0x000fe600078e0004 */
[C---:B------:R-:W-:Y:S08]  /*54f0*/  HMMA.16816.F32.BF16 R92, R32.reuse, R28, R92 ;  /* 0x0000001c205c723c */ /* 0x040ff0000004185c */
[-C--:B------:R-:W-:Y:S08]  /*5500*/  HMMA.16816.F32.BF16 R96, R32, R30.reuse, R96 ;  /* 0x0000001e2060723c */ /* 0x080ff00000041860 */
[----:B------:R-:W-:Y:S01]  /*5510*/  HMMA.16816.F32.BF16 R100, R24, R30, R100 ;  /* 0x0000001e1864723c */ /* 0x000fe20000041864 */
[----:B------:R-:W-:Y:S08]  /*5520*/  @!UPT UIADD3 URZ, UPT, UPT, URZ, URZ, URZ ;  /* 0x000000fffffff290 */ /* 0x000ff0000fffe0ff */
[----:B------:R-:W-:Y:S11]  /*5530*/  BRA.U UP1, `(.L_x_63) ;  /* 0xffffffc501887547 */ /* 0x000ff6000b83ffff */
.L_x_60:
[----:B------:R-:W2:Y:S01]  /*5540*/  S2R R0, SR_TID.X ;  /* 0x0000000000007919 */ /* 0x000ea20000002100 */
[----:B------:R-:W3:Y:S01]  /*5550*/  LDCU UR8, c[0x0][0x500] ;  /* 0x0000a000ff0877ac */ /* 0x000ee20008000800 */
[----:B------:R-:W-:Y:S01]  /*5560*/  IMAD.MOV.U32 R9, RZ, RZ, RZ ;  /* 0x000000ffff097224 */ /* 0x000fe200078e00ff */
[----:B------:R-:W-:Y:S01]  /*5570*/  F2FP.BF16.F32.PACK_AB R72, R73, R72 ;  /* 0x000000484948723e */ /* 0x000fe200000010ff */
[----:B------:R-:W4:Y:S01]  /*5580*/  LDCU.64 UR6, c[0x0][0x5a8] ;  /* 0x0000b500ff0677ac */ /* 0x000f220008000a00 */
[----:B------:R-:W-:Y:S02]  /*5590*/  F2FP.BF16.F32.PACK_AB R74, R75, R74 ;  /* 0x0000004a4b4a723e */ /* 0x000fe400000010ff */
[----:B------:R-:W-:Y:S01]  /*55a0*/  F2FP.BF16.F32.PACK_AB R84, R85, R84 ;  /* 0x000000545554723e */ /* 0x000fe200000010ff */
[----:B------:R-:W1:Y:S01]  /*55b0*/  LDCU.64 UR14, c[0x0][0x5d8] ;  /* 0x0000bb00ff0e77ac */ /* 0x000e620008000a00 */
[----:B------:R-:W-:Y:S02]  /*55c0*/  F2FP.BF16.F32.PACK_AB R86, R87, R86 ;  /* 0x000000565756723e */ /* 0x000fe400000010ff */
[----:B------:R-:W-:-:S02]  /*55d0*/  F2FP.BF16.F32.PACK_AB R76, R77, R76 ;  /* 0x0000004c4d4c723e */ /* 0x000fc400000010ff */
[----:B------:R-:W-:Y:S02]  /*55e0*/  F2FP.BF16.F32.PACK_AB R78, R79, R78 ;  /* 0x0000004e4f4e723e */ /* 0x000fe400000010ff */
[----:B------:R-:W-:Y:S02]  /*55f0*/  F2FP.BF16.F32.PACK_AB R80, R81, R80 ;  /* 0x000000505150723e */ /* 0x000fe400000010ff */
[----:B------:R-:W-:Y:S01]  /*5600*/  F2FP.BF16.F32.PACK_AB R82, R83, R82 ;  /* 0x000000525352723e */ /* 0x000fe200000010ff */
[----:B---3--:R-:W-:Y:S01]  /*5610*/  FMUL.FTZ R88, R88, UR8 ;  /* 0x0000000858587c20 */ /* 0x008fe20008410000 */
        /* <DEDUP_REMOVED lines=15> */
[----:B------:R-:W3:Y:S01]  /*5710*/  LDCU.64 UR8, c[0x0][0x5b0] ;  /* 0x0000b600ff0877ac */ /* 0x000ee20008000a00 */
[C---:B--2---:R-:W-:Y:S01]  /*5720*/  IMAD.SHL.U32 R5, R0.reuse, 0x10, RZ ;  /* 0x0000001000057824 */ /* 0x044fe200078e00ff */
[C---:B------:R-:W-:Y:S01]  /*5730*/  SHF.L.U32 R2, R0.reuse, 0x1, RZ ;  /* 0x0000000100027819 */ /* 0x040fe200000006ff */
[----:B------:R-:W-:Y:S01]  /*5740*/  IMAD.SHL.U32 R8, R0, 0x8, RZ ;  /* 0x0000000800087824 */ /* 0x000fe200078e00ff */
[----:B----4-:R-:W-:Y:S01]  /*5750*/  MOV R4, UR6 ;  /* 0x0000000600047c02 */ /* 0x010fe20008000f00 */
[----:B-1----:R-:W-:Y:S01]  /*5760*/  IMAD.U32 R29, RZ, RZ, UR15 ;  /* 0x0000000fff1d7e24 */ /* 0x002fe2000f8e00ff */
[----:B------:R-:W-:-:S02]  /*5770*/  LOP3.LUT R5, R5, 0x600, RZ, 0xc0, !PT ;  /* 0x0000060005057812 */ /* 0x000fc400078ec0ff */
[C---:B------:R-:W-:Y:S02]  /*5780*/  LOP3.LUT R7, R8.reuse, 0xc0, RZ, 0xc0, !PT ;  /* 0x000000c008077812 */ /* 0x040fe400078ec0ff */
[----:B------:R-:W-:Y:S01]  /*5790*/  LOP3.LUT R5, R5, 0x6, R2, 0xf8, !PT ;  /* 0x0000000605057812 */ /* 0x000fe200078ef802 */
[----:B------:R-:W-:Y:S01]  /*57a0*/  IMAD.U32 R2, RZ, RZ, UR7 ;  /* 0x00000007ff027e24 */ /* 0x000fe2000f8e00ff */
[----:B------:R-:W-:Y:S01]  /*57b0*/  LOP3.LUT R6, R7, 0x18, R0, 0xf8, !PT ;  /* 0x0000001807067812 */ /* 0x000fe200078ef800 */
[----:B------:R-:W1:Y:S01]  /*57c0*/  LDCU.64 UR6, c[0x0][0x5e0] ;  /* 0x0000bc00ff0677ac */ /* 0x000e620008000a00 */
[----:B------:R-:W-:Y:S02]  /*57d0*/  LOP3.LUT R5, R5, 0x20, R8, 0xf8, !PT ;  /* 0x0000002005057812 */ /* 0x000fe400078ef808 */
[----:B------:R-:W-:Y:S02]  /*57e0*/  LOP3.LUT R8, R8, 0x18, RZ, 0xc0, !PT ;  /* 0x0000001808087812 */ /* 0x000fe400078ec0ff */
[----:B------:R-:W-:-:S02]  /*57f0*/  SHF.R.U32.HI R7, RZ, 0x4, R0 ;  /* 0x00000004ff077819 */ /* 0x000fc40000011600 */
[----:B---3--:R-:W-:Y:S01]  /*5800*/  MOV R0, UR8 ;  /* 0x0000000800007c02 */ /* 0x008fe20008000f00 */
[--C-:B------:R-:W-:Y:S01]  /*5810*/  IMAD.WIDE.U32 R10, R4, UR17, R8.reuse ;  /* 0x00000011040a7c25 */ /* 0x100fe2000f8e0008 */
[----:B------:R-:W-:Y:S02]  /*5820*/  LOP3.LUT R7, R7, 0x8, RZ, 0xc0, !PT ;  /* 0x0000000807077812 */ /* 0x000fe400078ec0ff */
[----:B------:R-:W-:Y:S01]  /*5830*/  MOV R4, UR9 ;  /* 0x0000000900047c02 */ /* 0x000fe20008000f00 */
[----:B------:R-:W-:Y:S01]  /*5840*/  IMAD.WIDE.U32 R8, R0, UR17, R8 ;  /* 0x0000001100087c25 */ /* 0x000fe2000f8e0008 */
[----:B------:R-:W-:Y:S02]  /*5850*/  LOP3.LUT R5, R5, R6, R7, 0xf6, !PT ;  /* 0x0000000605057212 */ /* 0x000fe400078ef607 */
[----:B------:R-:W-:Y:S01]  /*5860*/  F2FP.BF16.F32.PACK_AB R88, R89, R88 ;  /* 0x000000585958723e */ /* 0x000fe200000010ff */
[----:B------:R-:W-:Y:S01]  /*5870*/  IMAD R7, R4, UR17, R9 ;  /* 0x0000001104077c24 */ /* 0x000fe2000f8e0209 */
[----:B------:R-:W-:Y:S01]  /*5880*/  LEA R9, R5, UR19, 0x1 ;  /* 0x0000001305097c11 */ /* 0x000fe2000f8e08ff */
[----:B------:R-:W-:Y:S01]  /*5890*/  BAR.SYNC.DEFER_BLOCKING 0x0 ;  /* 0x0000000000007b1d */ /* 0x000fe20000010000 */
[----:B------:R-:W-:Y:S01]  /*58a0*/  IMAD.SHL.U32 R0, R190, 0x4, RZ ;  /* 0x00000004be007824 */ /* 0x000fe200078e00ff */
[----:B------:R-:W-:Y:S01]  /*58b0*/  F2FP.BF16.F32.PACK_AB R90, R91, R90 ;  /* 0x0000005a5b5a723e */ /* 0x000fe200000010ff */
[----:B------:R-:W-:Y:S01]  /*58c0*/  IMAD R11, R2, UR17, R11 ;  /* 0x00000011020b7c24 */ /* 0x000fe2000f8e020b */
[----:B------:R-:W-:Y:S01]  /*58d0*/  F2FP.BF16.F32.PACK_AB R100, R101, R100 ;  /* 0x000000646564723e */ /* 0x000fe200000010ff */
[----:B------:R-:W-:Y:S01]  /*58e0*/  VIADD R27, R9, 0x6000 ;  /* 0x00006000091b7836 */ /* 0x000fe20000000000 */
[----:B------:R-:W-:Y:S01]  /*58f0*/  LOP3.LUT R0, R0, 0x40, RZ, 0xc0, !PT ;  /* 0x0000004000007812 */ /* 0x000fe200078ec0ff */
[----:B-1----:R-:W-:Y:S01]  /*5900*/  IMAD.U32 R24, RZ, RZ, UR6 ;  /* 0x00000006ff187e24 */ /* 0x002fe2000f8e00ff */
[----:B------:R-:W-:-:S02]  /*5910*/  F2FP.BF16.F32.PACK_AB R102, R103, R102 ;  /* 0x000000666766723e */ /* 0x000fc400000010ff */
[----:B------:R-:W-:Y:S02]  /*5920*/  IADD3 R27, PT, PT, R27, -R0, RZ ;  /* 0x800000001b1b7210 */ /* 0x000fe40007ffe0ff */
[----:B------:R-:W-:Y:S02]  /*5930*/  F2FP.BF16.F32.PACK_AB R92, R93, R92 ;  /* 0x0000005c5d5c723e */ /* 0x000fe400000010ff */
[----:B------:R-:W-:Y:S02]  /*5940*/  F2FP.BF16.F32.PACK_AB R94, R95, R94 ;  /* 0x0000005e5f5e723e */ /* 0x000fe400000010ff */
[----:B------:R-:W-:Y:S02]  /*5950*/  F2FP.BF16.F32.PACK_AB R96, R97, R96 ;  /* 0x000000606160723e */ /* 0x000fe400000010ff */
[----:B------:R-:W-:Y:S02]  /*5960*/  F2FP.BF16.F32.PACK_AB R98, R99, R98 ;  /* 0x000000626362723e */ /* 0x000fe400000010ff */
[----:B------:R-:W-:-:S02]  /*5970*/  MOV R6, R8 ;  /* 0x0000000800067202 */ /* 0x000fc40000000f00 */
[----:B------:R-:W-:Y:S01]  /*5980*/  MOV R5, UR14 ;  /* 0x0000000e00057c02 */ /* 0x000fe20008000f00 */
[----:B------:R-:W-:Y:S02]  /*5990*/  STS [R9+0x6000], R88 ;  /* 0x0060005809007388 */ /* 0x000fe40000000800 */
[----:B------:R-:W-:Y:S01]  /*59a0*/  IMAD.WIDE.U32 R24, R24, UR22, R6 ;  /* 0x0000001618187c25 */ /* 0x000fe2000f8e0006 */
[----:B------:R-:W-:Y:S01]  /*59b0*/  MOV R13, UR7 ;  /* 0x00000007000d7c02 */ /* 0x000fe20008000f00 */
[----:B------:R-:W1:Y:S01]  /*59c0*/  LDC.64 R6, c[0x0][0x5c0] ;  /* 0x00017000ff067b82 */ /* 0x000e620000000a00 */
[----:B------:R-:W-:Y:S01]  /*59d0*/  STS [R9+0x6200], R90 ;  /* 0x0062005a09007388 */ /* 0x000fe20000000800 */
[----:B------:R-:W-:Y:S01]  /*59e0*/  IMAD.WIDE.U32 R10, R5, UR22, R10 ;  /* 0x00000016050a7c25 */ /* 0x000fe2000f8e000a */
[----:B------:R-:W-:Y:S02]  /*59f0*/  SHF.R.U32.HI R190, RZ, 0x2, R190 ;  /* 0x00000002ffbe7819 */ /* 0x000fe400000116be */
[----:B------:R-:W-:Y:S01]  /*5a00*/  STS [R27+0x20], R100 ;  /* 0x000020641b007388 */ /* 0x000fe20000000800 */
[----:B------:R-:W-:-:S02]  /*5a10*/  IMAD R25, R13, UR22, R25 ;  /* 0x000000160d197c24 */ /* 0x000fc4000f8e0219 */
[----:B------:R-:W2:Y:S01]  /*5a20*/  LDC.64 R4, c[0x0][0x5c8] ;  /* 0x00017200ff047b82 */ /* 0x000ea20000000a00 */
[----:B------:R-:W-:Y:S01]  /*5a30*/  STS [R27+0x220], R102 ;  /* 0x000220661b007388 */ /* 0x000fe20000000800 */
[----:B------:R-:W-:Y:S02]  /*5a40*/  IMAD R29, R29, UR22, R11 ;  /* 0x000000161d1d7c24 */ /* 0x000fe4000f8e020b */
[----:B------:R-:W-:Y:S01]  /*5a50*/  IMAD.MOV.U32 R28, RZ, RZ, R10 ;  /* 0x000000ffff1c7224 */ /* 0x000fe200078e000a */
[----:B------:R-:W-:Y:S04]  /*5a60*/  STS [R9+0x7000], R92 ;  /* 0x0070005c09007388 */ /* 0x000fe80000000800 */
[----:B------:R-:W-:Y:S04]  /*5a70*/  STS [R9+0x7200], R94 ;  /* 0x0072005e09007388 */ /* 0x000fe80000000800 */
[----:B------:R-:W-:Y:S01]  /*5a80*/  STS [R27+0x1020], R96 ;  /* 0x001020601b007388 */ /* 0x000fe20000000800 */
[----:B-1----:R-:W-:-:S03]  /*5a90*/  IMAD R0, R6, UR10, RZ ;  /* 0x0000000a06007c24 */ /* 0x002fc6000f8e02ff */
[----:B------:R-:W-:Y:S01]  /*5aa0*/  STS [R27+0x1220], R98 ;  /* 0x001220621b007388 */ /* 0x000fe20000000800 */
[----:B------:R-:W-:-:S03]  /*5ab0*/  IMAD.WIDE.U32 R28, R6, UR12, R28 ;  /* 0x0000000c061c7c25 */ /* 0x000fc6000f8e001c */
[----:B------:R-:W-:Y:S01]  /*5ac0*/  STS [R9+0x8000], R72 ;  /* 0x0080004809007388 */ /* 0x000fe20000000800 */
[----:B------:R-:W-:Y:S02]  /*5ad0*/  IMAD R0, R7, UR12, R0 ;  /* 0x0000000c07007c24 */ /* 0x000fe4000f8e0200 */
[C---:B--2---:R-:W-:Y:S01]  /*5ae0*/  IMAD R2, R4.reuse, UR10, RZ ;  /* 0x0000000a04027c24 */ /* 0x044fe2000f8e02ff */
[----:B------:R-:W-:Y:S01]  /*5af0*/  STS [R9+0x8200], R74 ;  /* 0x0082004a09007388 */ /* 0x000fe20000000800 */
[----:B------:R-:W1:Y:S01]  /*5b00*/  LDCU.128 UR8, c[0x0][0x560] ;  /* 0x0000ac00ff0877ac */ /* 0x000e620008000c00 */
[----:B------:R-:W-:Y:S01]  /*5b10*/  IMAD.WIDE.U32 R24, R4, UR12, R24 ;  /* 0x0000000c04187c25 */ /* 0x000fe2000f8e0018 */
[----:B------:R-:W-:Y:S01]  /*5b20*/  IADD3 R29, PT, PT, R29, R0, RZ ;  /* 0x000000001d1d7210 */ /* 0x000fe20007ffe0ff */
[----:B------:R-:W-:Y:S02]  /*5b30*/  STS [R27+0x2020], R84 ;  /* 0x002020541b007388 */ /* 0x000fe40000000800 */
[----:B------:R-:W-:-:S02]  /*5b40*/  IMAD R2, R5, UR12, R2 ;  /* 0x0000000c05027c24 */ /* 0x000fc4000f8e0202 */
[----:B------:R-:W-:Y:S02]  /*5b50*/  STS [R27+0x2220], R86 ;  /* 0x002220561b007388 */ /* 0x000fe40000000800 */
[----:B------:R-:W-:Y:S02]  /*5b60*/  IMAD.IADD R25, R25, 0x1, R2 ;  /* 0x0000000119197824 */ /* 0x000fe400078e0202 */
[----:B------:R-:W-:Y:S01]  /*5b70*/  STS [R9+0x9000], R76 ;  /* 0x0090004c09007388 */ /* 0x000fe20000000800 */
[----:B------:R-:W-:-:S03]  /*5b80*/  IMAD.WIDE.U32 R24, R190, R4, R24 ;  /* 0x00000004be187225 */ /* 0x000fc600078e0018 */
[----:B------:R-:W-:Y:S01]  /*5b90*/  STS [R9+0x9200], R78 ;  /* 0x0092004e09007388 */ /* 0x000fe20000000800 */
[----:B-1----:R-:W-:-:S03]  /*5ba0*/  LEA R30, P0, R24, UR10, 0x1 ;  /* 0x0000000a181e7c11 */ /* 0x002fc6000f8008ff */
[----:B------:R-:W-:Y:S04]  /*5bb0*/  STS [R27+0x3020], R80 ;  /* 0x003020501b007388 */ /* 0x000fe80000000800 */
[----:B------:R1:W-:Y:S01]  /*5bc0*/  STS [R27+0x3220], R82 ;  /* 0x003220521b007388 */ /* 0x0003e20000000800 */
[----:B------:R-:W-:Y:S01]  /*5bd0*/  BAR.SYNC.DEFER_BLOCKING 0x0 ;  /* 0x0000000000007b1d */ /* 0x000fe20000010000 */
[----:B-1----:R-:W-:-:S05]  /*5be0*/  IMAD.WIDE.U32 R26, R190, R6, R28 ;  /* 0x00000006be1a7225 */ /* 0x002fca00078e001c */
[----:B------:R-:W1:Y:S01]  /*5bf0*/  LDS.128 R20, [R181+0x6000] ;  /* 0x00600000b5147984 */ /* 0x000e620000000c00 */
[----:B------:R-:W-:Y:S01]  /*5c00*/  IMAD R0, R190, R7, R27 ;  /* 0x00000007be007224 */ /* 0x000fe200078e021b */
[----:B------:R-:W-:Y:S01]  /*5c10*/  LEA R28, P1, R26, UR8, 0x1 ;  /* 0x000000081a1c7c11 */ /* 0x000fe2000f8208ff */
[----:B------:R-:W-:Y:S01]  /*5c20*/  IMAD R190, R190, R5, R25 ;  /* 0x00000005bebe7224 */ /* 0x000fe200078e0219 */
[----:B------:R-:W2:Y:S02]  /*5c30*/  LDS.128 R16, [R181+0x7000] ;  /* 0x00700000b5107984 */ /* 0x000ea40000000c00 */
[----:B------:R-:W-:Y:S02]  /*5c40*/  LEA.HI.X R29, R26, UR9, R0, 0x1, P1 ;  /* 0x000000091a1d7c11 */ /* 0x000fe400088f0c00 */
[----:B------:R-:W3:Y:S01]  /*5c50*/  LDS.128 R12, [R181+0x8000] ;  /* 0x00800000b50c7984 */ /* 0x000ee20000000c00 */
[----:B------:R-:W-:Y:S02]  /*5c60*/  LEA R26, P1, R6, R28, 0x7 ;  /* 0x0000001c061a7211 */ /* 0x000fe400078238ff */
[----:B------:R-:W-:Y:S01]  /*5c70*/  LEA.HI.X R31, R24, UR11, R190, 0x1, P0 ;  /* 0x0000000b181f7c11 */ /* 0x000fe200080f0cbe */
[----:B------:R-:W4:Y:S01]  /*5c80*/  LDS.128 R8, [R181+0x9000] ;  /* 0x00900000b5087984 */ /* 0x000f220000000c00 */
[----:B------:R-:W-:-:S02]  /*5c90*/  LEA R24, P0, R4, R30, 0x7 ;  /* 0x0000001e04187211 */ /* 0x000fc400078038ff */
[----:B------:R-:W-:Y:S02]  /*5ca0*/  LEA.HI.X R27, R6, R29, R7, 0x7, P1 ;  /* 0x0000001d061b7211 */ /* 0x000fe400008f3c07 */
[----:B------:R-:W-:Y:S01]  /*5cb0*/  LEA.HI.X R25, R4, R31, R5, 0x7, P0 ;  /* 0x0000001f04197211 */ /* 0x000fe200000f3c05 */
[----:B-1----:R1:W-:Y:S04]  /*5cc0*/  STG.E.128 desc[UR20][R28.64], R20 ;  /* 0x000000141c007986 */ /* 0x0023e8000c101d14 */
[----:B--2---:R1:W-:Y:S04]  /*5cd0*/  STG.E.128 desc[UR20][R26.64], R16 ;  /* 0x000000101a007986 */ /* 0x0043e8000c101d14 */
[----:B---3--:R1:W-:Y:S04]  /*5ce0*/  STG.E.128 desc[UR20][R30.64], R12 ;  /* 0x0000000c1e007986 */ /* 0x0083e8000c101d14 */
[----:B----4-:R1:W-:Y:S02]  /*5cf0*/  STG.E.128 desc[UR20][R24.64], R8 ;  /* 0x0000000818007986 */ /* 0x0103e4000c101d14 */
.L_x_57:
[----:B------:R-:W2:Y:S01]  /*5d00*/  LDCU UR7, c[0x0][0x438] ;  /* 0x00008700ff0777ac */ /* 0x000ea20008000800 */
[----:B------:R-:W3:Y:S01]  /*5d10*/  LDCU UR8, c[0x0][0x370] ;  /* 0x00006e00ff0877ac */ /* 0x000ee20008000800 */
[----:B--2---:R-:W-:-:S04]  /*5d20*/  UIADD3 UR7, UPT, UPT, UR7, 0x7f, URZ ;  /* 0x0000007f07077890 */ /* 0x004fc8000fffe0ff */
[----:B------:R-:W-:Y:S02]  /*5d30*/  USHF.R.S32.HI UR6, URZ, 0x1f, UR7 ;  /* 0x0000001fff067899 */ /* 0x000fe40008011407 */
[----:B---3--:R-:W-:Y:S02]  /*5d40*/  UIADD3 UR18, UPT, UPT, UR8, UR18, URZ ;  /* 0x0000001208127290 */ /* 0x008fe4000fffe0ff */
[----:B------:R-:W-:-:S04]  /*5d50*/  ULEA.HI UR6, UR6, UR7, URZ, 0x7 ;  /* 0x0000000706067291 */ /* 0x000fc8000f8f38ff */
[----:B------:R-:W-:-:S04]  /*5d60*/  USHF.R.S32.HI UR6, URZ, 0x7, UR6 ;  /* 0x00000007ff067899 */ /* 0x000fc80008011406 */
[----:B------:R-:W-:-:S09]  /*5d70*/  UISETP.GE.AND UP0, UPT, UR18, UR6, UPT ;  /* 0x000000061200728c */ /* 0x000fd2000bf06270 */
[----:B------:R-:W-:Y:S05]  /*5d80*/  BRA.U !UP0, `(.L_x_64) ;  /* 0xffffffa908107547 */ /* 0x000fea000b83ffff */
[----:B------:R-:W-:Y:S05]  /*5d90*/  EXIT ;  /* 0x000000000000794d */ /* 0x000fea0003800000 */
.L_x_65:
        /* <DEDUP_REMOVED lines=14> */
.L_x_813:


//--------------------- .text._ZN5flash44flash_bwd_dq_dk_dv_loop_seqk_parallel_kernelI23Flash_bwd_kernel_traitsILi32ELi128ELi128ELi8ELi4ELi4ELi4ELb1ELb0EN7cutlass10bfloat16_tE19Flash_kernel_traitsILi32ELi128ELi128ELi8ES3_EELb0ELb1ELb0ELb0ELb0ELb1ELb0EEEvNS_16Flash_bwd_paramsE --------------------------
	.section	.text._ZN5flash44flash_bwd_dq_dk_dv_loop_seqk_parallel_kernelI23Flash_bwd_kernel_traitsILi32ELi128ELi128ELi8ELi4ELi4ELi4ELb1ELb0EN7cutlass10bfloat16_tE19Flash_kernel_traitsILi32ELi128ELi128ELi8ES3_EELb0ELb1ELb0ELb0ELb0ELb1ELb0EEEvNS_16Flash_bwd_paramsE,"ax",@progbits
	.align	128
        .global         _ZN5flash44flash_bwd_dq_dk_dv_loop_seqk_parallel_kernelI23Flash_bwd_kernel_traitsILi32ELi128ELi128ELi8ELi4ELi4ELi4ELb1ELb0EN7cutlass10bfloat16_tE19Flash_kernel_traitsILi32ELi128ELi128ELi8ES3_EELb0ELb1ELb0ELb0ELb0ELb1ELb0EEEvNS_16Flash_bwd_paramsE
        .type           _ZN5flash44flash_bwd_dq_dk_dv_loop_seqk_parallel_kernelI23Flash_bwd_kernel_traitsILi32ELi128ELi128ELi8ELi4ELi4ELi4ELb1ELb0EN7cutlass10bfloat16_tE19Flash_kernel_traitsILi32ELi128ELi128ELi8ES3_EELb0ELb1ELb0ELb0ELb0ELb1ELb0EEEvNS_16Flash_bwd_paramsE,@function
        .size           _ZN5flash44flash_bwd_dq_dk_dv_loop_seqk_parallel_kernelI23Flash_bwd_kernel_traitsILi32ELi128ELi128ELi8ELi4ELi4ELi4ELb1ELb0EN7cutlass10bfloat16_tE19Flash_kernel_traitsILi32ELi128ELi128ELi8ES3_EELb0ELb1ELb0ELb0ELb0ELb1ELb0EEEvNS_16Flash_bwd_paramsE,(.L_x_814 - _ZN5flash44flash_bwd_dq_dk_dv_loop_seqk_parallel_kernelI23Flash_bwd_kernel_traitsILi32ELi128ELi128ELi8ELi4ELi4ELi4ELb1ELb0EN7cutlass10bfloat16_tE19Flash_kernel_traitsILi32ELi128ELi128ELi8ES3_EELb0ELb1ELb0ELb0ELb0ELb1ELb0EEEvNS_16Flash_bwd_paramsE)
        .other          _ZN5flash44flash_bwd_dq_dk_dv_loop_seqk_parallel_kernelI23Flash_bwd_kernel_traitsILi32ELi128ELi128ELi8ELi4ELi4ELi4ELb1ELb0EN7cutlass10bfloat16_tE19Flash_kernel_traitsILi32ELi128ELi128ELi8ES3_EELb0ELb1ELb0ELb0ELb0ELb1ELb0EEEvNS_16Flash_bwd_paramsE,@"STO_CUDA_ENTRY STV_DEFAULT"
_ZN5flash44flash_bwd_dq_dk_dv_loop_seqk_parallel_kernelI23Flash_bwd_kernel_traitsILi32ELi128ELi128ELi8ELi4ELi4ELi4ELb1ELb0EN7cutlass10bfloat16_tE19Flash_kernel_traitsILi32ELi128ELi128ELi8ES3_EELb0ELb1ELb0ELb0ELb0ELb1ELb0EEEvNS_16Flash_bwd_paramsE:
.text._ZN5flash44flash_bwd_dq_dk_dv_loop_seqk_parallel_kernelI23Flash_bwd_kernel_traitsILi32ELi128ELi128ELi8ELi4ELi4ELi4ELb1ELb0EN7cutlass10bfloat16_tE19Flash_kernel_traitsILi32ELi128ELi128ELi8ES3_EELb0ELb1ELb0ELb0ELb0ELb1ELb0EEEvNS_16Flash_bwd_paramsE:
        /* <DEDUP_REMOVED lines=13> */
[----:B------:R-:W-:Y:S01]  /*00d0*/  UMOV UR12, 0x400 ;  /* 0x00000400000c7882 */ /* 0x000fe20000000000 */
[----:B------:R-:W3:Y:S01]  /*00e0*/  LDCU UR10, c[0x0][0x438] ;  /* 0x00008700ff0a77ac */ /* 0x000ee20008000800 */
[----:B------:R-:W-:Y:S02]  /*00f0*/  IMAD.MOV.U32 R199, RZ, RZ, 0x20 ;  /* 0x00000020ffc77424 */ /* 0x000fe400078e00ff */
[----:B------:R-:W-:Y:S01]  /*0100*/  IMAD.MOV.U32 R108, RZ, RZ, 0x10 ;  /* 0x00000010ff6c7424 */ /* 0x000fe200078e00ff */
[----:B------:R-:W4:Y:S01]  /*0110*/  LDCU.64 UR24, c[0x0][0x358] ;  /* 0x00006b00ff1877ac */ /* 0x000f220008000a00 */
[----:B------:R-:W5:Y:S01]  /*0120*/  S2UR UR23, SR_CgaCtaId ;  /* 0x00000000001779c3 */ /* 0x000f620000008800 */
[----:B------:R-:W-:Y:S01]  /*0130*/  IMAD.U32 R252, RZ, RZ, UR11 ;  /* 0x0000000bfffc7e24 */ /* 0x000fe2000f8e00ff */
[----:B------:R-:W1:Y:S01]  /*0140*/  LDCU.64 UR8, c[0x0][0x460] ;  /* 0x00008c00ff0877ac */ /* 0x000e620008000a00 */
[----:B------:R-:W1:Y:S05]  /*0150*/  LDCU.64 UR6, c[0x0][0x470] ;  /* 0x00008e00ff0677ac */ /* 0x000e6a0008000a00 */
[----:B------:R-:W3:Y:S01]  /*0160*/  S2UR UR22, SR_CTAID.X ;  /* 0x00000000001679c3 */ /* 0x000ee20000002500 */
[----:B------:R-:W-:-:S07]  /*0170*/  UMOV UR26, URZ ;  /* 0x000000ff001a7c82 */ /* 0x000fce0008000000 */
[----:B------:R-:W3:Y:S01]  /*0180*/  S2UR UR21, SR_CTAID.Y ;  /* 0x00000000001579c3 */ /* 0x000ee20000002600 */
[----:B--2---:R-:W-:-:S04]  /*0190*/  ULEA UR5, UR5, UR4, 0x18 ;  /* 0x0000000405057291 */ /* 0x004fc8000f8ec0ff */
[----:B------:R-:W-:Y:S01]  /*01a0*/  UIADD3 UR4, UPT, UPT, UR5, 0x8000, URZ ;  /* 0x0000800005047890 */ /* 0x000fe2000fffe0ff */
[C---:B-1----:R-:W-:Y:S01]  /*01b0*/  IMAD.SHL.U32 R5, R149.reuse, 0x10, RZ ;  /* 0x0000001095057824 */ /* 0x042fe200078e00ff */
[----:B------:R-:W-:Y:S01]  /*01c0*/  SHF.R.U32.HI R6, RZ, 0x4, R149 ;  /* 0x00000004ff067819 */ /* 0x000fe20000011695 */
[C---:B------:R-:W-:Y:S01]  /*01d0*/  IMAD.SHL.U32 R0, R149.reuse, 0x2, RZ ;  /* 0x0000000295007824 */ /* 0x040fe200078e00ff */
[C---:B------:R-:W-:Y:S01]  /*01e0*/  LOP3.LUT P0, R3, R149.reuse, 0x10, RZ, 0xc0, !PT ;  /* 0x0000001095037812 */ /* 0x040fe2000780c0ff */
[----:B------:R-:W-:Y:S01]  /*01f0*/  IMAD.SHL.U32 R10, R149, 0x20, RZ ;  /* 0x00000020950a7824 */ /* 0x000fe200078e00ff */
[----:B------:R-:W-:Y:S01]  /*0200*/  LOP3.LUT R2, R5, 0x1c0, RZ, 0xc0, !PT ;  /* 0x000001c005027812 */ /* 0x000fe200078ec0ff */
[C---:B------:R-:W-:Y:S01]  /*0210*/  IMAD.SHL.U32 R11, R149.reuse, 0x40, RZ ;  /* 0x00000040950b7824 */ /* 0x040fe200078e00ff */
[----:B------:R-:W-:Y:S01]  /*0220*/  LOP3.LUT R6, R6, 0x8, RZ, 0xc0, !PT ;  /* 0x0000000806067812 */ /* 0x000fe200078ec0ff */
[C---:B------:R-:W-:Y:S01]  /*0230*/  IMAD.SHL.U32 R9, R149.reuse, 0x4, RZ ;  /* 0x0000000495097824 */ /* 0x040fe200078e00ff */
[----:B------:R-:W-:Y:S01]  /*0240*/  LOP3.LUT R2, R2, 0x38, R0, 0xf8, !PT ;  /* 0x0000003802027812 */ /* 0x000fe200078ef800 */
[----:B------:R-:W-:Y:S01]  /*0250*/  IMAD.SHL.U32 R12, R149, 0x8, RZ ;  /* 0x00000008950c7824 */ /* 0x000fe200078e00ff */
[----:B------:R-:W-:Y:S01]  /*0260*/  LOP3.LUT R4, R10, 0x20, RZ, 0xc0, !PT ;  /* 0x000000200a047812 */ /* 0x000fe200078ec0ff */
[----:B------:R-:W1:Y:S01]  /*0270*/  S2UR UR20, SR_CTAID.Z ;  /* 0x00000000001479c3 */ /* 0x000e620000002700 */
[----:B------:R-:W-:Y:S01]  /*0280*/  LOP3.LUT R0, R0, 0xe006, R11, 0xc8, !PT ;  /* 0x0000e00600007812 */ /* 0x000fe200078ec80b */
[----:B-----5:R-:W-:Y:S01]  /*0290*/  ULEA UR23, UR23, UR12, 0x18 ;  /* 0x0000000c17177291 */ /* 0x020fe2000f8ec0ff */
[----:B------:R-:W-:Y:S01]  /*02a0*/  LOP3.LUT R7, R10, 0x120, RZ, 0xc0, !PT ;  /* 0x000001200a077812 */ /* 0x000fe200078ec0ff */
[----:B------:R-:W-:Y:S01]  /*02b0*/  UIADD3 UR12, UPT, UPT, UR5, 0x10000, URZ ;  /* 0x00010000050c7890 */ /* 0x000fe2000fffe0ff */
[----:B------:R-:W-:-:S02]  /*02c0*/  LOP3.LUT R4, R4, 0x3800, R5, 0xf8, !PT ;  /* 0x0000380004047812 */ /* 0x000fc400078ef805 */
[----:B------:R-:W-:Y:S02]  /*02d0*/  LOP3.LUT R0, R0, 0xc00, R10, 0xf8, !PT ;  /* 0x00000c0000007812 */ /* 0x000fe400078ef80a */
[----:B------:R-:W-:Y:S02]  /*02e0*/  SHF.R.U32.HI R8, RZ, 0x1, R149 ;  /* 0x00000001ff087819 */ /* 0x000fe40000011695 */
[----:B------:R-:W-:Y:S02]  /*02f0*/  LOP3.LUT R3, R6, R3, RZ, 0xfc, !PT ;  /* 0x0000000306037212 */ /* 0x000fe400078efcff */
[--C-:B------:R-:W-:Y:S02]  /*0300*/  LOP3.LUT R6, R7, 0x600, R5.reuse, 0xf8, !PT ;  /* 0x0000060007067812 */ /* 0x100fe400078ef805 */
[----:B------:R-:W-:Y:S02]  /*0310*/  LOP3.LUT R9, R9, 0x18, RZ, 0xc0, !PT ;  /* 0x0000001809097812 */ /* 0x000fe400078ec0ff */
[----:B------:R-:W-:-:S02]  /*0320*/  LOP3.LUT R5, R4, 0x100, R5, 0xf8, !PT ;  /* 0x0000010004057812 */ /* 0x000fc400078ef805 */
[----:B------:R-:W-:Y:S02]  /*0330*/  LOP3.LUT R202, R0, R2, RZ, 0xfc, !PT ;  /* 0x0000000200ca7212 */ /* 0x000fe400078efcff */
[----:B------:R-:W-:Y:S02]  /*0340*/  SHF.R.U32.HI R247, RZ, 0x2, R149 ;  /* 0x00000002fff77819 */ /* 0x000fe40000011695 */
[----:B------:R-:W-:Y:S02]  /*0350*/  LOP3.LUT R4, R8, 0x30, RZ, 0xc0, !PT ;  /* 0x0000003008047812 */ /* 0x000fe400078ec0ff */
[----:B------:R-:W-:Y:S02]  /*0360*/  LOP3.LUT R0, R11, 0x1c0, RZ, 0xc0, !PT ;  /* 0x000001c00b007812 */ /* 0x000fe400078ec0ff */
[----:B------:R-:W-:Y:S02]  /*0370*/  LOP3.LUT R7, R12, 0xd8, RZ, 0xc0, !PT ;  /* 0x000000d80c077812 */ /* 0x000fe400078ec0ff */
[----:B------:R-:W-:-:S02]  /*0380*/  LOP3.LUT R155, R9, 0xc0, R10, 0xf8, !PT ;  /* 0x000000c0099b7812 */ /* 0x000fc400078ef80a */
[----:B------:R-:W-:Y:S02]  /*0390*/  LOP3.LUT R247, R4, 0x7, R247, 0xf8, !PT ;  /* 0x0000000704f77812 */ /* 0x000fe400078ef8f7 */
[----:B------:R-:W-:Y:S02]  /*03a0*/  LOP3.LUT R0, R0, 0x38, R12, 0xf8, !PT ;  /* 0x0000003800007812 */ /* 0x000fe400078ef80c */
[----:B------:R-:W-:Y:S02]  /*03b0*/  LOP3.LUT R151, R11, 0x200, RZ, 0xc0, !PT ;  /* 0x000002000b977812 */ /* 0x000fe400078ec0ff */
[C---:B------:R-:W-:Y:S02]  /*03c0*/  LOP3.LUT P3, RZ, R149.reuse, 0x2, RZ, 0xc0, !PT ;  /* 0x0000000295ff7812 */ /* 0x040fe4000786c0ff */
[C---:B------:R-:W-:Y:S02]  /*03d0*/  LOP3.LUT P2, RZ, R149.reuse, 0x4, RZ, 0xc0, !PT ;  /* 0x0000000495ff7812 */ /* 0x040fe4000784c0ff */
[----:B------:R-:W-:-:S02]  /*03e0*/  LOP3.LUT P1, RZ, R149, 0x8, RZ, 0xc0, !PT ;  /* 0x0000000895ff7812 */ /* 0x000fc4000782c0ff */
[--C-:B------:R-:W-:Y:S02]  /*03f0*/  LOP3.LUT R7, R7, 0x18, R149.reuse, 0x78, !PT ;  /* 0x0000001807077812 */ /* 0x100fe400078e7895 */
[--C-:B------:R-:W-:Y:S02]  /*0400*/  LOP3.LUT R4, R4, 0x8, R149.reuse, 0xf8, !PT ;  /* 0x0000000804047812 */ /* 0x100fe400078ef895 */
[C---:B------:R-:W-:Y:S02]  /*0410*/  LOP3.LUT R149, R155.reuse, 0x8, R149, 0x78, !PT ;  /* 0x000000089b957812 */ /* 0x040fe400078e7895 */
[--C-:B------:R-:W-:Y:S02]  /*0420*/  LOP3.LUT R155, R155, 0x8, R8.reuse, 0x78, !PT ;  /* 0x000000089b9b7812 */ /* 0x100fe400078e7808 */
[----:B------:R-:W-:Y:S02]  /*0430*/  LOP3.LUT R8, R0, 0x8, R8, 0x78, !PT ;  /* 0x0000000800087812 */ /* 0x000fe400078e7808 */
[----:B------:R-:W-:-:S02]  /*0440*/  LOP3.LUT R151, R151, 0xc00, R10, 0xf8, !PT ;  /* 0x00000c0097977812 */ /* 0x000fc400078ef80a */
[----:B------:R-:W-:Y:S02]  /*0450*/  LOP3.LUT R2, R3, 0xc0, R10, 0xf8, !PT ;  /* 0x000000c003027812 */ /* 0x000fe400078ef80a */
[----:B------:R-:W-:Y:S02]  /*0460*/  LOP3.LUT R151, R151, R8, RZ, 0xfc, !PT ;  /* 0x0000000897977212 */ /* 0x000fe400078efcff */
[----:B------:R-:W-:Y:S02]  /*0470*/  LEA R202, R202, UR12, 0x1 ;  /* 0x0000000ccaca7c11 */ /* 0x000fe4000f8e08ff */
[----:B------:R-:W-:Y:S02]  /*0480*/  LEA R151, R151, UR4, 0x1 ;  /* 0x0000000497977c11 */ /* 0x000fe4000f8e08ff */
[----:B------:R-:W-:Y:S01]  /*0490*/  LOP3.LUT R0, R4, 0x1c0, R11, 0xf8, !PT ;  /* 0x000001c004007812 */ /* 0x000fe200078ef80b */
[----:B------:R-:W-:Y:S01]  /*04a0*/  VIADD R200, R202, 0x40 ;  /* 0x00000040cac87836 */ /* 0x000fe20000000000 */
[----:B------:R-:W-:Y:S01]  /*04b0*/  LOP3.LUT R2, R2, R9, RZ, 0x3c, !PT ;  /* 0x0000000902027212 */ /* 0x000fe200078e3cff */
[----:B------:R-:W-:Y:S01]  /*04c0*/  VIADD R152, R151, 0x40 ;  /* 0x0000004097987836 */ /* 0x000fe20000000000 */
[C---:B------:R-:W-:Y:S01]  /*04d0*/  SEL R153, R199.reuse, 0xffffffe0, !P3 ;  /* 0xffffffe0c7997807 */ /* 0x040fe20005800000 */
[----:B------:R-:W-:Y:S01]  /*04e0*/  @P0 VIADD R200, R202, 0xffffffc0 ;  /* 0xffffffc0cac80836 */ /* 0x000fe20000000000 */
[----:B------:R-:W-:Y:S01]  /*04f0*/  SEL R199, R199, 0xffffffe0, !P1 ;  /* 0xffffffe0c7c77807 */ /* 0x000fe20004800000 */
[----:B------:R-:W-:Y:S01]  /*0500*/  @P2 VIADD R152, R151, 0xffffffc0 ;  /* 0xffffffc097982836 */ /* 0x000fe20000000000 */
[----:B------:R-:W-:Y:S01]  /*0510*/  LOP3.LUT R0, R0, 0x38, R12, 0x78, !PT ;  /* 0x0000003800007812 */ /* 0x000fe200078e780c */
[----:B------:R-:W-:Y:S01]  /*0520*/  IMAD.IADD R154, R153, 0x1, R151 ;  /* 0x00000001999a7824 */ /* 0x000fe200078e0297 */
        /* <DEDUP_REMOVED lines=8> */
[----:B------:R-:W-:Y:S01]  /*05b0*/  LOP3.LUT R149, R5, R149, RZ, 0xfc, !PT ;  /* 0x0000009505957212 */ /* 0x000fe200078efcff */
[----:B------:R-:W-:Y:S01]  /*05c0*/  IMAD.IADD R153, R153, 0x1, R152 ;  /* 0x0000000199997824 */ /* 0x000fe200078e0298 */
[----:B------:R-:W-:-:S02]  /*05d0*/  SEL R108, R108, 0xfffffff0, !P2 ;  /* 0xfffffff06c6c7807 */ /* 0x000fc40005000000 */
[----:B------:R-:W-:Y:S02]  /*05e0*/  LEA R248, R7, UR5, 0x1 ;  /* 0x0000000507f87c11 */ /* 0x000fe4000f8e08ff */
[----:B------:R-:W-:Y:S02]  /*05f0*/  LEA R155, R155, UR5, 0x1 ;  /* 0x000000059b9b7c11 */ /* 0x000fe4000f8e08ff */
[----:B------:R-:W-:Y:S02]  /*0600*/  LEA R2, R2, UR5, 0x1 ;  /* 0x0000000502027c11 */ /* 0x000fe4000f8e08ff */
[----:B------:R-:W-:Y:S01]  /*0610*/  LEA R149, R149, UR4, 0x1 ;  /* 0x0000000495957c11 */ /* 0x000fe2000f8e08ff */
[----:B-1--4-:R-:W-:-:S06]  /*0620*/  UMOV UR4, URZ ;  /* 0x000000ff00047c82 */ /* 0x012fcc0008000000 */
.L_x_97:
        /* <DEDUP_REMOVED lines=48> */
.L_x_66:
        /* <DEDUP_REMOVED lines=34> */
.L_x_68:
[----:B------:R-:W2:Y:S01]  /*0b50*/  LDCU.64 UR18, c[0x0][0x3b8] ;  /* 0x00007700ff1277ac */ /* 0x000ea20008000a00 */
[----:B------:R-:W-:-:S05]  /*0b60*/  IADD3 R4, PT, PT, R43, R44, RZ ;  /* 0x0000002c2b047210 */ /* 0x000fca0007ffe0ff */
[C---:B--2---:R-:W-:Y:S02]  /*0b70*/  IMAD R6, R4.reuse, UR19, RZ ;  /* 0x0000001304067c24 */ /* 0x044fe4000f8e02ff */
[----:B------:R-:W-:-:S05]  /*0b80*/  IMAD.WIDE.U32 R4, R4, UR18, RZ ;  /* 0x0000001204047c25 */ /* 0x000fca000f8e00ff */
[----:B------:R-:W-:Y:S02]  /*0b90*/  IADD3 R37, PT, PT, R5, R6, RZ ;  /* 0x0000000605257210 */ /* 0x000fe40007ffe0ff */
[----:B------:R-:W-:-:S07]  /*0ba0*/  MOV R36, R4 ;  /* 0x0000000400247202 */ /* 0x000fce0000000f00 */
.L_x_69:
        /* <DEDUP_REMOVED lines=41> */
.L_x_70:
[----:B------:R-:W2:Y:S01]  /*0e40*/  LDCU.64 UR16, c[0x0][0x3c0] ;  /* 0x00007800ff1077ac */ /* 0x000ea20008000a00 */
[----:B------:R-:W-:-:S05]  /*0e50*/  IADD3 R4, PT, PT, R43, R44, RZ ;  /* 0x0000002c2b047210 */ /* 0x000fca0007ffe0ff */
[C---:B--2---:R-:W-:Y:S02]  /*0e60*/  IMAD R6, R4.reuse, UR17, RZ ;  /* 0x0000001104067c24 */ /* 0x044fe4000f8e02ff */
[----:B------:R-:W-:-:S05]  /*0e70*/  IMAD.WIDE.U32 R4, R4, UR16, RZ ;  /* 0x0000001004047c25 */ /* 0x000fca000f8e00ff */
[----:B------:R-:W-:Y:S02]  /*0e80*/  IADD3 R34, PT, PT, R5, R6, RZ ;  /* 0x0000000605227210 */ /* 0x000fe40007ffe0ff */
[----:B------:R-:W-:-:S07]  /*0e90*/  MOV R33, R4 ;  /* 0x0000000400217202 */ /* 0x000fce0000000f00 */
.L_x_71:
        /* <DEDUP_REMOVED lines=29> */
.L_x_72:
[-C--:B------:R-:W-:Y:S02]  /*1070*/  IMAD R6, R11, R3.reuse, RZ ;  /* 0x000000030b067224 */ /* 0x080fe400078e02ff */
[----:B------:R-:W-:-:S05]  /*1080*/  IMAD.WIDE.U32 R4, R10, R3, RZ ;  /* 0x000000030a047225 */ /* 0x000fca00078e00ff */
[----:B------:R-:W-:Y:S02]  /*1090*/  IADD3 R7, PT, PT, R5, R6, RZ ;  /* 0x0000000605077210 */ /* 0x000fe40007ffe0ff */
[----:B------:R-:W-:-:S07]  /*10a0*/  MOV R8, R4 ;  /* 0x0000000400087202 */ /* 0x000fce0000000f00 */
.L_x_73:
        /* <DEDUP_REMOVED lines=20> */
.L_x_74:
[----:B------:R-:W2:Y:S01]  /*11f0*/  LDC R27, c[0x0][0x434] ;  /* 0x00010d00ff1b7b82 */ /* 0x000ea20000000800 */
[----:B------:R-:W-:-:S04]  /*1200*/  IMAD R6, R38, R19, R39 ;  /* 0x0000001326067224 */ /* 0x000fc800078e0227 */
[----:B--2---:R-:W-:-:S03]  /*1210*/  IMAD R27, R6, R27, RZ ;  /* 0x0000001b061b7224 */ /* 0x004fc600078e02ff */
.L_x_75:
        /* <DEDUP_REMOVED lines=11> */
.L_x_76:
[----:B------:R-:W2:Y:S01]  /*12d0*/  LDC R3, c[0x0][0x444] ;  /* 0x00011100ff037b82 */ /* 0x000ea20000000800 */
[----:B------:R-:W-:-:S04]  /*12e0*/  IMAD R24, R38, R19, R39 ;  /* 0x0000001326187224 */ /* 0x000fc800078e0227 */
[----:B--2---:R-:W-:-:S07]  /*12f0*/  IMAD R24, R24, R3, RZ ;  /* 0x0000000318187224 */ /* 0x004fce00078e02ff */
.L_x_77:
[----:B------:R-:W2:Y:S01]  /*1300*/  S2R R23, SR_TID.X ;  /* 0x0000000000177919 */ /* 0x000ea20000002100 */
[----:B------:R-:W3:Y:S01]  /*1310*/  LDC.64 R12, c[0x0][0x5f8] ;  /* 0x00017e00ff0c7b82 */ /* 0x000ee20000000a00 */
[--C-:B------:R-:W-:Y:S01]  /*1320*/  IADD3 R8, P2, P1, R4, R8, R25.reuse ;  /* 0x0000000804087210 */ /* 0x100fe2000795e019 */
[----:B------:R-:W-:Y:S01]  /*1330*/  IMAD R251, R19, UR12, RZ ;  /* 0x0000000c13fb7c24 */ /* 0x000fe2000f8e02ff */
[----:B------:R-:W4:Y:S01]  /*1340*/  S2R R40, SR_TID.X ;  /* 0x0000000000287919 */ /* 0x000f220000002100 */
[----:B------:R-:W-:Y:S01]  /*1350*/  ISETP.NE.AND P6, PT, RZ, UR11, PT ;  /* 0x0000000bff007c0c */ /* 0x000fe2000bfc5270 */
[----:B------:R-:W5:Y:S01]  /*1360*/  LDCU.64 UR12, c[0x0][0x3c8] ;  /* 0x00007900ff0c77ac */ /* 0x000f620008000a00 */
[----:B------:R-:W-:Y:S01]  /*1370*/  SHF.R.S32.HI R25, RZ, 0x1f, R25 ;  /* 0x0000001fff197819 */ /* 0x000fe20000011419 */
[----:B------:R-:W-:Y:S01]  /*1380*/  BSSY.RECONVERGENT B1, `(.L_x_67) ;  /* 0x00005a9000017945 */ /* 0x000fe20003800200 */
[----:B------:R-:W1:Y:S01]  /*1390*/  LDC.64 R14, c[0x0][0x3b0] ;  /* 0x0000ec00ff0e7b82 */ /* 0x000e620000000a00 */
[----:B------:R-:W5:Y:S01]  /*13a0*/  LDCU.64 UR10, c[0x0][0x570] ;  /* 0x0000ae00ff0a77ac */ /* 0x000f620008000a00 */
[----:B------:R-:W-:Y:S01]  /*13b0*/  IADD3.X R25, PT, PT, R9, R7, R25, P2, P1 ;  /* 0x0000000709197210 */ /* 0x000fe200017e2419 */
[----:B------:R-:W5:Y:S05]  /*13c0*/  LDCU.64 UR14, c[0x0][0x380] ;  /* 0x00007000ff0e77ac */ /* 0x000f6a0008000a00 */
[----:B------:R-:W5:Y:S01]  /*13d0*/  LDC.64 R10, c[0x0][0x590] ;  /* 0x00016400ff0a7b82 */ /* 0x000f620000000a00 */
[----:B---3--:R-:W-:-:S07]  /*13e0*/  IMAD.WIDE.U32 R4, R12, UR22, RZ ;  /* 0x000000160c047c25 */ /* 0x008fce000f8e00ff */
[----:B------:R-:W3:Y:S01]  /*13f0*/  LDC.64 R28, c[0x0][0x598] ;  /* 0x00016600ff1c7b82 */ /* 0x000ee20000000a00 */
[----:B------:R-:W-:Y:S01]  /*1400*/  IMAD R19, R13, UR22, R5 ;  /* 0x000000160d137c24 */ /* 0x000fe2000f8e0205 */
[----:B------:R-:W-:Y:S01]  /*1410*/  SEL R4, R4, RZ, P6 ;  /* 0x000000ff04047207 */ /* 0x000fe20003000000 */
[----:B------:R-:W-:Y:S01]  /*1420*/  IMAD.MOV.U32 R13, RZ, RZ, RZ ;  /* 0x000000ffff0d7224 */ /* 0x000fe200078e00ff */
[C---:B--2---:R-:W-:Y:S01]  /*1430*/  LOP3.LUT R6, R23.reuse, 0x1f, RZ, 0xc0, !PT ;  /* 0x0000001f17067812 */ /* 0x044fe200078ec0ff */
[----:B------:R-:W-:-:S03]  /*1440*/  IMAD.SHL.U32 R12, R23, 0x8, RZ ;  /* 0x00000008170c7824 */ /* 0x000fc600078e00ff */
[----:B------:R-:W2:Y:S01]  /*1450*/  LDC R41, c[0x0][0x508] ;  /* 0x00014200ff297b82 */ /* 0x000ea20000000800 */
[----:B-1----:R-:W-:Y:S01]  /*1460*/  IMAD R5, R22, R14, RZ ;  /* 0x0000000e16057224 */ /* 0x002fe200078e02ff */
[----:B----4-:R-:W-:Y:S02]  /*1470*/  SHF.R.U32.HI R3, RZ, 0x5, R40 ;  /* 0x00000005ff037819 */ /* 0x010fe40000011628 */
[----:B------:R-:W-:-:S03]  /*1480*/  LOP3.LUT R12, R12, 0x18, RZ, 0xc0, !PT ;  /* 0x000000180c0c7812 */ /* 0x000fc600078ec0ff */
[----:B------:R-:W-:Y:S01]  /*1490*/  IMAD R3, R3, R251, R6 ;  /* 0x000000fb03037224 */ /* 0x000fe200078e0206 */
[----:B-----5:R-:W-:Y:S01]  /*14a0*/  SHF.L.U64.HI R42, R10, 0x6, R11 ;  /* 0x000000060a2a7819 */ /* 0x020fe2000001020b */
[----:B------:R-:W-:Y:S01]  /*14b0*/  IMAD R9, R22, R10, RZ ;  /* 0x0000000a16097224 */ /* 0x000fe200078e02ff */
[----:B------:R-:W1:Y:S01]  /*14c0*/  LDC.64 R224, c[0x0][0x420] ;  /* 0x00010800ffe07b82 */ /* 0x000e620000000a00 */
[----:B------:R-:W-:Y:S01]  /*14d0*/  IMAD.WIDE.U32 R6, R18, R14, R12 ;  /* 0x0000000e12067225 */ /* 0x000fe200078e000c */
[----:B------:R-:W-:Y:S01]  /*14e0*/  IADD3 R23, P2, P1, R3, R8, R4 ;  /* 0x0000000803177210 */ /* 0x000fe2000795e004 */
[----:B------:R4:W-:Y:S01]  /*14f0*/  STL [R1+0x8], R42 ;  /* 0x0000082a01007387 */ /* 0x0009e20000100800 */
[----:B------:R-:W-:Y:S01]  /*1500*/  IADD3 R4, P3, PT, R12, R21, RZ ;  /* 0x000000150c047210 */ /* 0x000fe20007f7e0ff */
[----:B------:R-:W-:Y:S01]  /*1510*/  IMAD R22, R18, R15, R5 ;  /* 0x0000000f12167224 */ /* 0x000fe200078e0205 */
[----:B------:R-:W-:Y:S01]  /*1520*/  SHF.L.U32 R249, R10, 0x6, RZ ;  /* 0x000000060af97819 */ /* 0x000fe200000006ff */
[C---:B------:R-:W-:Y:S01]  /*1530*/  IMAD R21, R18.reuse, R11, R9 ;  /* 0x0000000b12157224 */ /* 0x040fe200078e0209 */
[----:B------:R-:W-:Y:S01]  /*1540*/  SHF.R.S32.HI R9, RZ, 0x1f, R3 ;  /* 0x0000001fff097819 */ /* 0x000fe20000011403 */
[----:B------:R-:W-:Y:S01]  /*1550*/  IMAD.X R5, RZ, RZ, R26, P3 ;  /* 0x000000ffff057224 */ /* 0x000fe200018e061a */
[----:B------:R-:W-:Y:S01]  /*1560*/  IADD3 R6, P3, PT, R31, R6, RZ ;  /* 0x000000061f067210 */ /* 0x000fe20007f7e0ff */
[----:B------:R-:W-:Y:S01]  /*1570*/  IMAD.SHL.U32 R8, R251, 0x80, RZ ;  /* 0x00000080fb087824 */ /* 0x000fe200078e00ff */
[----:B------:R-:W-:Y:S01]  /*1580*/  SEL R3, R19, RZ, P6 ;  /* 0x000000ff13037207 */ /* 0x000fe20003000000 */
[----:B------:R-:W-:Y:S01]  /*1590*/  IMAD.WIDE.U32 R4, R18, R10, R4 ;  /* 0x0000000a12047225 */ /* 0x000fe200078e0004 */
[----:B------:R-:W-:Y:S01]  /*15a0*/  IADD3.X R7, PT, PT, R32, R7, R22, P3, !PT ;  /* 0x0000000720077210 */ /* 0x000fe20001ffe416 */
[----:B------:R-:W5:Y:S01]  /*15b0*/  LDC.64 R18, c[0x0][0x5e8] ;  /* 0x00017a00ff127b82 */ /* 0x000f620000000a00 */
[----:B------:R-:W-:Y:S01]  /*15c0*/  IADD3.X R3, PT, PT, R9, R25, R3, P2, P1 ;  /* 0x0000001909037210 */ /* 0x000fe200017e2403 */
[----:B------:R-:W-:Y:S01]  /*15d0*/  IMAD.IADD R5, R5, 0x1, R21 ;  /* 0x0000000105057824 */ /* 0x000fe200078e0215 */
[----:B------:R-:W-:Y:S01]  /*15e0*/  IADD3 R9, P1, PT, R8, R23, RZ ;  /* 0x0000001708097210 */ /* 0x000fe20007f3e0ff */
[----:B------:R-:W-:Y:S01]  /*15f0*/  IMAD.IADD R23, R16, 0x1, R181 ;  /* 0x0000000110177824 */ /* 0x000fe200078e02b5 */
[----:B------:R-:W-:Y:S01]  /*1600*/  SHF.L.U64.HI R21, R14, 0x6, R15 ;  /* 0x000000060e157819 */ /* 0x000fe2000001020f */
[----:B------:R-:W-:Y:S01]  /*1610*/  IMAD.WIDE.U32 R6, R39, UR12, R6 ;  /* 0x0000000c27067c25 */ /* 0x000fe2000f8e0006 */
[----:B------:R-:W-:-:S02]  /*1620*/  LEA.HI.X.SX32 R8, R8, R3, 0x1, P1 ;  /* 0x0000000308087211 */ /* 0x000fc400008f0eff */
[----:B------:R-:W-:Y:S01]  /*1630*/  LEA R214, P1, R9, UR10, 0x2 ;  /* 0x0000000a09d67c11 */ /* 0x000fe2000f8210ff */
[----:B---3--:R-:W-:Y:S01]  /*1640*/  IMAD.WIDE.U32 R4, R39, R28, R4 ;  /* 0x0000001c27047225 */ /* 0x008fe200078e0004 */
[----:B--2---:R-:W-:Y:S02]  /*1650*/  IADD3 R3, PT, PT, R23, -R41, -R210 ;  /* 0x8000002917037210 */ /* 0x004fe40007ffe8d2 */
[----:B------:R-:W-:Y:S01]  /*1660*/  SHF.R.U32.HI R28, RZ, 0x2, R40 ;  /* 0x00000002ff1c7819 */ /* 0x000fe20000011628 */
[----:B------:R-:W-:Y:S01]  /*1670*/  IMAD R7, R39, UR13, R7 ;  /* 0x0000000d27077c24 */ /* 0x000fe2000f8e0207 */
[----:B------:R-:W-:Y:S01]  /*1680*/  LEA.HI.X R215, R9, UR11, R8, 0x2, P1 ;  /* 0x0000000b09d77c11 */ /* 0x000fe200088f1408 */
[----:B------:R-:W2:Y:S01]  /*1690*/  LDCU.64 UR12, c[0x0][0x550] ;  /* 0x0000aa00ff0c77ac */ /* 0x000ea20008000a00 */
[----:B------:R-:W-:Y:S01]  /*16a0*/  SHF.R.S32.HI R8, RZ, 0x1f, R3 ;  /* 0x0000001fff087819 */ /* 0x000fe20000011403 */
[----:B------:R-:W-:-:S03]  /*16b0*/  IMAD.WIDE.U32 R6, R28, R14, R6 ;  /* 0x0000000e1c067225 */ /* 0x000fc600078e0006 */
[----:B------:R-:W-:Y:S01]  /*16c0*/  LEA.HI R8, R8, R3, RZ, 0x7 ;  /* 0x0000000308087211 */ /* 0x000fe200078f38ff */
[----:B------:R-:W-:Y:S01]  /*16d0*/  IMAD R3, R28, R15, R7 ;  /* 0x0000000f1c037224 */ /* 0x000fe200078e0207 */
[----:B------:R-:W-:Y:S01]  /*16e0*/  LEA R228, P2, R6, UR14, 0x1 ;  /* 0x0000000e06e47c11 */ /* 0x000fe2000f8408ff */
[----:B------:R-:W-:Y:S02]  /*16f0*/  IMAD R5, R39, R29, R5 ;  /* 0x0000001d27057224 */ /* 0x000fe400078e0205 */
[----:B------:R-:W-:Y:S01]  /*1700*/  IMAD R9, R20, 0x80, R24 ;  /* 0x0000008014097824 */ /* 0x000fe200078e0218 */
[----:B------:R-:W-:Y:S01]  /*1710*/  LEA.HI.X R226, R6, UR15, R3, 0x1, P2 ;  /* 0x0000000f06e27c11 */ /* 0x000fe200090f0c03 */
[----:B------:R-:W-:Y:S01]  /*1720*/  IMAD.WIDE.U32 R4, R28, R10, R4 ;  /* 0x0000000a1c047225 */ /* 0x000fe200078e0004 */
[----:B------:R-:W-:-:S03]  /*1730*/  SHF.R.S32.HI R3, RZ, 0x7, R8 ;  /* 0x00000007ff037819 */ /* 0x000fc60000011408 */
[----:B------:R-:W-:Y:S01]  /*1740*/  IMAD R7, R28, R11, R5 ;  /* 0x0000000b1c077224 */ /* 0x000fe200078e0205 */
[----:B------:R-:W-:Y:S01]  /*1750*/  VIMNMX R250, PT, PT, RZ, R3, !PT ;  /* 0x00000003fffa7248 */ /* 0x000fe20007fe0100 */
[----:B-----5:R-:W-:Y:S01]  /*1760*/  IMAD.WIDE R18, R9, 0x4, R18 ;  /* 0x0000000409127825 */ /* 0x020fe200078e0212 */
[C---:B--2---:R-:W-:Y:S02]  /*1770*/  LEA R227, P1, R4.reuse, UR12, 0x1 ;  /* 0x0000000c04e37c11 */ /* 0x044fe4000f8208ff */
[----:B------:R-:W-:Y:S01]  /*1780*/  ISETP.GT.AND P2, PT, R213, R250, PT ;  /* 0x000000fad500720c */ /* 0x000fe20003f44270 */
[----:B------:R-:W-:Y:S01]  /*1790*/  IMAD.MOV.U32 R244, RZ, RZ, R18 ;  /* 0x000000fffff47224 */ /* 0x000fe200078e0012 */
[----:B------:R-:W-:Y:S01]  /*17a0*/  LEA.HI.X R223, R4, UR13, R7, 0x1, P1 ;  /* 0x0000000d04df7c11 */ /* 0x000fe200088f0c07 */
[----:B------:R-:W-:Y:S01]  /*17b0*/  IMAD.MOV.U32 R243, RZ, RZ, R19 ;  /* 0x000000fffff37224 */ /* 0x000fe200078e0013 */
[----:B------:R-:W-:Y:S01]  /*17c0*/  LEA R5, R20, R27, 0x7 ;  /* 0x0000001b14057211 */ /* 0x000fe200078e38ff */
[----:B------:R-:W-:Y:S01]  /*17d0*/  IMAD.SHL.U32 R19, R14, 0x40, RZ ;  /* 0x000000400e137824 */ /* 0x000fe200078e00ff */
[C---:B------:R-:W-:Y:S01]  /*17e0*/  IADD3 R18, P1, PT, R28.reuse, 0x40, RZ ;  /* 0x000000401c127810 */ /* 0x040fe20007f3e0ff */
[----:B------:R-:W-:-:S02]  /*17f0*/  VIADD R29, R28, 0x40 ;  /* 0x000000401c1d7836 */ /* 0x000fc40000000000 */
[----:B-1----:R-:W-:-:S04]  /*1800*/  IMAD.WIDE R224, R5, 0x4, R224 ;  /* 0x0000000405e07825 */ /* 0x002fc800078e02e0 */
[----:B------:R-:W-:Y:S01]  /*1810*/  IMAD.X R22, RZ, RZ, RZ, P1 ;  /* 0x000000ffff167224 */ /* 0x000fe200008e06ff */
[----:B----4-:R-:W-:Y:S06]  /*1820*/  @P2 BRA `(.L_x_78) ;  /* 0x0000000400702947 */ /* 0x010fec0003800000 */
        /* <DEDUP_REMOVED lines=12> */
.L_x_79:
[----:B------:R-:W1:Y:S01]  /*18f0*/  LDCU.64 UR14, c[0x0][0x5c0] ;  /* 0x0000b800ff0e77ac */ /* 0x000e620008000a00 */
[----:B------:R-:W-:-:S05]  /*1900*/  IADD3 R3, PT, PT, R43, R44, RZ ;  /* 0x0000002c2b037210 */ /* 0x000fca0007ffe0ff */
[C---:B-1----:R-:W-:Y:S02]  /*1910*/  IMAD R6, R3.reuse, UR15, RZ ;  /* 0x0000000f03067c24 */ /* 0x042fe4000f8e02ff */
[----:B------:R-:W-:-:S05]  /*1920*/  IMAD.WIDE.U32 R4, R3, UR14, RZ ;  /* 0x0000000e03047c25 */ /* 0x000fca000f8e00ff */
[----:B------:R-:W-:Y:S02]  /*1930*/  IADD3 R8, PT, PT, R5, R6, RZ ;  /* 0x0000000605087210 */ /* 0x000fe40007ffe0ff */
[----:B------:R-:W-:Y:S02]  /*1940*/  MOV R7, R4 ;  /* 0x0000000400077202 */ /* 0x000fe40000000f00 */
.L_x_80:
        /* <DEDUP_REMOVED lines=12> */
.L_x_81:
[----:B------:R-:W1:Y:S01]  /*1a10*/  LDCU.64 UR12, c[0x0][0x5c8] ;  /* 0x0000b900ff0c77ac */ /* 0x000e620008000a00 */
[----:B------:R-:W-:-:S05]  /*1a20*/  IADD3 R3, PT, PT, R43, R44, RZ ;  /* 0x0000002c2b037210 */ /* 0x000fca0007ffe0ff */
[C---:B-1----:R-:W-:Y:S02]  /*1a30*/  IMAD R6, R3.reuse, UR13, RZ ;  /* 0x0000000d03067c24 */ /* 0x042fe4000f8e02ff */
[----:B------:R-:W-:-:S05]  /*1a40*/  IMAD.WIDE.U32 R4, R3, UR12, RZ ;  /* 0x0000000c03047c25 */ /* 0x000fca000f8e00ff */
[----:B------:R-:W-:Y:S02]  /*1a50*/  IADD3 R15, PT, PT, R5, R6, RZ ;  /* 0x00000006050f7210 */ /* 0x000fe40007ffe0ff */
[----:B------:R-:W-:-:S07]  /*1a60*/  MOV R14, R4 ;  /* 0x00000004000e7202 */ /* 0x000fce0000000f00 */
.L_x_82:
[----:B------:R-:W-:Y:S01]  /*1a70*/  IADD3 R11, PT, PT, -R16, R210, RZ ;  /* 0x000000d2100b7210 */ /* 0x000fe20007ffe1ff */
[----:B------:R-:W1:Y:S01]  /*1a80*/  LDCU.64 UR10, c[0x0][0x5d8] ;  /* 0x0000bb00ff0a77ac */ /* 0x000e620008000a00 */
[----:B------:R-:W-:Y:S01]  /*1a90*/  IMAD R3, R30, UR14, RZ ;  /* 0x0000000e1e037c24 */ /* 0x000fe2000f8e02ff */
[----:B------:R-:W-:Y:S01]  /*1aa0*/  BSSY.RECONVERGENT B0, `(.L_x_83) ;  /* 0x000001a000007945 */ /* 0x000fe20003800200 */
[-C--:B------:R-:W-:Y:S01]  /*1ab0*/  ISETP.GE.AND P2, PT, R28, R11.reuse, PT ;  /* 0x0000000b1c00720c */ /* 0x080fe20003f46270 */
[----:B------:R-:W-:Y:S01]  /*1ac0*/  IMAD.WIDE.U32 R4, R16, UR14, R12 ;  /* 0x0000000e10047c25 */ /* 0x000fe2000f8e000c */
[----:B------:R-:W-:-:S03]  /*1ad0*/  ISETP.GE.AND P1, PT, R29, R11, PT ;  /* 0x0000000b1d00720c */ /* 0x000fc60003f26270 */
[----:B------:R-:W-:Y:S01]  /*1ae0*/  IMAD R3, R16, UR15, R3 ;  /* 0x0000000f10037c24 */ /* 0x000fe2000f8e0203 */
[----:B------:R-:W-:-:S04]  /*1af0*/  IADD3 R6, P0, PT, R7, R4, RZ ;  /* 0x0000000407067210 */ /* 0x000fc80007f1e0ff */
[----:B------:R-:W-:-:S03]  /*1b00*/  IADD3.X R7, PT, PT, R8, R5, R3, P0, !PT ;  /* 0x0000000508077210 */ /* 0x000fc600007fe403 */
        /* <DEDUP_REMOVED lines=19> */
.L_x_84:
[----:B------:R-:W-:Y:S05]  /*1c40*/  BSYNC.RECONVERGENT B0 ;  /* 0x0000000000007941 */ /* 0x000fea0003800200 */
.L_x_83:
[----:B------:R-:W3:Y:S01]  /*1c50*/  LDCU.64 UR10, c[0x0][0x5e0] ;  /* 0x0000bc00ff0a77ac */ /* 0x000ee20008000a00 */
[----:B------:R-:W-:Y:S01]  /*1c60*/  IMAD.WIDE.U32 R4, R16, UR12, R12 ;  /* 0x0000000c10047c25 */ /* 0x000fe2000f8e000c */
[----:B-1----:R-:W1:Y:S03]  /*1c70*/  @!P2 LDC.64 R10, c[0x0][0x568] ;  /* 0x00015a00ff0aab82 */ /* 0x002e660000000a00 */
[----:B------:R-:W-:Y:S01]  /*1c80*/  IMAD R3, R30, UR12, RZ ;  /* 0x0000000c1e037c24 */ /* 0x000fe2000f8e02ff */
[----:B--2---:R-:W-:-:S03]  /*1c90*/  IADD3 R6, P0, PT, R14, R4, RZ ;  /* 0x000000040e067210 */ /* 0x004fc60007f1e0ff */
[----:B------:R-:W-:-:S05]  /*1ca0*/  IMAD R3, R16, UR13, R3 ;  /* 0x0000000d10037c24 */ /* 0x000fca000f8e0203 */
[----:B------:R-:W-:-:S03]  /*1cb0*/  IADD3.X R7, PT, PT, R15, R5, R3, P0, !PT ;  /* 0x000000050f077210 */ /* 0x000fc600007fe403 */
[----:B---3--:R-:W-:-:S04]  /*1cc0*/  IMAD.WIDE.U32 R6, R39, UR10, R6 ;  /* 0x0000000a27067c25 */ /* 0x008fc8000f8e0006 */
[----:B------:R-:W-:Y:S01]  /*1cd0*/  IMAD R5, R39, UR11, R7 ;  /* 0x0000000b27057c24 */ /* 0x000fe2000f8e0207 */
[----:B------:R-:W-:-:S05]  /*1ce0*/  @!P2 MOV R4, R6 ;  /* 0x000000060004a202 */ /* 0x000fca0000000f00 */
[----:B------:R-:W-:-:S04]  /*1cf0*/  @!P2 IMAD.WIDE.U32 R8, R28, UR12, R4 ;  /* 0x0000000c1c08ac25 */ /* 0x000fc8000f8e0004 */
[----:B------:R-:W-:Y:S01]  /*1d00*/  @!P2 IMAD R3, R28, UR13, R9 ;  /* 0x0000000d1c03ac24 */ /* 0x000fe2000f8e0209 */
[----:B-1----:R-:W-:-:S04]  /*1d10*/  @!P2 LEA R10, P0, R8, R10, 0x1 ;  /* 0x0000000a080aa211 */ /* 0x002fc800078008ff */
        /* <DEDUP_REMOVED lines=11> */
[----:B------:R2:W-:Y:S01]  /*1dd0*/  STG.E.128 desc[UR24][R6.64], RZ ;  /* 0x000000ff06007986 */ /* 0x0005e2000c101d18 */
[----:B------:R-:W-:Y:S05]  /*1de0*/  BRA `(.L_x_85) ;  /* 0x0000005000087947 */ /* 0x000fea0003800000 */
.L_x_78:
[----:B------:R-:W-:Y:S01]  /*1df0*/  IMAD.IADD R3, R210, 0x1, -R16 ;  /* 0x00000001d2037824 */ /* 0x000fe200078e0a10 */
[----:B------:R-:W1:Y:S01]  /*1e00*/  LDCU.64 UR12, c[0x0][0x3d8] ;  /* 0x00007b00ff0c77ac */ /* 0x000e620008000a00 */
[----:B------:R-:W-:Y:S01]  /*1e10*/  IMAD.WIDE.U32 R4, R16, UR16, R12 ;  /* 0x0000001010047c25 */ /* 0x000fe2000f8e000c */
[----:B------:R-:W2:Y:S02]  /*1e20*/  LDC R245, c[0x0][0x44c] ;  /* 0x00011300fff57b82 */ /* 0x000ea40000000800 */
[-C--:B------:R-:W-:Y:S01]  /*1e30*/  ISETP.GE.AND P3, PT, R29, R3.reuse, PT ;  /* 0x000000031d00720c */ /* 0x080fe20003f66270 */
[----:B------:R-:W3:Y:S01]  /*1e40*/  LDCU.64 UR10, c[0x0][0x3d0] ;  /* 0x00007a00ff0a77ac */ /* 0x000ee20008000a00 */
[----:B------:R-:W-:Y:S01]  /*1e50*/  ISETP.GE.AND P4, PT, R28, R3, PT ;  /* 0x000000031c00720c */ /* 0x000fe20003f86270 */
[C---:B------:R-:W-:Y:S01]  /*1e60*/  IMAD R3, R30.reuse, UR16, RZ ;  /* 0x000000101e037c24 */ /* 0x040fe2000f8e02ff */
[----:B------:R-:W-:Y:S01]  /*1e70*/  IADD3 R4, P0, PT, R33, R4, RZ ;  /* 0x0000000421047210 */ /* 0x000fe20007f1e0ff */
[----:B------:R-:W-:-:S02]  /*1e80*/  IMAD R8, R30, UR18, RZ ;  /* 0x000000121e087c24 */ /* 0x000fc4000f8e02ff */
[C---:B------:R-:W-:Y:S02]  /*1e90*/  IMAD R3, R16.reuse, UR17, R3 ;  /* 0x0000001110037c24 */ /* 0x040fe4000f8e0203 */
[----:B------:R-:W-:Y:S02]  /*1ea0*/  IMAD R11, R16, UR19, R8 ;  /* 0x00000013100b7c24 */ /* 0x000fe4000f8e0208 */
[----:B------:R-:W-:Y:S01]  /*1eb0*/  IMAD.MOV.U32 R240, RZ, RZ, 0x7f800000 ;  /* 0x7f800000fff07424 */ /* 0x000fe200078e00ff */
[----:B------:R-:W-:Y:S01]  /*1ec0*/  IADD3.X R5, PT, PT, R34, R5, R3, P0, !PT ;  /* 0x0000000522057210 */ /* 0x000fe200007fe403 */
[----:B------:R-:W4:Y:S01]  /*1ed0*/  @!P3 LDC.64 R24, c[0x0][0x390] ;  /* 0x0000e400ff18bb82 */ /* 0x000f220000000a00 */
[----:B-1----:R-:W-:Y:S01]  /*1ee0*/  IMAD R6, R35, UR12, RZ ;  /* 0x0000000c23067c24 */ /* 0x002fe2000f8e02ff */
[----:B------:R-:W-:Y:S01]  /*1ef0*/  LOP3.LUT R3, R20, 0x80000001, RZ, 0xc0, !PT ;  /* 0x8000000114037812 */ /* 0x000fe200078ec0ff */
[----:B------:R-:W-:Y:S02]  /*1f00*/  IMAD.MOV.U32 R239, RZ, RZ, 0x7f800000 ;  /* 0x7f800000ffef7424 */ /* 0x000fe400078e00ff */
[----:B------:R-:W-:Y:S01]  /*1f10*/  IMAD R9, R17, UR13, R6 ;  /* 0x0000000d11097c24 */ /* 0x000fe2000f8e0206 */
[----:B------:R-:W-:Y:S01]  /*1f20*/  ISETP.NE.AND P5, PT, R3, 0x1, PT ;  /* 0x000000010300780c */ /* 0x000fe20003fa5270 */
[----:B------:R-:W-:Y:S01]  /*1f30*/  IMAD.WIDE.U32 R4, R17, UR12, R4 ;  /* 0x0000000c11047c25 */ /* 0x000fe2000f8e0004 */
[----:B------:R-:W1:Y:S03]  /*1f40*/  @!P4 LDC.64 R26, c[0x0][0x390] ;  /* 0x0000e400ff1acb82 */ /* 0x000e660000000a00 */
[----:B------:R-:W-:-:S02]  /*1f50*/  IMAD.MOV.U32 R238, RZ, RZ, 0x7f800000 ;  /* 0x7f800000ffee7424 */ /* 0x000fc400078e00ff */
[----:B------:R-:W-:Y:S02]  /*1f60*/  IMAD.MOV.U32 R237, RZ, RZ, 0x7f800000 ;  /* 0x7f800000ffed7424 */ /* 0x000fe400078e00ff */
[----:B------:R-:W-:Y:S01]  /*1f70*/  IMAD.SHL.U32 R157, R108, 0x2, RZ ;  /* 0x000000026c9d7824 */ /* 0x000fe200078e00ff */
[----:B------:R-:W-:Y:S01]  /*1f80*/  SHF.L.U32 R251, R251, 0x3, RZ ;  /* 0x00000003fbfb7819 */ /* 0x000fe200000006ff */
[----:B------:R-:W-:Y:S01]  /*1f90*/  IMAD.WIDE.U32 R6, R16, UR18, R12 ;  /* 0x0000001210067c25 */ /* 0x000fe2000f8e000c */
[----:B------:R-:W-:Y:S02]  /*1fa0*/  CS2R R94, SRZ ;  /* 0x00000000005e7805 */ /* 0x000fe4000001ff00 */
[----:B------:R-:W-:Y:S02]  /*1fb0*/  CS2R R92, SRZ ;  /* 0x00000000005c7805 */ /* 0x000fe4000001ff00 */
[----:B------:R-:W-:Y:S01]  /*1fc0*/  CS2R R98, SRZ ;  /* 0x0000000000627805 */ /* 0x000fe2000001ff00 */
[----:B------:R-:W-:Y:S01]  /*1fd0*/  @!P3 IMAD R3, R22, UR16, RZ ;  /* 0x000000101603bc24 */ /* 0x000fe2000f8e02ff */
[----:B------:R-:W-:Y:S01]  /*1fe0*/  IADD3 R10, P0, PT, R36, R6, RZ ;  /* 0x00000006240a7210 */ /* 0x000fe20007f1e0ff */
[----:B------:R-:W-:Y:S01]  /*1ff0*/  IMAD.IADD R5, R5, 0x1, R9 ;  /* 0x0000000105057824 */ /* 0x000fe200078e0209 */
[----:B------:R-:W-:Y:S01]  /*2000*/  CS2R R96, SRZ ;  /* 0x0000000000607805 */ /* 0x000fe2000001ff00 */
[----:B------:R-:W-:Y:S01]  /*2010*/  IMAD R16, R20, -0x80, R181 ;  /* 0xffffff8014107824 */ /* 0x000fe200078e02b5 */
[----:B------:R-:W-:Y:S01]  /*2020*/  IADD3.X R11, PT, PT, R37, R7, R11, P0, !PT ;  /* 0x00000007250b7210 */ /* 0x000fe200007fe40b */
[C---:B------:R-:W-:Y:S01]  /*2030*/  @!P3 IMAD R3, R18.reuse, UR17, R3 ;  /* 0x000000111203bc24 */ /* 0x040fe2000f8e0203 */
[----:B------:R-:W-:Y:S01]  /*2040*/  CS2R R90, SRZ ;  /* 0x00000000005a7805 */ /* 0x000fe2000001ff00 */
[----:B------:R-:W-:Y:S01]  /*2050*/  @!P3 IMAD.WIDE.U32 R8, R18, UR16, R4 ;  /* 0x000000101208bc25 */ /* 0x000fe2000f8e0004 */
[----:B------:R-:W-:-:S02]  /*2060*/  ISETP.GE.AND P2, PT, R29, R16, PT ;  /* 0x000000101d00720c */ /* 0x000fc40003f46270 */
[----:B------:R-:W-:Y:S02]  /*2070*/  CS2R R88, SRZ ;  /* 0x0000000000587805 */ /* 0x000fe4000001ff00 */
[----:B------:R-:W-:Y:S01]  /*2080*/  CS2R R86, SRZ ;  /* 0x0000000000567805 */ /* 0x000fe2000001ff00 */
[----:B---3--:R-:W-:Y:S01]  /*2090*/  IMAD R6, R35, UR10, RZ ;  /* 0x0000000a23067c24 */ /* 0x008fe2000f8e02ff */
[----:B----4-:R-:W-:Y:S01]  /*20a0*/  @!P3 LEA R12, P0, R8, R24, 0x1 ;  /* 0x00000018080cb211 */ /* 0x010fe200078008ff */
[----:B------:R-:W-:Y:S01]  /*20b0*/  @!P3 IMAD.IADD R3, R9, 0x1, R3 ;  /* 0x000000010903b824 */ /* 0x000fe200078e0203 */
[----:B------:R-:W-:Y:S01]  /*20c0*/  CS2R R84, SRZ ;  /* 0x0000000000547805 */ /* 0x000fe2000001ff00 */
[----:B------:R-:W-:Y:S01]  /*20d0*/  IMAD R15, R17, UR11, R6 ;  /* 0x0000000b110f7c24 */ /* 0x000fe2000f8e0206 */
[----:B------:R-:W-:Y:S01]  /*20e0*/  CS2R R78, SRZ ;  /* 0x00000000004e7805 */ /* 0x000fe2000001ff00 */
[----:B------:R-:W-:Y:S01]  /*20f0*/  @!P4 IMAD.WIDE.U32 R6, R28, UR16, R4 ;  /* 0x000000101c06cc25 */ /* 0x000fe2000f8e0004 */
[----:B------:R-:W-:-:S02]  /*2100*/  @!P3 LEA.HI.X R13, R8, R25, R3, 0x1, P0 ;  /* 0x00000019080db211 */ /* 0x000fc400000f0c03 */
[----:B------:R-:W-:Y:S02]  /*2110*/  CS2R R76, SRZ ;  /* 0x00000000004c7805 */ /* 0x000fe4000001ff00 */
[----:B------:R-:W-:Y:S01]  /*2120*/  CS2R R82, SRZ ;  /* 0x0000000000527805 */ /* 0x000fe2000001ff00 */
[----:B------:R-:W-:Y:S01]  /*2130*/  IMAD.WIDE.U32 R4, R17, UR10, R10 ;  /* 0x0000000a11047c25 */ /* 0x000fe2000f8e000a */
[----:B-1----:R-:W-:Y:S01]  /*2140*/  @!P4 LEA R8, P1, R6, R26, 0x1 ;  /* 0x0000001a0608c211 */ /* 0x002fe200078208ff */
[----:B------:R-:W1:Y:S01]  /*2150*/  LDCU UR10, c[0x0][0x590] ;  /* 0x0000b200ff0a77ac */ /* 0x000e620008000800 */
[----:B------:R-:W-:Y:S01]  /*2160*/  @!P2 LEA R14, P0, R19, R228, 0x1 ;  /* 0x000000e4130ea211 */ /* 0x000fe200078008ff */
[----:B------:R-:W-:Y:S02]  /*2170*/  @!P4 IMAD R3, R28, UR17, R7 ;  /* 0x000000111c03cc24 */ /* 0x000fe4000f8e0207 */
[----:B------:R-:W-:Y:S01]  /*2180*/  VIADD R7, R247, 0x8 ;  /* 0x00000008f7077836 */ /* 0x000fe20000000000 */
[----:B------:R-:W-:Y:S01]  /*2190*/  CS2R R80, SRZ ;  /* 0x0000000000507805 */ /* 0x000fe2000001ff00 */
[----:B------:R-:W-:Y:S01]  /*21a0*/  IMAD.IADD R5, R5, 0x1, R15 ;  /* 0x0000000105057824 */ /* 0x000fe200078e020f */
[----:B------:R-:W-:Y:S01]  /*21b0*/  @!P4 LEA.HI.X R9, R6, R27, R3, 0x1, P1 ;  /* 0x0000001b0609c211 */ /* 0x000fe200008f0c03 */
[----:B------:R-:W-:Y:S01]  /*21c0*/  @P6 BAR.SYNC.DEFER_BLOCKING 0x0 ;  /* 0x0000000000006b1d */ /* 0x000fe20000010000 */
[----:B------:R-:W-:Y:S01]  /*21d0*/  ISETP.GE.AND P1, PT, R7, R16, PT ;  /* 0x000000100700720c */ /* 0x000fe20003f26270 */
[----:B------:R-:W-:Y:S01]  /*21e0*/  @!P3 IMAD R3, R22, UR18, RZ ;  /* 0x000000121603bc24 */ /* 0x000fe2000f8e02ff */
[----:B------:R-:W-:Y:S01]  /*21f0*/  @!P2 LEA.HI.X R15, R19, R226, R21, 0x1, P0 ;  /* 0x000000e2130fa211 */ /* 0x000fe200000f0c15 */
[----:B------:R-:W-:Y:S01]  /*2200*/  @!P3 IMAD.MOV.U32 R6, RZ, RZ, R4 ;  /* 0x000000ffff06b224 */ /* 0x000fe200078e0004 */
[----:B------:R-:W-:Y:S01]  /*2210*/  ISETP.GE.AND P0, PT, R28, R16, PT ;  /* 0x000000101c00720c */ /* 0x000fe20003f06270 */
[----:B------:R-:W-:-:S02]  /*2220*/  @!P3 IMAD.MOV.U32 R7, RZ, RZ, R5 ;  /* 0x000000ffff07b224 */ /* 0x000fc400078e0005 */
[----:B------:R-:W3:Y:S01]  /*2230*/  @!P3 LDC.64 R20, c[0x0][0x388] ;  /* 0x0000e200ff14bb82 */ /* 0x000ee20000000a00 */
[C---:B------:R-:W-:Y:S01]  /*2240*/  @!P3 IMAD R17, R18.reuse, UR19, R3 ;  /* 0x000000131211bc24 */ /* 0x040fe2000f8e0203 */
[----:B------:R-:W-:Y:S01]  /*2250*/  SEL R22, RZ, 0x2000, P5 ;  /* 0x00002000ff167807 */ /* 0x000fe20002800000 */
[----:B------:R-:W-:Y:S01]  /*2260*/  @!P3 IMAD.WIDE.U32 R6, R18, UR18, R6 ;  /* 0x000000121206bc25 */ /* 0x000fe2000f8e0006 */
[----:B------:R-:W-:Y:S02]  /*2270*/  CS2R R74, SRZ ;  /* 0x00000000004a7805 */ /* 0x000fe4000001ff00 */
[----:B------:R-:W-:Y:S02]  /*2280*/  CS2R R72, SRZ ;  /* 0x0000000000487805 */ /* 0x000fe4000001ff00 */
[----:B------:R-:W-:Y:S01]  /*2290*/  CS2R R70, SRZ ;  /* 0x0000000000467805 */ /* 0x000fe2000001ff00 */
[----:B------:R-:W-:Y:S01]  /*22a0*/  IMAD.IADD R222, R248, 0x1, R22 ;  /* 0x00000001f8de7824 */ /* 0x000fe200078e0216 */
[----:B------:R-:W4:Y:S01]  /*22b0*/  @!P4 LDC.64 R18, c[0x0][0x388] ;  /* 0x0000e200ff12cb82 */ /* 0x000f220000000a00 */
[----:B------:R-:W-:Y:S01]  /*22c0*/  @!P4 IMAD.WIDE.U32 R4, R28, UR18, R4 ;  /* 0x000000121c04cc25 */ /* 0x000fe2000f8e0004 */
[----:B------:R-:W-:Y:S01]  /*22d0*/  CS2R R68, SRZ ;  /* 0x0000000000447805 */ /* 0x000fe2000001ff00 */
[----:B------:R-:W1:Y:S02]  /*22e0*/  LDCU UR11, c[0x0][0x3e0] ;  /* 0x00007c00ff0b77ac */ /* 0x000e640008000800 */
[----:B------:R-:W-:-:S02]  /*22f0*/  @!P0 IMAD.MOV.U32 R10, RZ, RZ, R227 ;  /* 0x000000ffff0a8224 */ /* 0x000fc400078e00e3 */
[----:B------:R-:W-:Y:S01]  /*2300*/  @!P0 IMAD.MOV.U32 R11, RZ, RZ, R223 ;  /* 0x000000ffff0b8224 */ /* 0x000fe200078e00df */
[----:B------:R-:W1:Y:S01]  /*2310*/  LDCU UR12, c[0x0][0x45c] ;  /* 0x00008b80ff0c77ac */ /* 0x000e620008000800 */
[----:B------:R-:W-:Y:S01]  /*2320*/  @!PT LDS RZ, [RZ] ;  /* 0x00000000fffff984 */ /* 0x000fe20000000800 */
[----:B------:R-:W-:Y:S01]  /*2330*/  @!PT LDS RZ, [RZ] ;  /* 0x00000000fffff984 */ /* 0x000fe20000000800 */
[----:B------:R-:W-:Y:S01]  /*2340*/  @!PT LDS RZ, [RZ] ;  /* 0x00000000fffff984 */ /* 0x000fe20000000800 */
[----:B------:R2:W-:Y:S01]  /*2350*/  @!P4 LDGSTS.E.BYPASS.LTC128B.128 [R248+0x8000], desc[UR24][R8.64] ;  /* 0x0800000008f8cfae */ /* 0x0005e2000b981a18 */
[----:B------:R-:W-:Y:S02]  /*2360*/  @!P4 IMAD R3, R28, UR19, R5 ;  /* 0x000000131c03cc24 */ /* 0x000fe4000f8e0205 */
[----:B------:R-:W-:Y:S01]  /*2370*/  @!P3 IMAD.IADD R5, R7, 0x1, R17 ;  /* 0x000000010705b824 */ /* 0x000fe200078e0211 */
[----:B------:R-:W-:Y:S04]  /*2380*/  @P4 STS.128 [R248+0x8000], RZ ;  /* 0x008000fff8004388 */ /* 0x000fe80000000c00 */
[----:B------:R-:W-:Y:S04]  /*2390*/  @P3 STS.128 [R248+0x9000], RZ ;  /* 0x009000fff8003388 */ /* 0x000fe80000000c00 */
[----:B------:R-:W-:Y:S01]  /*23a0*/  @!PT LDS RZ, [RZ] ;  /* 0x00000000fffff984 */ /* 0x000fe20000000800 */
[----:B------:R-:W-:Y:S01]  /*23b0*/  @!PT LDS RZ, [RZ] ;  /* 0x00000000fffff984 */ /* 0x000fe20000000800 */
[----:B------:R-:W-:Y:S01]  /*23c0*/  @!PT LDS RZ, [RZ] ;  /* 0x00000000fffff984 */ /* 0x000fe20000000800 */
[----:B------:R-:W-:Y:S04]  /*23d0*/  @!P3 LDGSTS.E.BYPASS.LTC128B.128 [R248+0x9000], desc[UR24][R12.64] ;  /* 0x090000000cf8bfae */ /* 0x000fe8000b981a18 */
[----:B------:R-:W0:Y:S04]  /*23e0*/  LDGDEPBAR ;  /* 0x00000000000079af */ /* 0x000e280000000000 */
[----:B------:R1:W-:Y:S04]  /*23f0*/  @!P0 LDGSTS.E.BYPASS.LTC128B.128 [R248+0x4000], desc[UR24][R10.64] ;  /* 0x040000000af88fae */ /* 0x0003e8000b981a18 */
[----:B------:R-:W-:Y:S01]  /*2400*/  @P0 STS.128 [R248+0x4000], RZ ;  /* 0x004000fff8000388 */ /* 0x000fe20000000c00 */
[----:B--2---:R-:W-:-:S03]  /*2410*/  @!P2 LEA R8, P5, R249, R227, 0x1 ;  /* 0x000000e3f908a211 */ /* 0x004fc600078a08ff */
[----:B------:R-:W-:Y:S01]  /*2420*/  @P2 STS.128 [R248+0x5000], RZ ;  /* 0x005000fff8002388 */ /* 0x000fe20000000c00 */
[----:B------:R-:W-:-:S05]  /*2430*/  @!P2 LEA.HI.X R9, R249, R223, R42, 0x1, P5 ;  /* 0x000000dff909a211 */ /* 0x000fca00028f0c2a */
[----:B------:R-:W-:Y:S01]  /*2440*/  @!PT LDS RZ, [RZ] ;  /* 0x00000000fffff984 */ /* 0x000fe20000000800 */
[----:B------:R-:W-:Y:S01]  /*2450*/  @!PT LDS RZ, [RZ] ;  /* 0x00000000fffff984 */ /* 0x000fe20000000800 */
[----:B------:R-:W-:Y:S01]  /*2460*/  @!PT LDS RZ, [RZ] ;  /* 0x00000000fffff984 */ /* 0x000fe20000000800 */
[----:B------:R2:W-:Y:S01]  /*2470*/  @!P2 LDGSTS.E.BYPASS.LTC128B.128 [R248+0x5000], desc[UR24][R8.64] ;  /* 0x0500000008f8afae */ /* 0x0005e2000b981a18 */
[----:B-1----:R-:W-:Y:S02]  /*2480*/  LOP3.LUT R11, R247, 0x40, RZ, 0xfc, !PT ;  /* 0x00000040f70b7812 */ /* 0x002fe400078efcff */
[C---:B----4-:R-:W-:Y:S02]  /*2490*/  @!P4 LEA R10, P5, R4.reuse, R18, 0x1 ;  /* 0x00000012040ac211 */ /* 0x050fe400078a08ff */
[----:B------:R-:W-:Y:S02]  /*24a0*/  ISETP.GE.AND P6, PT, R11, R16, PT ;  /* 0x000000100b00720c */ /* 0x000fe40003fc6270 */
[----:B------:R-:W-:Y:S01]  /*24b0*/  @!P4 LEA.HI.X R11, R4, R19, R3, 0x1, P5 ;  /* 0x00000013040bc211 */ /* 0x000fe200028f0c03 */
[----:B--2---:R-:W-:Y:S02]  /*24c0*/  @!P0 IMAD.MOV.U32 R8, RZ, RZ, R228 ;  /* 0x000000ffff088224 */ /* 0x004fe400078e00e4 */
[----:B------:R-:W-:-:S05]  /*24d0*/  @!P0 IMAD.MOV.U32 R9, RZ, RZ, R226 ;  /* 0x000000ffff098224 */ /* 0x000fca00078e00e2 */
[----:B------:R1:W-:Y:S04]  /*24e0*/  @!P0 LDGSTS.E.BYPASS.LTC128B.128 [R222], desc[UR24][R8.64] ;  /* 0x0000000008de8fae */ /* 0x0003e8000b981a18 */
[----:B------:R-:W-:Y:S04]  /*24f0*/  @P0 STS.128 [R222], RZ ;  /* 0x000000ffde000388 */ /* 0x000fe80000000c00 */
[----:B------:R-:W-:Y:S04]  /*2500*/  @P2 STS.128 [R222+0x1000], RZ ;  /* 0x001000ffde002388 */ /* 0x000fe80000000c00 */
[----:B------:R-:W-:Y:S01]  /*2510*/  @!PT LDS RZ, [RZ] ;  /* 0x00000000fffff984 */ /* 0x000fe20000000800 */
[----:B------:R-:W-:Y:S01]  /*2520*/  @!PT LDS RZ, [RZ] ;  /* 0x00000000fffff984 */ /* 0x000fe20000000800 */
[----:B------:R-:W-:Y:S01]  /*2530*/  @!PT LDS RZ, [RZ] ;  /* 0x00000000fffff984 */ /* 0x000fe20000000800 */
[----:B------:R2:W-:Y:S04]  /*2540*/  @!P2 LDGSTS.E.BYPASS.LTC128B.128 [R222+0x1000], desc[UR24][R14.64] ;  /* 0x010000000edeafae */ /* 0x0005e8000b981a18 */
[----:B------:R2:W-:Y:S04]  /*2550*/  @!P4 LDGSTS.E.BYPASS.LTC128B.128 [R248+0x6000], desc[UR24][R10.64] ;  /* 0x060000000af8cfae */ /* 0x0005e8000b981a18 */
[----:B------:R-:W-:Y:S04]  /*2560*/  @P4 STS.128 [R248+0x6000], RZ ;  /* 0x006000fff8004388 */ /* 0x000fe80000000c00 */
[----:B------:R-:W-:Y:S01]  /*2570*/  @P3 STS.128 [R248+0x7000], RZ ;  /* 0x007000fff8003388 */ /* 0x000fe20000000c00 */
[----:B-1----:R-:W-:-:S02]  /*2580*/  IADD3 R9, PT, PT, R247, 0x48, RZ ;  /* 0x00000048f7097810 */ /* 0x002fc40007ffe0ff */
[C---:B---3--:R-:W-:Y:S02]  /*2590*/  @!P3 LEA R8, P0, R6.reuse, R20, 0x1 ;  /* 0x000000140608b211 */ /* 0x048fe400078008ff */
[-C--:B------:R-:W-:Y:S02]  /*25a0*/  ISETP.GE.AND P5, PT, R9, R16.reuse, PT ;  /* 0x000000100900720c */ /* 0x080fe40003fa6270 */
[----:B------:R-:W-:Y:S01]  /*25b0*/  @!P3 LEA.HI.X R9, R6, R21, R5, 0x1, P0 ;  /* 0x000000150609b211 */ /* 0x000fe200000f0c05 */
[C---:B------:R-:W-:Y:S01]  /*25c0*/  IMAD.WIDE.U32 R4, R247.reuse, 0x4, R224 ;  /* 0x00000004f7047825 */ /* 0x040fe200078e00e0 */
[----:B------:R-:W-:-:S03]  /*25d0*/  ISETP.GE.AND P0, PT, R247, R16, PT ;  /* 0x00000010f700720c */ /* 0x000fc60003f06270 */
[----:B------:R-:W-:Y:S01]  /*25e0*/  @!PT LDS RZ, [RZ] ;  /* 0x00000000fffff984 */ /* 0x000fe20000000800 */
[----:B------:R-:W-:Y:S01]  /*25f0*/  @!PT LDS RZ, [RZ] ;  /* 0x00000000fffff984 */ /* 0x000fe20000000800 */
[----:B------:R-:W-:Y:S01]  /*2600*/  @!PT LDS RZ, [RZ] ;  /* 0x00000000fffff984 */ /* 0x000fe20000000800 */
[----:B------:R2:W-:Y:S04]  /*2610*/  @!P3 LDGSTS.E.BYPASS.LTC128B.128 [R248+0x7000], desc[UR24][R8.64] ;  /* 0x0700000008f8bfae */ /* 0x0005e8000b981a18 */
[----:B------:R-:W0:Y:S04]  /*2620*/  LDGDEPBAR ;  /* 0x00000000000079af */ /* 0x000e280000000000 */
[----:B------:R2:W5:Y:S04]  /*2630*/  @!P1 LDG.E R239, desc[UR24][R4.64+0x20] ;  /* 0x0000201804ef9981 */ /* 0x000568000c1e1900 */
[----:B------:R2:W5:Y:S04]  /*2640*/  @!P0 LDG.E R240, desc[UR24][R4.64] ;  /* 0x0000001804f08981 */ /* 0x000568000c1e1900 */
[----:B------:R2:W5:Y:S04]  /*2650*/  @!P6 LDG.E R238, desc[UR24][R4.64+0x100] ;  /* 0x0001001804eee981 */ /* 0x000568000c1e1900 */
[----:B------:R2:W5:Y:S01]  /*2660*/  @!P5 LDG.E R237, desc[UR24][R4.64+0x120] ;  /* 0x0001201804edd981 */ /* 0x000562000c1e1900 */
[----:B------:R-:W-:-:S04]  /*2670*/  DEPBAR.LE SB0, 0x1 ;  /* 0x000080400000791a */ /* 0x000fc80000000000 */
[----:B------:R-:W-:Y:S01]  /*2680*/  BAR.SYNC.DEFER_BLOCKING 0x0 ;  /* 0x0000000000007b1d */ /* 0x000fe20000010000 */
[----:B------:R-:W-:Y:S01]  /*2690*/  IADD3 R3, PT, PT, R246, R247, R210 ;  /* 0x000000f7f6037210 */ /* 0x000fe20007ffe0d2 */
[----:B------:R-:W-:-:S03]  /*26a0*/  IMAD.IADD R144, R149, 0x1, R157 ;  /* 0x0000000195907824 */ /* 0x000fc600078e029d */
[----:B------:R-:W-:Y:S02]  /*26b0*/  IADD3 R181, PT, PT, R3, -0x3f, -R181 ;  /* 0xffffffc103b57810 */ /* 0x000fe40007ffe8b5 */
[----:B------:R-:W-:-:S05]  /*26c0*/  IADD3 R3, PT, PT, R23, 0x80, -R210 ;  /* 0x0000008017037810 */ /* 0x000fca0007ffe8d2 */
[----:B------:R1:W-:Y:S04]  /*26d0*/  STL [R1+0x4], R3 ;  /* 0x0000040301007387 */ /* 0x0003e80000100800 */
[----:B------:R2:W3:Y:S04]  /*26e0*/  LDSM.16.M88.4 R132, [R144] ;  /* 0x000000009084783b */ /* 0x0004e80000000200 */
[----:B------:R2:W4:Y:S04]  /*26f0*/  LDSM.16.M88.4 R136, [R144+0x400] ;  /* 0x000400009088783b */ /* 0x0005280000000200 */
[----:B------:R2:W2:Y:S04]  /*2700*/  LDSM.16.M88.4 R140, [R144+0x800] ;  /* 0x00080000908c783b */ /* 0x0004a80000000200 */
[----:B------:R-:W2:Y:S04]  /*2710*/  LDSM.16.M88.4 R144, [R144+0xc00] ;  /* 0x000c00009090783b */ /* 0x000ea80000000200 */
[----:B------:R2:W2:Y:S04]  /*2720*/  LDSM.16.M88.4 R116, [R149] ;  /* 0x000000009574783b */ /* 0x0004a80000000200 */
[----:B------:R2:W2:Y:S04]  /*2730*/  LDSM.16.M88.4 R120, [R149+0x400] ;  /* 0x000400009578783b */ /* 0x0004a80000000200 */
[----:B------:R2:W2:Y:S04]  /*2740*/  LDSM.16.M88.4 R124, [R149+0x800] ;  /* 0x00080000957c783b */ /* 0x0004a80000000200 */
[----:B------:R2:W2:Y:S01]  /*2750*/  LDSM.16.M88.4 R128, [R149+0xc00] ;  /* 0x000c00009580783b */ /* 0x0004a20000000200 */
[----:B-1----:R-:W1:Y:S01]  /*2760*/  S2R R3, SR_TID.X ;  /* 0x0000000000037919 */ /* 0x002e620000002100 */
[----:B------:R-:W-:-:S02]  /*2770*/  IMAD.IADD R150, R149, 0x1, R157 ;  /* 0x0000000195967824 */ /* 0x000fc400078e029d */
[C---:B------:R-:W-:Y:S02]  /*2780*/  IMAD.IADD R156, R155.reuse, 0x1, R157 ;  /* 0x000000019b9c7824 */ /* 0x040fe400078e029d */
[--C-:B------:R-:W-:Y:S01]  /*2790*/  IMAD.IADD R148, R155, 0x1, R22.reuse ;  /* 0x000000019b947824 */ /* 0x100fe200078e0216 */
[----:B------:R-:W-:Y:S01]  /*27a0*/  USHF.L.U32 UR10, UR10, 0x7, URZ ;  /* 0x000000070a0a7899 */ /* 0x000fe200080006ff */
[----:B-1----:R-:W-:Y:S01]  /*27b0*/  LOP3.LUT P0, RZ, R3, 0x4, RZ, 0xc0, !PT ;  /* 0x0000000403ff7812 */ /* 0x002fe2000780c0ff */
[----:B---34-:R-:W-:-:S12]  /*27c0*/  IMAD.IADD R3, R2, 0x1, R22 ;  /* 0x0000000102037824 */ /* 0x018fd800078e0216 */
.L_x_88:
[----:B------:R-:W3:Y:S01]  /*27d0*/  LDL R41, [R1+0x4] ;  /* 0x0000040001297983 */ /* 0x000ee20000100800 */
[----:B------:R-:W-:Y:S02]  /*27e0*/  VIADD R246, R246, 0xffffff80 ;  /* 0xffffff80f6f67836 */ /* 0x000fe40000000000 */
[----:B-----5:R-:W-:Y:S01]  /*27f0*/  FMUL.FTZ R160, R240, 1.4426950216293334961 ;  /* 0x3fb8aa3bf0a07820 */ /* 0x020fe20000410000 */
[----:B------:R-:W-:Y:S01]  /*2800*/  IMAD.SHL.U32 R40, R252, 0x80, RZ ;  /* 0x00000080fc287824 */ /* 0x000fe200078e00ff */
[----:B------:R-:W0:Y:S01]  /*2810*/  LDGDEPBAR ;  /* 0x00000000000079af */ /* 0x000e220000000000 */
[----:B------:R-:W-:Y:S01]  /*2820*/  IMAD.IADD R112, R157, 0x1, R148 ;  /* 0x000000019d707824 */ /* 0x000fe200078e0294 */
[----:B------:R-:W-:Y:S01]  /*2830*/  FSETP.NEU.FTZ.AND P1, PT, R240, -INF , PT ;  /* 0xff800000f000780b */ /* 0x000fe20003f3d000 */
[----:B------:R-:W-:Y:S01]  /*2840*/  VIADD R44, R40, 0x80 ;  /* 0x00000080282c7836 */ /* 0x000fe20000000000 */
[----:B------:R-:W1:Y:S01]  /*2850*/  S2R R158, SR_TID.X ;  /* 0x00000000009e7919 */ /* 0x000e620000002100 */
[----:B------:R-:W-:Y:S01]  /*2860*/  IMAD.MOV.U32 R165, RZ, RZ, 0x10 ;  /* 0x00000010ffa57424 */ /* 0x000fe200078e00ff */
[----:B------:R-:W-:Y:S01]  /*2870*/  FSEL R160, R160, RZ, P1 ;  /* 0x000000ffa0a07208 */ /* 0x000fe20000800000 */
[----:B------:R-:W-:Y:S01]  /*2880*/  VIADD R213, R213, 0xffffffff ;  /* 0xffffffffd5d57836 */ /* 0x000fe20000000000 */
[----:B---3--:R-:W-:Y:S01]  /*2890*/  ISETP.GE.AND P6, PT, R246, R41, PT ;  /* 0x00000029f600720c */ /* 0x008fe20003fc6270 */
[----:B------:R-:W-:Y:S04]  /*28a0*/  DEPBAR.LE SB0, 0x0 ;  /* 0x000080000000791a */ /* 0x000fe80000000000 */
[----:B------:R-:W-:Y:S01]  /*28b0*/  BAR.SYNC.DEFER_BLOCKING 0x0 ;  /* 0x0000000000007b1d */ /* 0x000fe20000010000 */
[-C--:B------:R-:W-:Y:S11]  /*28c0*/  ISETP.LT.AND P6, PT, R44, R210.reuse, P6 ;  /* 0x000000d22c00720c */ /* 0x080ff600037c1270 */
[----:B------:R-:W-:Y:S02]  /*28d0*/  @!UPT UIADD3 URZ, UPT, UPT, URZ, URZ, URZ ;  /* 0x000000fffffff290 */ /* 0x000fe4000fffe0ff */
[----:B------:R-:W-:Y:S01]  /*28e0*/  @!P6 VIADDMNMX R159, R181, 0xffffffc0, R210, PT ;  /* 0xffffffc0b59fe846 */ /* 0x000fe200038001d2 */
[----:B------:R-:W-:Y:S08]  /*28f0*/  LDSM.16.M88.4 R64, [R148] ;  /* 0x000000009440783b */ /* 0x000ff00000000200 */
[----:B------:R-:W2:Y:S08]  /*2900*/  LDSM.16.M88.4 R16, [R149+-0x2000] ;  /* 0xffe000009510783b */ /* 0x000eb00000000200 */
[----:B------:R-:W3:Y:S08]  /*2910*/  LDSM.16.M88.4 R60, [R148+0x1000] ;  /* 0x00100000943c783b */ /* 0x000ef00000000200 */
[----:B------:R-:W4:Y:S08]  /*2920*/  LDSM.16.M88.4 R32, [R149+-0x1c00] ;  /* 0xffe400009520783b */ /* 0x000f300000000200 */
[----:B------:R-:W1:Y:S08]  /*2930*/  LDSM.16.M88.4 R48, [R149+-0x1800] ;  /* 0xffe800009530783b */ /* 0x000e700000000200 */
[----:B------:R-:W1:Y:S01]  /*2940*/  LDSM.16.M88.4 R100, [R149+-0x1400] ;  /* 0xffec00009564783b */ /* 0x000e620000000200 */
[-C--:B--2---:R-:W-:Y:S07]  /*2950*/  HMMA.16816.F32.BF16 R4, R64, R16.reuse, RZ ;  /* 0x000000104004723c */ /* 0x084fee00000418ff */
[----:B------:R-:W-:Y:S01]  /*2960*/  LDSM.16.M88.4 R104, [R112] ;  /* 0x000000007068783b */ /* 0x000fe20000000200 */
[C---:B---3--:R-:W-:Y:S07]  /*2970*/  HMMA.16816.F32.BF16 R8, R60.reuse, R16, RZ ;  /* 0x000000103c08723c */ /* 0x048fee00000418ff */
[----:B------:R-:W2:Y:S01]  /*2980*/  LDSM.16.M88.4 R108, [R150+-0x2000] ;  /* 0xffe00000966c783b */ /* 0x000ea20000000200 */
[-C--:B------:R-:W-:Y:S07]  /*2990*/  HMMA.16816.F32.BF16 R12, R60, R18.reuse, RZ ;  /* 0x000000123c0c723c */ /* 0x080fee00000418ff */
[----:B------:R-:W3:Y:S01]  /*29a0*/  LDSM.16.M88.4 R112, [R112+0x1000] ;  /* 0x001000007070783b */ /* 0x000ee20000000200 */
[C---:B------:R-:W-:Y:S08]  /*29b0*/  HMMA.16816.F32.BF16 R16, R64.reuse, R18, RZ ;  /* 0x000000124010723c */ /* 0x040ff000000418ff */
[-C--:B----4-:R-:W-:Y:S08]  /*29c0*/  HMMA.16816.F32.BF16 R20, R64, R32.reuse, RZ ;  /* 0x000000204014723c */ /* 0x090ff000000418ff */
        /* <DEDUP_REMOVED lines=10> */
[----:B------:R-:W-:Y:S01]  /*2a70*/  @!P6 SHF.R.U32.HI R100, RZ, 0x1, R158 ;  /* 0x00000001ff64e819 */ /* 0x000fe2000001169e */
[----:B------:R-:W-:Y:S03]  /*2a80*/  FMUL.FTZ R158, R239, 1.4426950216293334961 ;  /* 0x3fb8aa3bef9e7820 */ /* 0x000fe60000410000 */
[----:B------:R-:W-:Y:S01]  /*2a90*/  @!P6 LOP3.LUT R101, R101, 0x6, RZ, 0xc0, !PT ;  /* 0x000000066565e812 */ /* 0x000fe200078ec0ff */
[-C--:B------:R-:W-:Y:S03]  /*2aa0*/  HMMA.16816.F32.BF16 R60, R60, R102.reuse, RZ ;  /* 0x000000663c3c723c */ /* 0x080fe600000418ff */
[----:B------:R-:W-:Y:S01]  /*2ab0*/  @!P6 LOP3.LUT R100, R101, 0x1c0, R100, 0xf8, !PT ;  /* 0x000001c06564e812 */ /* 0x000fe200078ef864 */
[----:B------:R-:W-:Y:S04]  /*2ac0*/  FMUL.FTZ R101, R237, 1.4426950216293334961 ;  /* 0x3fb8aa3bed657820 */ /* 0x000fe80000410000 */
[----:B------:R-:W-:Y:S02]  /*2ad0*/  HMMA.16816.F32.BF16 R64, R64, R102, RZ ;  /* 0x000000664040723c */ /* 0x000fe400000418ff */
[----:B------:R-:W-:Y:S01]  /*2ae0*/  @!P6 IMAD R100, R252, 0x80, R100 ;  /* 0x00000080fc64e824 */ /* 0x000fe200078e0264 */
[C---:B------:R-:W-:Y:S02]  /*2af0*/  @!P6 VIMNMX R103, PT, PT, R181.reuse, R210, PT ;  /* 0x000000d2b567e248 */ /* 0x040fe40003fe0100 */
[--C-:B------:R-:W-:Y:S01]  /*2b00*/  @!P6 VIADDMNMX R102, R181, 0x8, R210.reuse, PT ;  /* 0x00000008b566e846 */ /* 0x100fe200038001d2 */
[C---:B------:R-:W-:Y:S01]  /*2b10*/  @!P6 VIADD R161, R100.reuse, 0x1 ;  /* 0x0000000164a1e836 */ /* 0x040fe20000000000 */
[-C--:B------:R-:W-:Y:S01]  /*2b20*/  @!P6 ISETP.GE.AND P2, PT, R100, R159.reuse, PT ;  /* 0x0000009f6400e20c */ /* 0x080fe20003f46270 */
[-C--:B--2---:R-:W-:Y:S05]  /*2b30*/  HMMA.16816.F32.BF16 R4, R104, R108.reuse, R4 ;  /* 0x0000006c6804723c */ /* 0x084fea0000041804 */
[----:B------:R-:W-:Y:S03]  /*2b40*/  @!P6 ISETP.GE.AND P1, PT, R161, R159, PT ;  /* 0x0000009fa100e20c */ /* 0x000fe60003f26270 */
[C---:B---3--:R-:W-:Y:S04]  /*2b50*/  HMMA.16816.F32.BF16 R8, R112.reuse, R108, R8 ;  /* 0x0000006c7008723c */ /* 0x048fe80000041808 */
[----:B------:R-:W-:Y:S01]  /*2b60*/  @!P6 VIADDMNMX R108, R181, 0xffffffc8, R210, PT ;  /* 0xffffffc8b56ce846 */ /* 0x000fe200038001d2 */
        /* <DEDUP_REMOVED lines=44> */
[----:B------:R-:W-:Y:S01]  /*2e30*/  @!P6 ISETP.GE.AND P1, PT, R8, R103, PT ;  /* 0x000000670800e20c */ /* 0x000fe20003f26270 */
[--C-:B------:R-:W-:Y:S03]  /*2e40*/  FFMA.FTZ R12, R12, UR12, -R109.reuse ;  /* 0x0000000c0c0c7c23 */ /* 0x100fe6000801086d */
[----:B------:R-:W-:Y:S01]  /*2e50*/  @!P6 FSEL R13, R13, -INF , !P1 ;  /* 0xff8000000d0de808 */ /* 0x000fe20004800000 */
[----:B------:R1:W-:Y:S01]  /*2e60*/  MUFU.EX2 R205, R12 ;  /* 0x0000000c00cd7308 */ /* 0x0003e20000000800 */
[-C--:B------:R-:W-:Y:S03]  /*2e70*/  @!P6 ISETP.GE.AND P1, PT, R9, R102.reuse, PT ;  /* 0x000000660900e20c */ /* 0x080fe60003f26270 */
[----:B------:R-:W-:Y:S01]  /*2e80*/  FFMA.FTZ R13, R13, UR12, -R109 ;  /* 0x0000000c0d0d7c23 */ /* 0x000fe2000801086d */
[----:B------:R-:W-:Y:S02]  /*2e90*/  @!P6 FSEL R14, R14, -INF , !P1 ;  /* 0xff8000000e0ee808 */ /* 0x000fe40004800000 */
[----:B------:R-:W-:Y:S03]  /*2ea0*/  @!P6 ISETP.GE.AND P1, PT, R8, R102, PT ;  /* 0x000000660800e20c */ /* 0x000fe60003f26270 */
[----:B------:R4:W-:Y:S01]  /*2eb0*/  MUFU.EX2 R204, R13 ;  /* 0x0000000d00cc7308 */ /* 0x0009e20000000800 */
[--C-:B------:R-:W-:Y:S01]  /*2ec0*/  FFMA.FTZ R14, R14, UR12, -R101.reuse ;  /* 0x0000000c0e0e7c23 */ /* 0x100fe20008010865 */
[----:B------:R-:W-:Y:S02]  /*2ed0*/  @!P6 FSEL R15, R15, -INF , !P1 ;  /* 0xff8000000f0fe808 */ /* 0x000fe40004800000 */
[-C--:B------:R-:W-:Y:S01]  /*2ee0*/  @!P6 ISETP.GE.AND P1, PT, R9, R159.reuse, PT ;  /* 0x0000009f0900e20c */ /* 0x080fe20003f26270 */
[-C--:B--2---:R-:W-:Y:S05]  /*2ef0*/  HMMA.16816.F32.BF16 R20, R104, R4.reuse, R20 ;  /* 0x000000046814723c */ /* 0x084fea0000041814 */
[----:B------:R-:W-:Y:S01]  /*2f00*/  MUFU.EX2 R209, R14 ;  /* 0x0000000e00d17308 */ /* 0x000fe20000000800 */
[----:B------:R-:W-:Y:S01]  /*2f10*/  @!P6 FSEL R16, R16, -INF , !P1 ;  /* 0xff8000001010e808 */ /* 0x000fe20004800000 */
[----:B-1----:R-:W-:Y:S01]  /*2f20*/  @!P6 VIADD R12, R100, 0x29 ;  /* 0x00000029640ce836 */ /* 0x002fe20000000000 */
[-C--:B------:R-:W-:Y:S01]  /*2f30*/  @!P6 ISETP.GE.AND P1, PT, R8, R159.reuse, PT ;  /* 0x0000009f0800e20c */ /* 0x080fe20003f26270 */
        /* <DEDUP_REMOVED lines=10> */
[-C--:B------:R-:W-:Y:S01]  /*2fe0*/  @!P6 ISETP.GE.AND P1, PT, R8, R108.reuse, PT ;  /* 0x0000006c0800e20c */ /* 0x080fe20003f26270 */
[----:B------:R-:W-:Y:S02]  /*2ff0*/  @!P6 VIADD R8, R100, 0x11 ;  /* 0x000000116408e836 */ /* 0x000fe40000000000 */
[----:B------:R-:W-:Y:S01]  /*3000*/  FFMA.FTZ R16, R16, UR12, -R160 ;  /* 0x0000000c10107c23 */ /* 0x000fe200080108a0 */
[C---:B------:R-:W-:Y:S03]  /*3010*/  HMMA.16816.F32.BF16 R32, R104.reuse, R6, R32 ;  /* 0x000000066820723c */ /* 0x040fe60000041820 */
[----:B------:R-:W-:Y:S01]  /*3020*/  MUFU.EX2 R236, R16 ;  /* 0x0000001000ec7308 */ /* 0x000fe20000000800 */
[----:B------:R-:W-:Y:S01]  /*3030*/  @!P6 FSEL R19, R19, -INF , !P1 ;  /* 0xff8000001313e808 */ /* 0x000fe20004800000 */
[----:B------:R-:W-:Y:S01]  /*3040*/  IMAD.MOV.U32 R6, RZ, RZ, R244 ;  /* 0x000000ffff067224 */ /* 0x000fe200078e00f4 */
[-C--:B------:R-:W-:Y:S01]  /*3050*/  @!P6 ISETP.GE.AND P1, PT, R9, R159.reuse, PT ;  /* 0x0000009f0900e20c */ /* 0x080fe20003f26270 */
[----:B------:R-:W-:Y:S02]  /*3060*/  IMAD.MOV.U32 R7, RZ, RZ, R243 ;  /* 0x000000ffff077224 */ /* 0x000fe400078e00f3 */
[----:B------:R-:W-:Y:S01]  /*3070*/  FFMA.FTZ R17, R17, UR12, -R160 ;  /* 0x0000000c11117c23 */ /* 0x000fe200080108a0 */
[----:B----4-:R-:W-:Y:S01]  /*3080*/  @!P6 VIADD R13, R100, 0x28 ;  /* 0x00000028640de836 */ /* 0x010fe20000000000 */
[----:B------:R-:W-:Y:S01]  /*3090*/  @!P6 FSEL R20, R20, -INF , !P1 ;  /* 0xff8000001414e808 */ /* 0x000fe20004800000 */
[--C-:B------:R-:W-:Y:S01]  /*30a0*/  FFMA.FTZ R18, R18, UR12, -R158.reuse ;  /* 0x0000000c12127c23 */ /* 0x100fe2000801089e */
[----:B------:R-:W1:Y:S01]  /*30b0*/  MUFU.EX2 R234, R17 ;  /* 0x0000001100ea7308 */ /* 0x000e620000000800 */
[----:B------:R-:W-:Y:S01]  /*30c0*/  @!P6 ISETP.GE.AND P1, PT, R8, R159, PT ;  /* 0x0000009f0800e20c */ /* 0x000fe20003f26270 */
[----:B------:R-:W-:Y:S01]  /*30d0*/  FFMA.FTZ R19, R19, UR12, -R158 ;  /* 0x0000000c13137c23 */ /* 0x000fe2000801089e */
[--C-:B------:R-:W-:Y:S02]  /*30e0*/  FFMA.FTZ R20, R20, UR12, -R160.reuse ;  /* 0x0000000c14147c23 */ /* 0x100fe400080108a0 */
[----:B------:R-:W-:Y:S02]  /*30f0*/  @!P6 FSEL R21, R21, -INF , !P1 ;  /* 0xff8000001515e808 */ /* 0x000fe40004800000 */
[-C--:B------:R-:W-:Y:S03]  /*3100*/  @!P6 ISETP.GE.AND P1, PT, R9, R108.reuse, PT ;  /* 0x0000006c0900e20c */ /* 0x080fe60003f26270 */
[----:B------:R-:W-:Y:S01]  /*3110*/  MUFU.EX2 R187, R18 ;  /* 0x0000001200bb7308 */ /* 0x000fe20000000800 */
[----:B------:R-:W-:Y:S01]  /*3120*/  FFMA.FTZ R21, R21, UR12, -R160 ;  /* 0x0000000c15157c23 */ /* 0x000fe200080108a0 */
[----:B------:R-:W-:Y:S02]  /*3130*/  @!P6 FSEL R22, R22, -INF , !P1 ;  /* 0xff8000001616e808 */ /* 0x000fe40004800000 */
[----:B------:R-:W-:Y:S06]  /*3140*/  @!P6 ISETP.GE.AND P1, PT, R8, R108, PT ;  /* 0x0000006c0800e20c */ /* 0x000fec0003f26270 */
[----:B------:R-:W2:Y:S01]  /*3150*/  MUFU.EX2 R186, R19 ;  /* 0x0000001300ba7308 */ /* 0x000ea20000000800 */
[----:B------:R-:W-:Y:S01]  /*3160*/  @!P6 FSEL R23, R23, -INF , !P1 ;  /* 0xff8000001717e808 */ /* 0x000fe20004800000 */
[--C-:B------:R-:W-:Y:S01]  /*3170*/  FFMA.FTZ R22, R22, UR12, -R158.reuse ;  /* 0x0000000c16167c23 */ /* 0x100fe2000801089e */
[-C--:B------:R-:W-:Y:S03]  /*3180*/  @!P6 ISETP.GE.AND P1, PT, R9, R103.reuse, PT ;  /* 0x000000670900e20c */ /* 0x080fe60003f26270 */
[----:B------:R-:W-:Y:S01]  /*3190*/  FFMA.FTZ R23, R23, UR12, -R158 ;  /* 0x0000000c17177c23 */ /* 0x000fe2000801089e */
[----:B------:R-:W-:Y:S03]  /*31a0*/  @!P6 FSEL R24, R24, -INF , !P1 ;  /* 0xff8000001818e808 */ /* 0x000fe60004800000 */
[----:B------:R-:W-:Y:S01]  /*31b0*/  MUFU.EX2 R235, R20 ;  /* 0x0000001400eb7308 */ /* 0x000fe20000000800 */
[-C--:B------:R-:W-:Y:S01]  /*31c0*/  @!P6 ISETP.GE.AND P1, PT, R8, R103.reuse, PT ;  /* 0x000000670800e20c */ /* 0x080fe20003f26270 */
[--C-:B------:R-:W-:Y:S03]  /*31d0*/  FFMA.FTZ R24, R24, UR12, -R109.reuse ;  /* 0x0000000c18187c23 */ /* 0x100fe6000801086d */
[----:B------:R-:W-:Y:S02]  /*31e0*/  @!P6 FSEL R25, R25, -INF , !P1 ;  /* 0xff8000001919e808 */ /* 0x000fe40004800000 */
[-C--:B------:R-:W-:Y:S03]  /*31f0*/  @!P6 ISETP.GE.AND P1, PT, R9, R102.reuse, PT ;  /* 0x000000660900e20c */ /* 0x080fe60003f26270 */
[----:B------:R-:W-:Y:S01]  /*3200*/  MUFU.EX2 R233, R21 ;  /* 0x0000001500e97308 */ /* 0x000fe20000000800 */
[----:B------:R-:W-:Y:S01]  /*3210*/  FFMA.FTZ R25, R25, UR12, -R109 ;  /* 0x0000000c19197c23 */ /* 0x000fe2000801086d */
[----:B------:R-:W-:Y:S02]  /*3220*/  @!P6 FSEL R26, R26, -INF , !P1 ;  /* 0xff8000001a1ae808 */ /* 0x000fe40004800000 */
[-C--:B------:R-:W-:Y:S02]  /*3230*/  @!P6 ISETP.GE.AND P1, PT, R8, R102.reuse, PT ;  /* 0x000000660800e20c */ /* 0x080fe40003f26270 */
[----:B------:R-:W4:Y:S04]  /*3240*/  LDSM.16.M88.4 R8, [R150+-0x1800] ;  /* 0xffe800009608783b */ /* 0x000f280000000200 */
        /* <DEDUP_REMOVED lines=24> */
[----:B------:R-:W-:Y:S01]  /*33d0*/  @!P6 FSEL R33, R33, -INF , !P1 ;  /* 0xff8000002121e808 */ /* 0x000fe20004800000 */
[-C--:B----4-:R-:W-:Y:S04]  /*33e0*/  HMMA.16816.F32.BF16 R36, R104, R8.reuse, R36 ;  /* 0x000000086824723c */ /* 0x090fe80000041824 */
[----:B------:R-:W-:Y:S01]  /*33f0*/  MUFU.EX2 R232, R32 ;  /* 0x0000002000e87308 */ /* 0x000fe20000000800 */
[-C--:B------:R-:W-:Y:S01]  /*3400*/  @!P6 ISETP.GE.AND P1, PT, R5, R108.reuse, PT ;  /* 0x0000006c0500e20c */ /* 0x080fe20003f26270 */
[----:B------:R-:W-:Y:S02]  /*3410*/  @!P6 VIADD R5, R100, 0x20 ;  /* 0x000000206405e836 */ /* 0x000fe40000000000 */
[----:B------:R-:W-:Y:S01]  /*3420*/  FFMA.FTZ R33, R33, UR12, -R160 ;  /* 0x0000000c21217c23 */ /* 0x000fe200080108a0 */
[----:B------:R-:W-:Y:S01]  /*3430*/  @!P6 FSEL R34, R34, -INF , !P1 ;  /* 0xff8000002222e808 */ /* 0x000fe20004800000 */
[C---:B------:R-:W-:Y:S04]  /*3440*/  HMMA.16816.F32.BF16 R40, R112.reuse, R8, R40 ;  /* 0x000000087028723c */ /* 0x040fe80000041828 */
[----:B------:R-:W-:Y:S01]  /*3450*/  MUFU.EX2 R231, R33 ;  /* 0x0000002100e77308 */ /* 0x000fe20000000800 */
[-C--:B------:R-:W-:Y:S01]  /*3460*/  @!P6 ISETP.GE.AND P1, PT, R4, R108.reuse, PT ;  /* 0x0000006c0400e20c */ /* 0x080fe20003f26270 */
[----:B------:R-:W-:Y:S02]  /*3470*/  @!P6 VIADD R4, R100, 0x21 ;  /* 0x000000216404e836 */ /* 0x000fe40000000000 */
[--C-:B------:R-:W-:Y:S01]  /*3480*/  FFMA.FTZ R34, R34, UR12, -R158.reuse ;  /* 0x0000000c22227c23 */ /* 0x100fe2000801089e */
[----:B------:R-:W-:Y:S05]  /*3490*/  @!P6 FSEL R35, R35, -INF , !P1 ;  /* 0xff8000002323e808 */ /* 0x000fea0004800000 */
[----:B------:R-:W-:Y:S01]  /*34a0*/  MUFU.EX2 R198, R27 ;  /* 0x0000001b00c67308 */ /* 0x000fe20000000800 */
[-C--:B------:R-:W-:Y:S01]  /*34b0*/  @!P6 ISETP.GE.AND P1, PT, R5, R159.reuse, PT ;  /* 0x0000009f0500e20c */ /* 0x080fe20003f26270 */
[-C--:B------:R-:W-:Y:S03]  /*34c0*/  HMMA.16816.F32.BF16 R44, R112, R10.reuse, R44 ;  /* 0x0000000a702c723c */ /* 0x080fe6000004182c */
[----:B------:R-:W-:Y:S01]  /*34d0*/  @!P6 FSEL R36, R36, -INF , !P1 ;  /* 0xff8000002424e808 */ /* 0x000fe20004800000 */
[----:B------:R-:W-:Y:S01]  /*34e0*/  FFMA.FTZ R35, R35, UR12, -R158 ;  /* 0x0000000c23237c23 */ /* 0x000fe2000801089e */
[C---:B------:R-:W-:Y:S03]  /*34f0*/  @!P6 ISETP.GE.AND P1, PT, R4.reuse, R159, PT ;  /* 0x0000009f0400e20c */ /* 0x040fe60003f26270 */
[----:B------:R-:W-:Y:S01]  /*3500*/  MUFU.EX2 R176, R34 ;  /* 0x0000002200b07308 */ /* 0x000fe20000000800 */
[-C--:B------:R-:W-:Y:S01]  /*3510*/  @!P6 ISETP.GE.AND P2, PT, R4, R103.reuse, PT ;  /* 0x000000670400e20c */ /* 0x080fe20003f46270 */
[C---:B------:R-:W-:Y:S04]  /*3520*/  HMMA.16816.F32.BF16 R48, R104.reuse, R10, R48 ;  /* 0x0000000a6830723c */ /* 0x040fe80000041830 */
[----:B------:R-:W-:Y:S01]  /*3530*/  @!P6 FSEL R37, R37, -INF , !P1 ;  /* 0xff8000002525e808 */ /* 0x000fe20004800000 */
[--C-:B------:R-:W-:Y:S03]  /*3540*/  FFMA.FTZ R36, R36, UR12, -R160.reuse ;  /* 0x0000000c24247c23 */ /* 0x100fe600080108a0 */
[----:B------:R-:W-:Y:S01]  /*3550*/  MUFU.EX2 R175, R35 ;  /* 0x0000002300af7308 */ /* 0x000fe20000000800 */
[-C--:B------:R-:W-:Y:S02]  /*3560*/  @!P6 ISETP.GE.AND P1, PT, R5, R108.reuse, PT ;  /* 0x0000006c0500e20c */ /* 0x080fe40003f26270 */
[----:B------:R-:W-:Y:S01]  /*3570*/  @!P6 FSEL R41, R41, -INF , !P2 ;  /* 0xff8000002929e808 */ /* 0x000fe20005000000 */
[----:B------:R-:W-:Y:S01]  /*3580*/  FFMA.FTZ R37, R37, UR12, -R160 ;  /* 0x0000000c25257c23 */ /* 0x000fe200080108a0 */
[----:B------:R-:W-:Y:S02]  /*3590*/  @!P6 FSEL R38, R38, -INF , !P1 ;  /* 0xff8000002626e808 */ /* 0x000fe40004800000 */
[----:B------:R-:W-:Y:S03]  /*35a0*/  @!P6 ISETP.GE.AND P1, PT, R4, R108, PT ;  /* 0x0000006c0400e20c */ /* 0x000fe60003f26270 */
[----:B------:R-:W-:Y:S01]  /*35b0*/  MUFU.EX2 R190, R28 ;  /* 0x0000001c00be7308 */ /* 0x000fe20000000800 */
[--C-:B------:R-:W-:Y:S01]  /*35c0*/  FFMA.FTZ R41, R41, UR12, -R109.reuse ;  /* 0x0000000c29297c23 */ /* 0x100fe2000801086d */
[--C-:B------:R-:W-:Y:S01]  /*35d0*/  FFMA.FTZ R38, R38, UR12, -R158.reuse ;  /* 0x0000000c26267c23 */ /* 0x100fe2000801089e */
[----:B------:R-:W-:Y:S02]  /*35e0*/  @!P6 FSEL R39, R39, -INF , !P1 ;  /* 0xff8000002727e808 */ /* 0x000fe40004800000 */
[----:B------:R-:W-:Y:S05]  /*35f0*/  @!P6 ISETP.GE.AND P1, PT, R5, R103, PT ;  /* 0x000000670500e20c */ /* 0x000fea0003f26270 */
[----:B------:R-:W-:Y:S01]  /*3600*/  MUFU.EX2 R188, R29 ;  /* 0x0000001d00bc7308 */ /* 0x000fe20000000800 */
[----:B------:R-:W-:Y:S01]  /*3610*/  @!P6 FSEL R40, R40, -INF , !P1 ;  /* 0xff8000002828e808 */ /* 0x000fe20004800000 */
[----:B------:R-:W-:Y:S01]  /*3620*/  FFMA.FTZ R39, R39, UR12, -R158 ;  /* 0x0000000c27277c23 */ /* 0x000fe2000801089e */
[C---:B------:R-:W-:Y:S03]  /*3630*/  LEA R8, P1, R247.reuse, R6, 0x2 ;  /* 0x00000006f7087211 */ /* 0x040fe600078210ff */
[----:B------:R-:W-:Y:S01]  /*3640*/  FFMA.FTZ R40, R40, UR12, -R109 ;  /* 0x0000000c28287c23 */ /* 0x000fe2000801086d */
[----:B------:R-:W-:Y:S03]  /*3650*/  LEA.HI.X R9, R247, R7, RZ, 0x2, P1 ;  /* 0x00000007f7097211 */ /* 0x000fe600008f14ff */
[----:B------:R-:W-:Y:S01]  /*3660*/  MUFU.EX2 R197, R30 ;  /* 0x0000001e00c57308 */ /* 0x000fe20000000800 */
[-C--:B------:R-:W-:Y:S01]  /*3670*/  @!P6 ISETP.GE.AND P1, PT, R5, R102.reuse, PT ;  /* 0x000000660500e20c */ /* 0x080fe20003f26270 */
[----:B------:R-:W4:Y:S03]  /*3680*/  LDG.E R162, desc[UR24][R8.64] ;  /* 0x0000001808a27981 */ /* 0x000f26000c1e1900 */
[----:B------:R-:W-:Y:S02]  /*3690*/  @!P6 FSEL R42, R42, -INF , !P1 ;  /* 0xff8000002a2ae808 */ /* 0x000fe40004800000 */
[-C--:B------:R-:W-:Y:S01]  /*36a0*/  @!P6 ISETP.GE.AND P1, PT, R4, R102.reuse, PT ;  /* 0x000000660400e20c */ /* 0x080fe20003f26270 */
[----:B------:R-:W4:Y:S02]  /*36b0*/  LDG.E R161, desc[UR24][R8.64+0x20] ;  /* 0x0000201808a17981 */ /* 0x000f24000c1e1900 */
[----:B------:R-:W-:Y:S01]  /*36c0*/  MUFU.EX2 R196, R31 ;  /* 0x0000001f00c47308 */ /* 0x000fe20000000800 */
[--C-:B------:R-:W-:Y:S01]  /*36d0*/  FFMA.FTZ R42, R42, UR12, -R101.reuse ;  /* 0x0000000c2a2a7c23 */ /* 0x100fe20008010865 */
[----:B------:R-:W-:Y:S01]  /*36e0*/  @!P6 FSEL R43, R43, -INF , !P1 ;  /* 0xff8000002b2be808 */ /* 0x000fe20004800000 */
[----:B------:R-:W3:Y:S01]  /*36f0*/  LDSM.16.M88.4 R4, [R150+-0x1400] ;  /* 0xffec00009604783b */ /* 0x000ee20000000200 */
        /* <DEDUP_REMOVED lines=23> */
[----:B------:R-:W-:Y:S01]  /*3870*/  @!P6 FSEL R49, R49, -INF , !P1 ;  /* 0xff8000003131e808 */ /* 0x000fe20004800000 */
[C---:B-1----:R-:W-:Y:S01]  /*3880*/  @!P6 VIADD R9, R100.reuse, 0x30 ;  /* 0x000000306409e836 */ /* 0x042fe20000000000 */
[-C--:B------:R-:W-:Y:S01]  /*3890*/  @!P6 ISETP.GE.AND P1, PT, R13, R108.reuse, PT ;  /* 0x0000006c0d00e20c */ /* 0x080fe20003f26270 */
[----:B------:R-:W-:Y:S01]  /*38a0*/  @!P6 VIADD R8, R100, 0x31 ;  /* 0x000000316408e836 */ /* 0x000fe20000000000 */
[-C--:B---3--:R-:W-:Y:S04]  /*38b0*/  HMMA.16816.F32.BF16 R52, R104, R4.reuse, R52 ;  /* 0x000000046834723c */ /* 0x088fe80000041834 */
[----:B------:R-:W-:Y:S01]  /*38c0*/  MUFU.EX2 R221, R48 ;  /* 0x0000003000dd7308 */ /* 0x000fe20000000800 */
[----:B------:R-:W-:Y:S01]  /*38d0*/  @!P6 FSEL R50, R50, -INF , !P1 ;  /* 0xff8000003232e808 */ /* 0x000fe20004800000 */
[----:B------:R-:W-:Y:S01]  /*38e0*/  FFMA.FTZ R49, R49, UR12, -R160 ;  /* 0x0000000c31317c23 */ /* 0x000fe200080108a0 */
[-C--:B------:R-:W-:Y:S02]  /*38f0*/  @!P6 ISETP.GE.AND P1, PT, R12, R108.reuse, PT ;  /* 0x0000006c0c00e20c */ /* 0x080fe40003f26270 */
        /* <DEDUP_REMOVED lines=12> */
[----:B------:R-:W-:Y:S01]  /*39c0*/  FFMA.FTZ R51, R51, UR12, -R158 ;  /* 0x0000000c33337c23 */ /* 0x000fe2000801089e */
[----:B------:R-:W-:Y:S01]  /*39d0*/  @!P6 ISETP.GE.AND P3, PT, R4, R103, PT ;  /* 0x000000670400e20c */ /* 0x000fe20003f66270 */
[----:B------:R-:W-:Y:S04]  /*39e0*/  HMMA.16816.F32.BF16 R64, R104, R6, R64 ;  /* 0x000000066840723c */ /* 0x000fe80000041840 */
[----:B------:R-:W-:Y:S01]  /*39f0*/  MUFU.EX2 R167, R50 ;  /* 0x0000003200a77308 */ /* 0x000fe20000000800 */
[----:B------:R-:W-:Y:S01]  /*3a00*/  @!P6 FSEL R53, R53, -INF , !P1 ;  /* 0xff8000003535e808 */ /* 0x000fe20004800000 */
[--C-:B------:R-:W-:Y:S01]  /*3a10*/  FFMA.FTZ R52, R52, UR12, -R160.reuse ;  /* 0x0000000c34347c23 */ /* 0x100fe200080108a0 */
[-C--:B------:R-:W-:Y:S02]  /*3a20*/  @!P6 ISETP.GE.AND P1, PT, R9, R108.reuse, PT ;  /* 0x0000006c0900e20c */ /* 0x080fe40003f26270 */
[----:B------:R-:W-:Y:S05]  /*3a30*/  @!P6 ISETP.GE.AND P5, PT, R4, R159, PT ;  /* 0x0000009f0400e20c */ /* 0x000fea0003fa6270 */
[----:B------:R-:W-:Y:S01]  /*3a40*/  MUFU.EX2 R166, R51 ;  /* 0x0000003300a67308 */ /* 0x000fe20000000800 */
[----:B------:R-:W-:Y:S01]  /*3a50*/  @!P6 FSEL R54, R54, -INF , !P1 ;  /* 0xff8000003636e808 */ /* 0x000fe20004800000 */
[----:B------:R-:W-:Y:S01]  /*3a60*/  FFMA.FTZ R53, R53, UR12, -R160 ;  /* 0x0000000c35357c23 */ /* 0x000fe200080108a0 */
[-C--:B------:R-:W-:Y:S02]  /*3a70*/  @!P6 ISETP.GE.AND P1, PT, R8, R108.reuse, PT ;  /* 0x0000006c0800e20c */ /* 0x080fe40003f26270 */
[----:B------:R-:W-:Y:S01]  /*3a80*/  @!P6 FSEL R60, R60, -INF , !P3 ;  /* 0xff8000003c3ce808 */ /* 0x000fe20005800000 */
[--C-:B------:R-:W-:Y:S01]  /*3a90*/  FFMA.FTZ R54, R54, UR12, -R158.reuse ;  /* 0x0000000c36367c23 */ /* 0x100fe2000801089e */
[----:B------:R-:W-:Y:S03]  /*3aa0*/  @!P6 FSEL R55, R55, -INF , !P1 ;  /* 0xff8000003737e808 */ /* 0x000fe60004800000 */
[----:B------:R-:W-:Y:S01]  /*3ab0*/  MUFU.EX2 R179, R41 ;  /* 0x0000002900b37308 */ /* 0x000fe20000000800 */
[-C--:B------:R-:W-:Y:S01]  /*3ac0*/  @!P6 ISETP.GE.AND P1, PT, R9, R103.reuse, PT ;  /* 0x000000670900e20c */ /* 0x080fe20003f26270 */
[--C-:B------:R-:W-:Y:S01]  /*3ad0*/  FFMA.FTZ R60, R60, UR12, -R109.reuse ;  /* 0x0000000c3c3c7c23 */ /* 0x100fe2000801086d */
[----:B------:R-:W-:Y:S01]  /*3ae0*/  @!P6 ISETP.GE.AND P3, PT, R4, R108, PT ;  /* 0x0000006c0400e20c */ /* 0x000fe20003f66270 */
[----:B------:R-:W-:Y:S01]  /*3af0*/  FFMA.FTZ R55, R55, UR12, -R158 ;  /* 0x0000000c37377c23 */ /* 0x000fe2000801089e */
[----:B------:R-:W-:Y:S02]  /*3b00*/  @!P6 FSEL R56, R56, -INF , !P1 ;  /* 0xff8000003838e808 */ /* 0x000fe40004800000 */
[-C--:B------:R-:W-:Y:S03]  /*3b10*/  @!P6 ISETP.GE.AND P1, PT, R8, R102.reuse, PT ;  /* 0x000000660800e20c */ /* 0x080fe60003f26270 */
[----:B------:R-:W-:Y:S01]  /*3b20*/  MUFU.EX2 R191, R42 ;  /* 0x0000002a00bf7308 */ /* 0x000fe20000000800 */
[----:B------:R-:W-:Y:S01]  /*3b30*/  @!P6 FSEL R57, R57, -INF , !P2 ;  /* 0xff8000003939e808 */ /* 0x000fe20005000000 */
[--C-:B------:R-:W-:Y:S01]  /*3b40*/  FFMA.FTZ R56, R56, UR12, -R109.reuse ;  /* 0x0000000c38387c23 */ /* 0x100fe2000801086d */
[----:B------:R-:W-:Y:S02]  /*3b50*/  @!P6 FSEL R59, R59, -INF , !P1 ;  /* 0xff8000003b3be808 */ /* 0x000fe40004800000 */
[----:B------:R-:W-:Y:S01]  /*3b60*/  @!P6 ISETP.GE.AND P1, PT, R4, R102, PT ;  /* 0x000000660400e20c */ /* 0x000fe20003f26270 */
[----:B------:R-:W-:Y:S01]  /*3b70*/  FFMA.FTZ R57, R57, UR12, -R109 ;  /* 0x0000000c39397c23 */ /* 0x000fe2000801086d */
[----:B------:R-:W-:Y:S03]  /*3b80*/  F2FP.BF16.F32.PACK_AB R4, R241, R242 ;  /* 0x000000f2f104723e */ /* 0x000fe600000010ff */
[----:B------:R-:W-:Y:S01]  /*3b90*/  MUFU.EX2 R189, R43 ;  /* 0x0000002b00bd7308 */ /* 0x000fe20000000800 */
[----:B------:R-:W-:Y:S01]  /*3ba0*/  @!P6 ISETP.GE.AND P2, PT, R100, R103, PT ;  /* 0x000000676400e20c */ /* 0x000fe20003f46270 */
[----:B------:R-:W-:Y:S01]  /*3bb0*/  FFMA.FTZ R59, R59, UR12, -R101 ;  /* 0x0000000c3b3b7c23 */ /* 0x000fe20008010865 */
[----:B------:R-:W-:Y:S01]  /*3bc0*/  F2FP.BF16.F32.PACK_AB R7, R194, R195 ;  /* 0x000000c3c207723e */ /* 0x000fe200000010ff */
[----:B------:R1:W-:Y:S01]  /*3bd0*/  STS [R202], R4 ;  /* 0x00000004ca007388 */ /* 0x0003e20000000800 */
[----:B------:R-:W-:Y:S02]  /*3be0*/  @!P6 FSEL R61, R61, -INF , !P2 ;  /* 0xff8000003d3de808 */ /* 0x000fe40005000000 */
[----:B------:R-:W-:Y:S01]  /*3bf0*/  @!P6 ISETP.GE.AND P2, PT, R100, R108, PT ;  /* 0x0000006c6400e20c */ /* 0x000fe20003f46270 */
[----:B------:R3:W-:Y:S01]  /*3c00*/  STS [R202+0x400], R7 ;  /* 0x00040007ca007388 */ /* 0x0007e20000000800 */
[----:B------:R-:W-:Y:S01]  /*3c10*/  SEL R108, R165, 0xfffffff0, !P0 ;  /* 0xfffffff0a56c7807 */ /* 0x000fe20004000000 */
[----:B------:R-:W-:Y:S01]  /*3c20*/  MUFU.EX2 R178, R44 ;  /* 0x0000002c00b27308 */ /* 0x000fe20000000800 */
[----:B------:R-:W-:Y:S01]  /*3c30*/  F2FP.BF16.F32.PACK_AB R6, R234, R236 ;  /* 0x000000ecea06723e */ /* 0x000fe200000010ff */
[----:B------:R-:W-:Y:S01]  /*3c40*/  FFMA.FTZ R109, R61, UR12, -R109 ;  /* 0x0000000c3d6d7c23 */ /* 0x000fe2000801086d */
[----:B--2---:R-:W-:Y:S01]  /*3c50*/  F2FP.BF16.F32.PACK_AB R5, R186, R187 ;  /* 0x000000bbba05723e */ /* 0x004fe200000010ff */
[C---:B------:R-:W-:Y:S01]  /*3c60*/  IMAD.IADD R114, R108.reuse, 0x1, R202 ;  /* 0x000000016c727824 */ /* 0x040fe200078e02ca */
[----:B------:R-:W-:Y:S01]  /*3c70*/  @!P6 ISETP.GE.AND P4, PT, R9, R102, PT ;  /* 0x000000660900e20c */ /* 0x000fe20003f86270 */
[----:B------:R-:W-:Y:S01]  /*3c80*/  IMAD.IADD R113, R108, 0x1, R201 ;  /* 0x000000016c717824 */ /* 0x000fe200078e02c9 */
[----:B------:R-:W-:Y:S01]  /*3c90*/  @!P6 FSEL R64, R64, -INF , !P5 ;  /* 0xff8000004040e808 */ /* 0x000fe20006800000 */
[----:B------:R-:W-:Y:S01]  /*3ca0*/  IMAD.IADD R112, R108, 0x1, R200 ;  /* 0x000000016c707824 */ /* 0x000fe200078e02c8 */
[----:B------:R2:W-:Y:S01]  /*3cb0*/  STS [R114], R6 ;  /* 0x0000000672007388 */ /* 0x0005e20000000800 */
[----:B------:R-:W-:Y:S01]  /*3cc0*/  @!P6 FSEL R58, R58, -INF , !P4 ;  /* 0xff8000003a3ae808 */ /* 0x000fe20006000000 */
[----:B------:R-:W2:Y:S01]  /*3cd0*/  MUFU.EX2 R177, R45 ;  /* 0x0000002d00b17308 */ /* 0x000ea20000000800 */
[----:B------:R-:W-:Y:S01]  /*3ce0*/  @!P6 ISETP.GE.AND P4, PT, R100, R159, PT ;  /* 0x0000009f6400e20c */ /* 0x000fe20003f86270 */
[----:B------:R2:W-:Y:S01]  /*3cf0*/  STS [R114+0x400], R5 ;  /* 0x0004000572007388 */ /* 0x0005e20000000800 */
[--C-:B------:R-:W-:Y:S01]  /*3d00*/  FFMA.FTZ R64, R64, UR12, -R160.reuse ;  /* 0x0000000c40407c23 */ /* 0x100fe200080108a0 */
[----:B------:R-:W-:Y:S01]  /*3d10*/  @!P6 FSEL R66, R66, -INF , !P3 ;  /* 0xff8000004242e808 */ /* 0x000fe20005800000 */
[--C-:B------:R-:W-:Y:S01]  /*3d20*/  FFMA.FTZ R58, R58, UR12, -R101.reuse ;  /* 0x0000000c3a3a7c23 */ /* 0x100fe20008010865 */
[----:B------:R-:W-:Y:S02]  /*3d30*/  @!P6 FSEL R65, R65, -INF , !P4 ;  /* 0xff8000004141e808 */ /* 0x000fe40006000000 */
[----:B-1----:R-:W-:Y:S02]  /*3d40*/  F2FP.BF16.F32.PACK_AB R4, R206, R207 ;  /* 0x000000cfce04723e */ /* 0x002fe400000010ff */
[----:B------:R-:W-:Y:S01]  /*3d50*/  MUFU.EX2 R185, R46 ;  /* 0x0000002e00b97308 */ /* 0x000fe20000000800 */
[----:B------:R-:W-:Y:S01]  /*3d60*/  @!P6 FSEL R67, R67, -INF , !P2 ;  /* 0xff8000004343e808 */ /* 0x000fe20005000000 */
[----:B------:R-:W-:Y:S01]  /*3d70*/  FFMA.FTZ R160, R65, UR12, -R160 ;  /* 0x0000000c41a07c23 */ /* 0x000fe200080108a0 */
[----:B---3--:R-:W-:Y:S01]  /*3d80*/  F2FP.BF16.F32.PACK_AB R7, R211, R212 ;  /* 0x000000d4d307723e */ /* 0x008fe200000010ff */
[----:B------:R1:W-:Y:S01]  /*3d90*/  STS [R202+0x2000], R4 ;  /* 0x00200004ca007388 */ /* 0x0003e20000000800 */
[--C-:B------:R-:W-:Y:S01]  /*3da0*/  FFMA.FTZ R66, R66, UR12, -R158.reuse ;  /* 0x0000000c42427c23 */ /* 0x100fe2000801089e */
[----:B------:R-:W-:Y:S01]  /*3db0*/  FFMA.FTZ R158, R67, UR12, -R158 ;  /* 0x0000000c439e7c23 */ /* 0x000fe2000801089e */
[----:B------:R-:W-:Y:S01]  /*3dc0*/  @!P6 FSEL R62, R62, -INF , !P1 ;  /* 0xff8000003e3ee808 */ /* 0x000fe20004800000 */
[----:B------:R3:W-:Y:S02]  /*3dd0*/  STS [R202+0x2400], R7 ;  /* 0x00240007ca007388 */ /* 0x0007e40000000800 */
[----:B------:R-:W-:Y:S01]  /*3de0*/  MUFU.EX2 R184, R47 ;  /* 0x0000002f00b87308 */ /* 0x000fe20000000800 */
[----:B--2---:R-:W-:Y:S02]  /*3df0*/  F2FP.BF16.F32.PACK_AB R8, R177, R178 ;  /* 0x000000b2b108723e */ /* 0x004fe400000010ff */
[----:B------:R-:W-:Y:S01]  /*3e00*/  @!P6 ISETP.GE.AND P1, PT, R100, R102, PT ;  /* 0x000000666400e20c */ /* 0x000fe20003f26270 */
[--C-:B------:R-:W-:Y:S01]  /*3e10*/  FFMA.FTZ R62, R62, UR12, -R101.reuse ;  /* 0x0000000c3e3e7c23 */ /* 0x100fe20008010865 */
[----:B------:R-:W-:Y:S02]  /*3e20*/  F2FP.BF16.F32.PACK_AB R6, R204, R205 ;  /* 0x000000cdcc06723e */ /* 0x000fe400000010ff */
[----:B------:R-:W-:Y:S03]  /*3e30*/  @!P6 FSEL R63, R63, -INF , !P1 ;  /* 0xff8000003f3fe808 */ /* 0x000fe60004800000 */
[----:B------:R-:W-:Y:S01]  /*3e40*/  MUFU.EX2 R219, R52 ;  /* 0x0000003400db7308 */ /* 0x000fe20000000800 */
[----:B------:R-:W-:Y:S01]  /*3e50*/  F2FP.BF16.F32.PACK_AB R5, R208, R209 ;  /* 0x000000d1d005723e */ /* 0x000fe200000010ff */
[----:B------:R2:W-:Y:S01]  /*3e60*/  STS [R114+0x2000], R6 ;  /* 0x0020000672007388 */ /* 0x0005e20000000800 */
[----:B------:R-:W-:Y:S01]  /*3e70*/  ISETP.GT.AND P3, PT, R213, R250, PT ;  /* 0x000000fad500720c */ /* 0x000fe20003f64270 */
[----:B------:R-:W-:Y:S02]  /*3e80*/  FFMA.FTZ R101, R63, UR12, -R101 ;  /* 0x0000000c3f657c23 */ /* 0x000fe40008010865 */
[----:B------:R2:W-:Y:S04]  /*3e90*/  STS [R114+0x2400], R5 ;  /* 0x0024000572007388 */ /* 0x0005e80000000800 */
[----:B------:R-:W4:Y:S01]  /*3ea0*/  MUFU.EX2 R218, R53 ;  /* 0x0000003500da7308 */ /* 0x000f220000000800 */
[----:B-1----:R-:W-:Y:S02]  /*3eb0*/  F2FP.BF16.F32.PACK_AB R4, R233, R235 ;  /* 0x000000ebe904723e */ /* 0x002fe400000010ff */
[----:B---3--:R-:W-:Y:S03]  /*3ec0*/  F2FP.BF16.F32.PACK_AB R7, R179, R180 ;  /* 0x000000b4b307723e */ /* 0x008fe600000010ff */
[----:B------:R1:W-:Y:S04]  /*3ed0*/  STS [R201], R4 ;  /* 0x00000004c9007388 */ /* 0x0003e80000000800 */
[----:B------:R-:W-:Y:S10]  /*3ee0*/  MUFU.EX2 R164, R54 ;  /* 0x0000003600a47308 */ /* 0x000ff40000000800 */
[----:B------:R-:W3:Y:S01]  /*3ef0*/  MUFU.EX2 R163, R55 ;  /* 0x0000003700a37308 */ /* 0x000ee20000000800 */
[----:B--2---:R-:W-:Y:S02]  /*3f00*/  F2FP.BF16.F32.PACK_AB R6, R192, R193 ;  /* 0x000000c1c006723e */ /* 0x004fe400000010ff */
[----:B------:R-:W-:Y:S07]  /*3f10*/  F2FP.BF16.F32.PACK_AB R5, R231, R232 ;  /* 0x000000e8e705723e */ /* 0x000fee00000010ff */
[----:B------:R-:W-:Y:S01]  /*3f20*/  MUFU.EX2 R217, R64 ;  /* 0x0000004000d97308 */ /* 0x000fe20000000800 */
[----:B-1----:R-:W-:Y:S09]  /*3f30*/  F2FP.BF16.F32.PACK_AB R4, R182, R183 ;  /* 0x000000b7b604723e */ /* 0x002ff200000010ff */
[----:B------:R-:W1:Y:S01]  /*3f40*/  MUFU.EX2 R216, R160 ;  /* 0x000000a000d87308 */ /* 0x000e620000000800 */
[----:B------:R2:W-:Y:S04]  /*3f50*/  STS [R201+0x400], R4 ;  /* 0x00040004c9007388 */ /* 0x0005e80000000800 */
[----:B------:R3:W-:Y:S05]  /*3f60*/  STS [R113], R5 ;  /* 0x0000000571007388 */ /* 0x0007ea0000000800 */
[----:B------:R1:W-:Y:S10]  /*3f70*/  MUFU.EX2 R159, R109 ;  /* 0x0000006d009f7308 */ /* 0x0003f40000000800 */
[----:B------:R-:W-:Y:S10]  /*3f80*/  MUFU.EX2 R115, R66 ;  /* 0x0000004200737308 */ /* 0x000ff40000000800 */
[----:B------:R-:W-:Y:S01]  /*3f90*/  MUFU.EX2 R158, R158 ;  /* 0x0000009e009e7308 */ /* 0x000fe20000000800 */
[----:B-1----:R-:W-:Y:S01]  /*3fa0*/  IMAD.IADD R109, R108, 0x1, R199 ;  /* 0x000000016c6d7824 */ /* 0x002fe200078e02c7 */
[----:B--2---:R-:W-:Y:S02]  /*3fb0*/  F2FP.BF16.F32.PACK_AB R4, R175, R176 ;  /* 0x000000b0af04723e */ /* 0x004fe400000010ff */
[----:B---3--:R-:W-:Y:S03]  /*3fc0*/  F2FP.BF16.F32.PACK_AB R5, R198, R203 ;  /* 0x000000cbc605723e */ /* 0x008fe600000010ff */
[----:B------:R1:W-:Y:S03]  /*3fd0*/  STS [R113+0x400], R4 ;  /* 0x0004000471007388 */ /* 0x0003e60000000800 */
[----:B------:R-:W-:Y:S01]  /*3fe0*/  MUFU.EX2 R169, R56 ;  /* 0x0000003800a97308 */ /* 0x000fe20000000800 */
[----:B------:R2:W-:Y:S04]  /*3ff0*/  STS [R201+0x2000], R6 ;  /* 0x00200006c9007388 */ /* 0x0005e80000000800 */
[----:B------:R3:W-:Y:S05]  /*4000*/  STS [R201+0x2400], R5 ;  /* 0x00240005c9007388 */ /* 0x0007ea0000000800 */
[----:B------:R-:W4:Y:S10]  /*4010*/  MUFU.EX2 R168, R57 ;  /* 0x0000003900a87308 */ /* 0x000f340000000800 */
[----:B------:R-:W-:Y:S01]  /*4020*/  MUFU.EX2 R174, R58 ;  /* 0x0000003a00ae7308 */ /* 0x000fe20000000800 */
[----:B-1----:R-:W-:Y:S09]  /*4030*/  F2FP.BF16.F32.PACK_AB R4, R188, R190 ;  /* 0x000000bebc04723e */ /* 0x002ff200000010ff */
[----:B------:R-:W1:Y:S01]  /*4040*/  MUFU.EX2 R171, R59 ;  /* 0x0000003b00ab7308 */ /* 0x000e620000000800 */
[----:B--2---:R-:W-:Y:S01]  /*4050*/  F2FP.BF16.F32.PACK_AB R6, R196, R197 ;  /* 0x000000c5c406723e */ /* 0x004fe200000010ff */
[----:B------:R2:W-:Y:S01]  /*4060*/  STS [R113+0x2000], R4 ;  /* 0x0020000471007388 */ /* 0x0005e20000000800 */
[----:B---3--:R-:W-:Y:S03]  /*4070*/  F2FP.BF16.F32.PACK_AB R5, R229, R230 ;  /* 0x000000e6e505723e */ /* 0x008fe600000010ff */
[----:B------:R3:W-:Y:S04]  /*4080*/  STS [R113+0x2400], R6 ;  /* 0x0024000671007388 */ /* 0x0007e80000000800 */
[----:B------:R-:W1:Y:S01]  /*4090*/  MUFU.EX2 R165, R60 ;  /* 0x0000003c00a57308 */ /* 0x000e620000000800 */
[----:B------:R4:W-:Y:S09]  /*40a0*/  STS [R200], R5 ;  /* 0x00000005c8007388 */ /* 0x0009f20000000800 */
[----:B------:R-:W-:Y:S10]  /*40b0*/  MUFU.EX2 R170, R62 ;  /* 0x0000003e00aa7308 */ /* 0x000ff40000000800 */
[----:B------:R-:W1:Y:S01]  /*40c0*/  MUFU.EX2 R160, R101 ;  /* 0x0000006500a07308 */ /* 0x000e620000000800 */
[----:B--2---:R-:W-:Y:S02]  /*40d0*/  F2FP.BF16.F32.PACK_AB R4, R172, R173 ;  /* 0x000000adac04723e */ /* 0x004fe400000010ff */
[----:B---3--:R-:W-:Y:S03]  /*40e0*/  F2FP.BF16.F32.PACK_AB R6, R220, R221 ;  /* 0x000000dddc06723e */ /* 0x008fe600000010ff */
[----:B------:R2:W-:Y:S01]  /*40f0*/  STS [R200+0x400], R4 ;  /* 0x00040004c8007388 */ /* 0x0005e20000000800 */
[----:B----4-:R-:W-:Y:S03]  /*4100*/  F2FP.BF16.F32.PACK_AB R5, R166, R167 ;  /* 0x000000a7a605723e */ /* 0x010fe600000010ff */
[----:B------:R3:W-:Y:S04]  /*4110*/  STS [R112], R6 ;  /* 0x0000000670007388 */ /* 0x0007e80000000800 */
[----:B------:R4:W-:Y:S04]  /*4120*/  STS [R112+0x400], R5 ;  /* 0x0004000570007388 */ /* 0x0009e80000000800 */
[----:B------:R1:W-:Y:S01]  /*4130*/  STS [R200+0x2000], R7 ;  /* 0x00200007c8007388 */ /* 0x0003e20000000800 */
[----:B--2---:R-:W-:Y:S02]  /*4140*/  F2FP.BF16.F32.PACK_AB R4, R189, R191 ;  /* 0x000000bfbd04723e */ /* 0x004fe400000010ff */
[----:B---3--:R-:W-:Y:S03]  /*4150*/  F2FP.BF16.F32.PACK_AB R6, R218, R219 ;  /* 0x000000dbda06723e */ /* 0x008fe600000010ff */
[----:B------:R2:W-:Y:S01]  /*4160*/  STS [R200+0x2400], R4 ;  /* 0x00240004c8007388 */ /* 0x0005e20000000800 */
[----:B----4-:R-:W-:Y:S03]  /*4170*/  F2FP.BF16.F32.PACK_AB R5, R163, R164 ;  /* 0x000000a4a305723e */ /* 0x010fe600000010ff */
[----:B------:R3:W-:Y:S01]  /*4180*/  STS [R112+0x2000], R8 ;  /* 0x0020000870007388 */ /* 0x0007e20000000800 */
[----:B-1----:R-:W-:Y:S05]  /*4190*/  F2FP.BF16.F32.PACK_AB R7, R184, R185 ;  /* 0x000000b9b807723e */ /* 0x002fea00000010ff */
[----:B------:R1:W-:Y:S04]  /*41a0*/  STS [R112+0x2400], R7 ;  /* 0x0024000770007388 */ /* 0x0003e80000000800 */
[----:B------:R4:W-:Y:S04]  /*41b0*/  STS [R199], R6 ;  /* 0x00000006c7007388 */ /* 0x0009e80000000800 */
[----:B------:R4:W-:Y:S01]  /*41c0*/  STS [R199+0x400], R5 ;  /* 0x00040005c7007388 */ /* 0x0009e20000000800 */
[----:B--2---:R-:W-:Y:S02]  /*41d0*/  F2FP.BF16.F32.PACK_AB R4, R216, R217 ;  /* 0x000000d9d804723e */ /* 0x004fe400000010ff */
[----:B---3--:R-:W-:Y:S03]  /*41e0*/  F2FP.BF16.F32.PACK_AB R8, R168, R169 ;  /* 0x000000a9a808723e */ /* 0x008fe600000010ff */
[----:B------:R2:W-:Y:S01]  /*41f0*/  STS [R109], R4 ;  /* 0x000000046d007388 */ /* 0x0005e20000000800 */
[----:B-1----:R-:W-:Y:S02]  /*4200*/  F2FP.BF16.F32.PACK_AB R7, R171, R174 ;  /* 0x000000aeab07723e */ /* 0x002fe400000010ff */
[----:B----4-:R-:W-:Y:S02]  /*4210*/  F2FP.BF16.F32.PACK_AB R6, R158, R115 ;  /* 0x000000739e06723e */ /* 0x010fe400000010ff */
[----:B------:R-:W-:Y:S03]  /*4220*/  F2FP.BF16.F32.PACK_AB R5, R159, R165 ;  /* 0x000000a59f05723e */ /* 0x000fe600000010ff */
[----:B------:R-:W-:Y:S04]  /*4230*/  STS [R109+0x400], R6 ;  /* 0x000400066d007388 */ /* 0x000fe80000000800 */
[----:B------:R-:W-:Y:S04]  /*4240*/  STS [R199+0x2000], R8 ;  /* 0x00200008c7007388 */ /* 0x000fe80000000800 */
[----:B------:R-:W-:Y:S01]  /*4250*/  STS [R199+0x2400], R7 ;  /* 0x00240007c7007388 */ /* 0x000fe20000000800 */
[----:B--2---:R-:W-:Y:S03]  /*4260*/  F2FP.BF16.F32.PACK_AB R4, R160, R170 ;  /* 0x000000aaa004723e */ /* 0x004fe600000010ff */
        /* <DEDUP_REMOVED lines=25> */
[----:B------:R-:W-:Y:S01]  /*4400*/  FADD.FTZ R4, -R162, R4 ;  /* 0x00000004a2047221 */ /* 0x000fe20000010100 */
[----:B------:R-:W-:Y:S03]  /*4410*/  FADD.FTZ R7, -R161, R7 ;  /* 0x00000007a1077221 */ /* 0x000fe60000010100 */
[----:B------:R-:W-:Y:S01]  /*4420*/  FMUL.FTZ R4, R242, R4 ;  /* 0x00000004f2047220 */ /* 0x000fe20000410000 */
[C---:B------:R-:W-:Y:S08]  /*4430*/  HMMA.16816.F32.BF16 R16, R100.reuse, R134, R16 ;  /* 0x000000866410723c */ /* 0x040ff00000041810 */
[-C--:B------:R-:W-:Y:S08]  /*4440*/  HMMA.16816.F32.BF16 R20, R100, R136.reuse, R20 ;  /* 0x000000886414723c */ /* 0x080ff00000041814 */
[C---:B------:R-:W-:Y:S04]  /*4450*/  HMMA.16816.F32.BF16 R24, R104.reuse, R136, R24 ;  /* 0x000000886818723c */ /* 0x040fe80000041818 */
[C---:B------:R-:W-:Y:S04]  /*4460*/  FADD.FTZ R17, -R162.reuse, R17 ;  /* 0x00000011a2117221 */ /* 0x040fe80000010100 */
[-C--:B------:R-:W-:Y:S03]  /*4470*/  HMMA.16816.F32.BF16 R28, R104, R138.reuse, R28 ;  /* 0x0000008a681c723c */ /* 0x080fe6000004181c */
[C---:B------:R-:W-:Y:S01]  /*4480*/  FADD.FTZ R20, -R162.reuse, R20 ;  /* 0x00000014a2147221 */ /* 0x040fe20000010100 */
[----:B------:R-:W-:Y:S01]  /*4490*/  FADD.FTZ R21, -R162, R21 ;  /* 0x00000015a2157221 */ /* 0x000fe20000010100 */
[----:B------:R-:W-:Y:S03]  /*44a0*/  FMUL.FTZ R17, R234, R17 ;  /* 0x00000011ea117220 */ /* 0x000fe60000410000 */
[C---:B------:R-:W-:Y:S08]  /*44b0*/  HMMA.16816.F32.BF16 R32, R100.reuse, R138, R32 ;  /* 0x0000008a6420723c */ /* 0x040ff00000041820 */
[-C--:B------:R-:W-:Y:S08]  /*44c0*/  HMMA.16816.F32.BF16 R36, R100, R140.reuse, R36 ;  /* 0x0000008c6424723c */ /* 0x080ff00000041824 */
[C---:B------:R-:W-:Y:S04]  /*44d0*/  HMMA.16816.F32.BF16 R40, R104.reuse, R140, R40 ;  /* 0x0000008c6828723c */ /* 0x040fe80000041828 */
[C---:B------:R-:W-:Y:S04]  /*44e0*/  FADD.FTZ R32, -R162.reuse, R32 ;  /* 0x00000020a2207221 */ /* 0x040fe80000010100 */
[-C--:B------:R-:W-:Y:S03]  /*44f0*/  HMMA.16816.F32.BF16 R44, R104, R142.reuse, R44 ;  /* 0x0000008e682c723c */ /* 0x080fe6000004182c */
[----:B------:R-:W-:Y:S01]  /*4500*/  FADD.FTZ R36, -R162, R36 ;  /* 0x00000024a2247221 */ /* 0x000fe20000010100 */
[----:B------:R-:W-:Y:S04]  /*4510*/  FMUL.FTZ R32, R232, R32 ;  /* 0x00000020e8207220 */ /* 0x000fe80000410000 */
[C---:B------:R-:W-:Y:S08]  /*4520*/  HMMA.16816.F32.BF16 R48, R100.reuse, R142, R48 ;  /* 0x0000008e6430723c */ /* 0x040ff00000041830 */
[-C--:B------:R-:W-:Y:S08]  /*4530*/  HMMA.16816.F32.BF16 R52, R100, R144.reuse, R52 ;  /* 0x000000906434723c */ /* 0x080ff00000041834 */
[C---:B------:R-:W-:Y:S08]  /*4540*/  HMMA.16816.F32.BF16 R56, R104.reuse, R144, R56 ;  /* 0x000000906838723c */ /* 0x040ff00000041838 */
[-C--:B------:R-:W-:Y:S03]  /*4550*/  HMMA.16816.F32.BF16 R60, R104, R146.reuse, R60 ;  /* 0x00000092683c723c */ /* 0x080fe6000004183c */
[C---:B------:R-:W-:Y:S01]  /*4560*/  FADD.FTZ R104, -R162.reuse, R5 ;  /* 0x00000005a2687221 */ /* 0x040fe20000010100 */
[----:B------:R-:W-:Y:S03]  /*4570*/  FADD.FTZ R5, -R162, R16 ;  /* 0x00000010a2057221 */ /* 0x000fe60000010100 */
[----:B------:R-:W-:Y:S01]  /*4580*/  FMUL.FTZ R16, R241, R104 ;  /* 0x00000068f1107220 */ /* 0x000fe20000410000 */
[----:B------:R-:W-:Y:S04]  /*4590*/  HMMA.16816.F32.BF16 R64, R100, R146, R64 ;  /* 0x000000926440723c */ /* 0x000fe80000041840 */
[----:B------:R-:W-:Y:S01]  /*45a0*/  F2FP.BF16.F32.PACK_AB R16, R16, R4 ;  /* 0x000000041010723e */ /* 0x000fe200000010ff */
[----:B------:R-:W-:Y:S01]  /*45b0*/  FMUL.FTZ R4, R235, R20 ;  /* 0x00000014eb047220 */ /* 0x000fe20000410000 */
[----:B------:R-:W-:Y:S01]  /*45c0*/  FMUL.FTZ R100, R233, R21 ;  /* 0x00000015e9647220 */ /* 0x000fe20000410000 */
[----:B------:R-:W-:Y:S01]  /*45d0*/  FMUL.FTZ R5, R236, R5 ;  /* 0x00000005ec057220 */ /* 0x000fe20000410000 */
[----:B------:R-:W-:Y:S01]  /*45e0*/  FADD.FTZ R21, -R162, R33 ;  /* 0x00000021a2157221 */ /* 0x000fe20000010100 */
[----:B------:R-:W-:Y:S01]  /*45f0*/  FMUL.FTZ R101, R230, R36 ;  /* 0x00000024e6657220 */ /* 0x000fe20000410000 */
[----:B------:R-:W-:Y:S01]  /*4600*/  FADD.FTZ R20, -R162, R52 ;  /* 0x00000034a2147221 */ /* 0x000fe20000010100 */
[----:B------:R-:W-:Y:S01]  /*4610*/  F2FP.BF16.F32.PACK_AB R100, R100, R4 ;  /* 0x000000046464723e */ /* 0x000fe200000010ff */
[C---:B------:R-:W-:Y:S01]  /*4620*/  FADD.FTZ R4, -R162.reuse, R37 ;  /* 0x00000025a2047221 */ /* 0x040fe20000010100 */
[----:B------:R-:W-:Y:S01]  /*4630*/  F2FP.BF16.F32.PACK_AB R17, R17, R5 ;  /* 0x000000051111723e */ /* 0x000fe200000010ff */
[C---:B------:R-:W-:Y:S01]  /*4640*/  FADD.FTZ R5, -R162.reuse, R48 ;  /* 0x00000030a2057221 */ /* 0x040fe20000010100 */
[C---:B------:R-:W-:Y:S01]  /*4650*/  FADD.FTZ R37, -R162.reuse, R49 ;  /* 0x00000031a2257221 */ /* 0x040fe20000010100 */
[----:B------:R-:W-:Y:S01]  /*4660*/  FMUL.FTZ R48, R229, R4 ;  /* 0x00000004e5307220 */ /* 0x000fe20000410000 */
[C---:B------:R-:W-:Y:S01]  /*4670*/  FADD.FTZ R36, -R162.reuse, R53 ;  /* 0x00000035a2247221 */ /* 0x040fe20000010100 */
[----:B------:R-:W-:Y:S01]  /*4680*/  FMUL.FTZ R21, R231, R21 ;  /* 0x00000015e7157220 */ /* 0x000fe20000410000 */
[C---:B------:R-:W-:Y:S01]  /*4690*/  FADD.FTZ R4, -R162.reuse, R64 ;  /* 0x00000040a2047221 */ /* 0x040fe20000010100 */
[----:B------:R-:W-:Y:S01]  /*46a0*/  FADD.FTZ R33, -R162, R65 ;  /* 0x00000041a2217221 */ /* 0x000fe20000010100 */
[----:B------:R-:W-:Y:S01]  /*46b0*/  F2FP.BF16.F32.PACK_AB R48, R48, R101 ;  /* 0x000000653030723e */ /* 0x000fe200000010ff */
[----:B------:R-:W-:Y:S01]  /*46c0*/  FMUL.FTZ R5, R221, R5 ;  /* 0x00000005dd057220 */ /* 0x000fe20000410000 */
[----:B------:R-:W-:Y:S01]  /*46d0*/  F2FP.BF16.F32.PACK_AB R49, R21, R32 ;  /* 0x000000201531723e */ /* 0x000fe200000010ff */
[----:B------:R-:W-:Y:S01]  /*46e0*/  FMUL.FTZ R37, R220, R37 ;  /* 0x00000025dc257220 */ /* 0x000fe20000410000 */
[----:B------:R-:W-:Y:S01]  /*46f0*/  FMUL.FTZ R20, R219, R20 ;  /* 0x00000014db147220 */ /* 0x000fe20000410000 */
[----:B------:R-:W-:Y:S01]  /*4700*/  FMUL.FTZ R36, R218, R36 ;  /* 0x00000024da247220 */ /* 0x000fe20000410000 */
[----:B------:R-:W-:Y:S01]  /*4710*/  FMUL.FTZ R4, R217, R4 ;  /* 0x00000004d9047220 */ /* 0x000fe20000410000 */
[----:B------:R-:W-:Y:S01]  /*4720*/  FMUL.FTZ R33, R216, R33 ;  /* 0x00000021d8217220 */ /* 0x000fe20000410000 */
[----:B------:R-:W-:Y:S01]  /*4730*/  F2FP.BF16.F32.PACK_AB R37, R37, R5 ;  /* 0x000000052525723e */ /* 0x000fe200000010ff */
[----:B------:R-:W-:Y:S01]  /*4740*/  FADD.FTZ R32, -R161, R6 ;  /* 0x00000006a1207221 */ /* 0x000fe20000010100 */
[----:B------:R-:W-:Y:S02]  /*4750*/  F2FP.BF16.F32.PACK_AB R36, R36, R20 ;  /* 0x000000142424723e */ /* 0x000fe400000010ff */
[----:B------:R-:W-:Y:S01]  /*4760*/  F2FP.BF16.F32.PACK_AB R33, R33, R4 ;  /* 0x000000042121723e */ /* 0x000fe200000010ff */
[----:B------:R-:W-:Y:S06]  /*4770*/  @!P3 BRA `(.L_x_86) ;  /* 0x000000000060b947 */ /* 0x000fec0003800000 */
[----:B------:R-:W-:Y:S01]  /*4780*/  IADD3 R5, P1, PT, RZ, -UR4, RZ ;  /* 0x80000004ff057c10 */ /* 0x000fe2000ff3e0ff */
[----:B------:R-:W1:Y:S01]  /*4790*/  LDC R20, c[0x0][0x3b0] ;  /* 0x0000ec00ff147b82 */ /* 0x000e620000000800 */
[----:B------:R-:W-:Y:S04]  /*47a0*/  LOP3.LUT R6, R213, 0x1, RZ, 0xc0, !PT ;  /* 0x00000001d5067812 */ /* 0x000fe800078ec0ff */
[----:B------:R-:W-:Y:S01]  /*47b0*/  ISETP.NE.U32.AND P2, PT, R6, 0x1, PT ;  /* 0x000000010600780c */ /* 0x000fe20003f45070 */
[----:B------:R-:W-:Y:S02]  /*47c0*/  IMAD.MOV.U32 R6, RZ, RZ, -0x2000 ;  /* 0xffffe000ff067424 */ /* 0x000fe400078e00ff */
[----:B------:R-:W2:Y:S03]  /*47d0*/  LDC R21, c[0x0][0x3b4] ;  /* 0x0000ed00ff157b82 */ /* 0x000ea60000000800 */
[----:B------:R-:W-:Y:S05]  /*47e0*/  SEL R6, R6, 0x2000, !P2 ;  /* 0x0000200006067807 */ /* 0x000fea0005000000 */
[--C-:B------:R-:W-:Y:S02]  /*47f0*/  IMAD.IADD R222, R222, 0x1, R6.reuse ;  /* 0x00000001dede7824 */ /* 0x100fe400078e0206 */
[----:B------:R-:W-:Y:S02]  /*4800*/  IMAD.IADD R148, R148, 0x1, R6 ;  /* 0x0000000194947824 */ /* 0x000fe400078e0206 */
[----:B-1----:R-:W-:Y:S04]  /*4810*/  IMAD.SHL.U32 R4, R20, 0x80, RZ ;  /* 0x0000008014047824 */ /* 0x002fe800078e00ff */
[----:B------:R-:W-:Y:S05]  /*4820*/  IMAD.X R4, RZ, RZ, ~R4, P1 ;  /* 0x000000ffff047224 */ /* 0x000fea00008e0e04 */
[----:B------:R-:W-:Y:S04]  /*4830*/  SHF.R.S64 R5, R5, 0x1f, R4 ;  /* 0x0000001f05057819 */ /* 0x000fe80000001004 */
[----:B------:R-:W-:Y:S04]  /*4840*/  IADD3 R228, P1, PT, R5, R228, RZ ;  /* 0x000000e405e47210 */ /* 0x000fe80007f3e0ff */
[----:B------:R-:W-:Y:S02]  /*4850*/  LEA.HI.X.SX32 R226, R4, R226, 0x1, P1 ;  /* 0x000000e204e27211 */ /* 0x000fe400008f0eff */
[C---:B------:R-:W-:Y:S04]  /*4860*/  LEA R4, P1, R20.reuse, R228, 0x7 ;  /* 0x000000e414047211 */ /* 0x040fe800078238ff */
[----:B--2---:R-:W-:Y:S01]  /*4870*/  LEA.HI.X R5, R20, R226, R21, 0x7, P1 ;  /* 0x000000e214057211 */ /* 0x004fe200008f3c15 */
[----:B------:R-:W-:Y:S02]  /*4880*/  IMAD.MOV.U32 R20, RZ, RZ, R228 ;  /* 0x000000ffff147224 */ /* 0x000fe400078e00e4 */
[----:B------:R-:W-:Y:S05]  /*4890*/  IMAD.MOV.U32 R21, RZ, RZ, R226 ;  /* 0x000000ffff157224 */ /* 0x000fea00078e00e2 */
[----:B------:R-:W-:Y:S01]  /*48a0*/  @!PT LDS RZ, [RZ] ;  /* 0x00000000fffff984 */ /* 0x000fe20000000800 */
[----:B------:R-:W-:Y:S01]  /*48b0*/  @!PT LDS RZ, [RZ] ;  /* 0x00000000fffff984 */ /* 0x000fe20000000800 */
[----:B------:R-:W-:Y:S01]  /*48c0*/  @!PT LDS RZ, [RZ] ;  /* 0x00000000fffff984 */ /* 0x000fe20000000800 */
[----:B------:R1:W-:Y:S05]  /*48d0*/  LDGSTS.E.BYPASS.LTC128B.128 [R222], desc[UR24][R20.64] ;  /* 0x0000000014de7fae */ /* 0x0003ea000b981a18 */
[----:B------:R1:W-:Y:S05]  /*48e0*/  LDGSTS.E.BYPASS.LTC128B.128 [R222+0x1000], desc[UR24][R4.64] ;  /* 0x0100000004de7fae */ /* 0x0003ea000b981a18 */
[----:B------:R-:W0:Y:S02]  /*48f0*/  LDGDEPBAR ;  /* 0x00000000000079af */ /* 0x000e240000000000 */
.L_x_86:
[----:B------:R-:W-:Y:S01]  /*4900*/  FMUL.FTZ R6, R195, R32 ;  /* 0x00000020c3067220 */ /* 0x000fe20000410000 */
[----:B-1----:R-:W-:Y:S01]  /*4910*/  FMUL.FTZ R5, R194, R7 ;  /* 0x00000007c2057220 */ /* 0x002fe20000410000 */
[C---:B------:R-:W-:Y:S01]  /*4920*/  FADD.FTZ R19, -R161.reuse, R19 ;  /* 0x00000013a1137221 */ /* 0x040fe20000010100 */
[----:B------:R-:W-:Y:S01]  /*4930*/  FADD.FTZ R18, -R161, R18 ;  /* 0x00000012a1127221 */ /* 0x000fe20000010100 */
[----:B------:R1:W-:Y:S01]  /*4940*/  STS [R202+-0x8000], R16 ;  /* 0xff800010ca007388 */ /* 0x0003e20000000800 */
[----:B-----5:R-:W-:Y:S01]  /*4950*/  FADD.FTZ R8, -R111, R8 ;  /* 0x000000086f087221 */ /* 0x020fe20000010100 */
[----:B------:R-:W-:Y:S01]  /*4960*/  FMUL.FTZ R4, R186, R19 ;  /* 0x00000013ba047220 */ /* 0x000fe20000410000 */
[----:B------:R-:W-:Y:S01]  /*4970*/  FMUL.FTZ R18, R187, R18 ;  /* 0x00000012bb127220 */ /* 0x000fe20000410000 */
[----:B------:R-:W-:Y:S01]  /*4980*/  F2FP.BF16.F32.PACK_AB R5, R5, R6 ;  /* 0x000000060505723e */ /* 0x000fe200000010ff */
[----:B------:R-:W-:Y:S01]  /*4990*/  FADD.FTZ R9, -R111, R9 ;  /* 0x000000096f097221 */ /* 0x000fe20000010100 */
[----:B------:R-:W-:Y:S01]  /*49a0*/  FMUL.FTZ R8, R207, R8 ;  /* 0x00000008cf087220 */ /* 0x000fe20000410000 */
[----:B------:R-:W-:Y:S01]  /*49b0*/  FADD.FTZ R10, -R110, R10 ;  /* 0x0000000a6e0a7221 */ /* 0x000fe20000010100 */
[----:B------:R-:W-:Y:S01]  /*49c0*/  F2FP.BF16.F32.PACK_AB R4, R4, R18 ;  /* 0x000000120404723e */ /* 0x000fe200000010ff */
[----:B------:R-:W-:Y:S01]  /*49d0*/  STS [R202+-0x7c00], R5 ;  /* 0xff840005ca007388 */ /* 0x000fe20000000800 */
[----:B------:R-:W-:Y:S01]  /*49e0*/  FMUL.FTZ R9, R206, R9 ;  /* 0x00000009ce097220 */ /* 0x000fe20000410000 */
[C---:B------:R-:W-:Y:S01]  /*49f0*/  FADD.FTZ R11, -R110.reuse, R11 ;  /* 0x0000000b6e0b7221 */ /* 0x040fe20000010100 */
[C---:B------:R-:W-:Y:S01]  /*4a00*/  FADD.FTZ R15, -R110.reuse, R15 ;  /* 0x0000000f6e0f7221 */ /* 0x040fe20000010100 */
[----:B------:R2:W-:Y:S01]  /*4a10*/  STS [R114+-0x7c00], R4 ;  /* 0xff84000472007388 */ /* 0x0005e20000000800 */
[----:B------:R-:W-:Y:S01]  /*4a20*/  FADD.FTZ R14, -R110, R14 ;  /* 0x0000000e6e0e7221 */ /* 0x000fe20000010100 */
[----:B------:R-:W-:Y:S01]  /*4a30*/  FMUL.FTZ R11, R211, R11 ;  /* 0x0000000bd30b7220 */ /* 0x000fe20000410000 */
[C---:B------:R-:W-:Y:S01]  /*4a40*/  FADD.FTZ R12, -R111.reuse, R12 ;  /* 0x0000000c6f0c7221 */ /* 0x040fe20000010100 */
[----:B------:R-:W-:Y:S01]  /*4a50*/  STS [R114+-0x8000], R17 ;  /* 0xff80001172007388 */ /* 0x000fe20000000800 */
[----:B------:R-:W-:Y:S01]  /*4a60*/  FADD.FTZ R13, -R111, R13 ;  /* 0x0000000d6f0d7221 */ /* 0x000fe20000010100 */
[C---:B------:R-:W-:Y:S01]  /*4a70*/  FADD.FTZ R22, -R161.reuse, R22 ;  /* 0x00000016a1167221 */ /* 0x040fe20000010100 */
[----:B------:R-:W-:Y:S01]  /*4a80*/  FADD.FTZ R23, -R161, R23 ;  /* 0x00000017a1177221 */ /* 0x000fe20000010100 */
[----:B------:R-:W-:Y:S01]  /*4a90*/  FMUL.FTZ R14, R209, R14 ;  /* 0x0000000ed10e7220 */ /* 0x000fe20000410000 */
[----:B------:R-:W-:Y:S01]  /*4aa0*/  FMUL.FTZ R12, R205, R12 ;  /* 0x0000000ccd0c7220 */ /* 0x000fe20000410000 */
[----:B------:R-:W-:Y:S01]  /*4ab0*/  FMUL.FTZ R13, R204, R13 ;  /* 0x0000000dcc0d7220 */ /* 0x000fe20000410000 */
[----:B------:R-:W-:Y:S01]  /*4ac0*/  FMUL.FTZ R22, R183, R22 ;  /* 0x00000016b7167220 */ /* 0x000fe20000410000 */
[----:B------:R-:W-:Y:S01]  /*4ad0*/  FMUL.FTZ R23, R182, R23 ;  /* 0x00000017b6177220 */ /* 0x000fe20000410000 */
[C---:B------:R-:W-:Y:S01]  /*4ae0*/  FADD.FTZ R35, -R161.reuse, R35 ;  /* 0x00000023a1237221 */ /* 0x040fe20000010100 */
[----:B------:R-:W-:Y:S01]  /*4af0*/  FADD.FTZ R34, -R161, R34 ;  /* 0x00000022a1227221 */ /* 0x000fe20000010100 */
[----:B------:R-:W-:Y:S01]  /*4b00*/  F2FP.BF16.F32.PACK_AB R20, R13, R12 ;  /* 0x0000000c0d14723e */ /* 0x000fe200000010ff */
[C---:B------:R-:W-:Y:S01]  /*4b10*/  FADD.FTZ R18, -R161.reuse, R54 ;  /* 0x00000036a1127221 */ /* 0x040fe20000010100 */
[----:B-1----:R-:W-:Y:S01]  /*4b20*/  FADD.FTZ R16, -R161, R55 ;  /* 0x00000037a1107221 */ /* 0x002fe20000010100 */
[----:B------:R-:W-:Y:S01]  /*4b30*/  F2FP.BF16.F32.PACK_AB R32, R23, R22 ;  /* 0x000000161720723e */ /* 0x000fe200000010ff */
[----:B------:R-:W-:Y:S01]  /*4b40*/  FMUL.FTZ R34, R176, R34 ;  /* 0x00000022b0227220 */ /* 0x000fe20000410000 */
[----:B------:R-:W-:Y:S01]  /*4b50*/  FMUL.FTZ R23, R175, R35 ;  /* 0x00000023af177220 */ /* 0x000fe20000410000 */
[C---:B------:R-:W-:Y:S01]  /*4b60*/  FADD.FTZ R25, -R111.reuse, R25 ;  /* 0x000000196f197221 */ /* 0x040fe20000010100 */
[C---:B------:R-:W-:Y:S01]  /*4b70*/  FADD.FTZ R27, -R110.reuse, R27 ;  /* 0x0000001b6e1b7221 */ /* 0x040fe20000010100 */
[----:B------:R-:W-:Y:S01]  /*4b80*/  FADD.FTZ R24, -R111, R24 ;  /* 0x000000186f187221 */ /* 0x000fe20000010100 */
[----:B------:R-:W-:Y:S01]  /*4b90*/  FADD.FTZ R26, -R110, R26 ;  /* 0x0000001a6e1a7221 */ /* 0x000fe20000010100 */
[----:B--2---:R-:W-:Y:S01]  /*4ba0*/  F2FP.BF16.F32.PACK_AB R4, R9, R8 ;  /* 0x000000080904723e */ /* 0x004fe200000010ff */
[----:B------:R-:W-:Y:S01]  /*4bb0*/  FMUL.FTZ R18, R164, R18 ;  /* 0x00000012a4127220 */ /* 0x000fe20000410000 */
[----:B------:R-:W-:Y:S01]  /*4bc0*/  FMUL.FTZ R16, R163, R16 ;  /* 0x00000010a3107220 */ /* 0x000fe20000410000 */
[----:B------:R-:W-:Y:S01]  /*4bd0*/  FADD.FTZ R29, -R111, R29 ;  /* 0x0000001d6f1d7221 */ /* 0x000fe20000010100 */
[----:B------:R-:W-:Y:S01]  /*4be0*/  FMUL.FTZ R24, R193, R24 ;  /* 0x00000018c1187220 */ /* 0x000fe20000410000 */
[----:B------:R1:W-:Y:S01]  /*4bf0*/  STS [R202+-0x6000], R4 ;  /* 0xffa00004ca007388 */ /* 0x0003e20000000800 */
[----:B------:R-:W-:Y:S01]  /*4c00*/  FMUL.FTZ R19, R192, R25 ;  /* 0x00000019c0137220 */ /* 0x000fe20000410000 */
[----:B------:R-:W-:Y:S01]  /*4c10*/  FMUL.FTZ R26, R203, R26 ;  /* 0x0000001acb1a7220 */ /* 0x000fe20000410000 */
[----:B------:R-:W-:Y:S01]  /*4c20*/  FMUL.FTZ R9, R198, R27 ;  /* 0x0000001bc6097220 */ /* 0x000fe20000410000 */
[C---:B------:R-:W-:Y:S01]  /*4c30*/  FADD.FTZ R31, -R110.reuse, R31 ;  /* 0x0000001f6e1f7221 */ /* 0x040fe20000010100 */
[----:B------:R-:W-:Y:S01]  /*4c40*/  FADD.FTZ R28, -R111, R28 ;  /* 0x0000001c6f1c7221 */ /* 0x000fe20000010100 */
[----:B------:R-:W-:Y:S01]  /*4c50*/  FADD.FTZ R30, -R110, R30 ;  /* 0x0000001e6e1e7221 */ /* 0x000fe20000010100 */
[----:B------:R-:W-:Y:S01]  /*4c60*/  F2FP.BF16.F32.PACK_AB R23, R23, R34 ;  /* 0x000000221717723e */ /* 0x000fe200000010ff */
[----:B------:R-:W-:Y:S01]  /*4c70*/  FMUL.FTZ R8, R196, R31 ;  /* 0x0000001fc4087220 */ /* 0x000fe20000410000 */
[----:B------:R-:W-:Y:S01]  /*4c80*/  F2FP.BF16.F32.PACK_AB R22, R16, R18 ;  /* 0x000000121016723e */ /* 0x000fe200000010ff */
[----:B------:R-:W-:Y:S01]  /*4c90*/  FMUL.FTZ R28, R190, R28 ;  /* 0x0000001cbe1c7220 */ /* 0x000fe20000410000 */
[----:B------:R-:W-:Y:S01]  /*4ca0*/  FMUL.FTZ R18, R188, R29 ;  /* 0x0000001dbc127220 */ /* 0x000fe20000410000 */
[----:B------:R-:W-:Y:S01]  /*4cb0*/  FMUL.FTZ R30, R197, R30 ;  /* 0x0000001ec51e7220 */ /* 0x000fe20000410000 */
[C---:B------:R-:W-:Y:S01]  /*4cc0*/  FADD.FTZ R39, -R161.reuse, R39 ;  /* 0x00000027a1277221 */ /* 0x040fe20000010100 */
[----:B------:R-:W-:Y:S01]  /*4cd0*/  FADD.FTZ R38, -R161, R38 ;  /* 0x00000026a1267221 */ /* 0x000fe20000010100 */
[----:B------:R-:W-:Y:S01]  /*4ce0*/  F2FP.BF16.F32.PACK_AB R19, R19, R24 ;  /* 0x000000181313723e */ /* 0x000fe200000010ff */
[----:B------:R-:W-:Y:S01]  /*4cf0*/  FADD.FTZ R7, -R161, R66 ;  /* 0x00000042a1077221 */ /* 0x000fe20000010100 */
[----:B------:R-:W-:Y:S01]  /*4d00*/  F2FP.BF16.F32.PACK_AB R9, R9, R26 ;  /* 0x0000001a0909723e */ /* 0x000fe200000010ff */
[----:B------:R-:W-:Y:S01]  /*4d10*/  FADD.FTZ R6, -R161, R67 ;  /* 0x00000043a1067221 */ /* 0x000fe20000010100 */
[----:B------:R-:W-:Y:S01]  /*4d20*/  FMUL.FTZ R39, R172, R39 ;  /* 0x00000027ac277220 */ /* 0x000fe20000410000 */
[----:B------:R-:W-:Y:S01]  /*4d30*/  FMUL.FTZ R38, R173, R38 ;  /* 0x00000026ad267220 */ /* 0x000fe20000410000 */
[C---:B------:R-:W-:Y:S01]  /*4d40*/  FADD.FTZ R50, -R161.reuse, R50 ;  /* 0x00000032a1327221 */ /* 0x040fe20000010100 */
[----:B------:R-:W-:Y:S01]  /*4d50*/  FADD.FTZ R51, -R161, R51 ;  /* 0x00000033a1337221 */ /* 0x000fe20000010100 */
[----:B------:R-:W-:Y:S01]  /*4d60*/  F2FP.BF16.F32.PACK_AB R18, R18, R28 ;  /* 0x0000001c1212723e */ /* 0x000fe200000010ff */
[----:B------:R-:W-:Y:S01]  /*4d70*/  FMUL.FTZ R7, R115, R7 ;  /* 0x0000000773077220 */ /* 0x000fe20000410000 */
[----:B-1----:R-:W-:Y:S01]  /*4d80*/  FMUL.FTZ R4, R212, R10 ;  /* 0x0000000ad4047220 */ /* 0x002fe20000410000 */
[----:B------:R-:W-:Y:S01]  /*4d90*/  FMUL.FTZ R10, R208, R15 ;  /* 0x0000000fd00a7220 */ /* 0x000fe20000410000 */
[----:B------:R-:W-:Y:S01]  /*4da0*/  F2FP.BF16.F32.PACK_AB R8, R8, R30 ;  /* 0x0000001e0808723e */ /* 0x000fe200000010ff */
[----:B------:R-:W-:Y:S01]  /*4db0*/  FMUL.FTZ R6, R158, R6 ;  /* 0x000000069e067220 */ /* 0x000fe20000410000 */
[----:B------:R-:W-:Y:S01]  /*4dc0*/  FMUL.FTZ R50, R167, R50 ;  /* 0x00000032a7327220 */ /* 0x000fe20000410000 */
[----:B------:R-:W-:Y:S01]  /*4dd0*/  F2FP.BF16.F32.PACK_AB R11, R11, R4 ;  /* 0x000000040b0b723e */ /* 0x000fe200000010ff */
[----:B------:R-:W-:Y:S01]  /*4de0*/  FMUL.FTZ R51, R166, R51 ;  /* 0x00000033a6337220 */ /* 0x000fe20000410000 */
[----:B------:R-:W-:Y:S01]  /*4df0*/  F2FP.BF16.F32.PACK_AB R10, R10, R14 ;  /* 0x0000000e0a0a723e */ /* 0x000fe200000010ff */
[C---:B------:R-:W-:Y:S01]  /*4e00*/  FADD.FTZ R40, -R111.reuse, R40 ;  /* 0x000000286f287221 */ /* 0x040fe20000010100 */
[----:B------:R-:W-:Y:S01]  /*4e10*/  FADD.FTZ R41, -R111, R41 ;  /* 0x000000296f297221 */ /* 0x000fe20000010100 */
[----:B------:R-:W-:Y:S01]  /*4e20*/  STS [R202+-0x5c00], R11 ;  /* 0xffa4000bca007388 */ /* 0x000fe20000000800 */
[C---:B------:R-:W-:Y:S01]  /*4e30*/  FADD.FTZ R42, -R110.reuse, R42 ;  /* 0x0000002a6e2a7221 */ /* 0x040fe20000010100 */
[----:B------:R-:W-:Y:S01]  /*4e40*/  FADD.FTZ R43, -R110, R43 ;  /* 0x0000002b6e2b7221 */ /* 0x000fe20000010100 */
[----:B------:R-:W-:Y:S01]  /*4e50*/  F2FP.BF16.F32.PACK_AB R38, R39, R38 ;  /* 0x000000262726723e */ /* 0x000fe200000010ff */
[----:B------:R-:W-:Y:S01]  /*4e60*/  STS [R114+-0x6000], R20 ;  /* 0xffa0001472007388 */ /* 0x000fe20000000800 */
[----:B------:R-:W-:Y:S01]  /*4e70*/  F2FP.BF16.F32.PACK_AB R21, R6, R7 ;  /* 0x000000070615723e */ /* 0x000fe200000010ff */
[----:B------:R-:W-:Y:S01]  /*4e80*/  FMUL.FTZ R40, R180, R40 ;  /* 0x00000028b4287220 */ /* 0x000fe20000410000 */
[----:B------:R-:W-:Y:S01]  /*4e90*/  FMUL.FTZ R17, R179, R41 ;  /* 0x00000029b3117220 */ /* 0x000fe20000410000 */
[----:B------:R-:W-:Y:S01]  /*4ea0*/  STS [R114+-0x5c00], R10 ;  /* 0xffa4000a72007388 */ /* 0x000fe20000000800 */
[----:B------:R-:W-:Y:S01]  /*4eb0*/  FMUL.FTZ R42, R191, R42 ;  /* 0x0000002abf2a7220 */ /* 0x000fe20000410000 */
[----:B------:R-:W-:Y:S01]  /*4ec0*/  FMUL.FTZ R7, R189, R43 ;  /* 0x0000002bbd077220 */ /* 0x000fe20000410000 */
[C---:B------:R-:W-:Y:S01]  /*4ed0*/  FADD.FTZ R44, -R111.reuse, R44 ;  /* 0x0000002c6f2c7221 */ /* 0x040fe20000010100 */
[----:B------:R-:W-:Y:S01]  /*4ee0*/  STS [R201+-0x8000], R100 ;  /* 0xff800064c9007388 */ /* 0x000fe20000000800 */
[----:B------:R-:W-:Y:S01]  /*4ef0*/  FADD.FTZ R45, -R111, R45 ;  /* 0x0000002d6f2d7221 */ /* 0x000fe20000010100 */
[C---:B------:R-:W-:Y:S01]  /*4f00*/  FADD.FTZ R46, -R110.reuse, R46 ;  /* 0x0000002e6e2e7221 */ /* 0x040fe20000010100 */
[----:B------:R-:W-:Y:S01]  /*4f10*/  FADD.FTZ R47, -R110, R47 ;  /* 0x0000002f6e2f7221 */ /* 0x000fe20000010100 */
[----:B------:R-:W-:Y:S01]  /*4f20*/  STS [R201+-0x7c00], R32 ;  /* 0xff840020c9007388 */ /* 0x000fe20000000800 */
[----:B------:R-:W-:Y:S01]  /*4f30*/  F2FP.BF16.F32.PACK_AB R50, R51, R50 ;  /* 0x000000323332723e */ /* 0x000fe200000010ff */
        /* <DEDUP_REMOVED lines=109> */
[----:B------:R-:W-:Y:S02]  /*5610*/  LEA.HI.X.SX32 R4, R4, R215, 0x2, P1 ;  /* 0x000000d704047211 */ /* 0x000fe400008f16ff */
[----:B------:R-:W-:Y:S02]  /*5620*/  MOV R214, R5 ;  /* 0x0000000500d67202 */ /* 0x000fe40000000f00 */
[-C--:B------:R-:W-:Y:S03]  /*5630*/  HMMA.16816.F32.BF16 R76, R24, R22.reuse, R76 ;  /* 0x00000016184c723c */ /* 0x080fe6000004184c */
[----:B------:R-:W-:Y:S05]  /*5640*/  MOV R215, R4 ;  /* 0x0000000400d77202 */ /* 0x000fea0000000f00 */
[----:B------:R-:W-:Y:S01]  /*5650*/  HMMA.16816.F32.BF16 R80, R16, R22, R80 ;  /* 0x000000161050723c */ /* 0x000fe20000041850 */
[----:B------:R-:W-:Y:S08]  /*5660*/  @!UPT UIADD3 URZ, UPT, UPT, URZ, URZ, URZ ;  /* 0x000000fffffff290 */ /* 0x000ff0000fffe0ff */
[----:B------:R-:W-:Y:S11]  /*5670*/  @!P3 BRA `(.L_x_87) ;  /* 0x000000000040b947 */ /* 0x000ff60003800000 */
[----:B------:R-:W2:Y:S01]  /*5680*/  LDL R52, [R1+0x8] ;  /* 0x0000080001347983 */ /* 0x000ea20000100800 */
[----:B------:R-:W-:Y:S05]  /*5690*/  IADD3 R5, P1, PT, RZ, -UR26, RZ ;  /* 0x8000001aff057c10 */ /* 0x000fea000ff3e0ff */
[----:B------:R-:W-:Y:S05]  /*56a0*/  IMAD.X R4, RZ, RZ, ~UR10, P1 ;  /* 0x8000000aff047e24 */ /* 0x000fea00088e06ff */
[----:B------:R-:W-:Y:S04]  /*56b0*/  SHF.R.S64 R5, R5, 0x1f, R4 ;  /* 0x0000001f05057819 */ /* 0x000fe80000001004 */
[----:B------:R-:W-:Y:S04]  /*56c0*/  IADD3 R227, P1, PT, R5, R227, RZ ;  /* 0x000000e305e37210 */ /* 0x000fe80007f3e0ff */
[----:B------:R-:W-:Y:S01]  /*56d0*/  LEA.HI.X.SX32 R223, R4, R223, 0x1, P1 ;  /* 0x000000df04df7211 */ /* 0x000fe200008f0eff */
[----:B------:R-:W-:Y:S01]  /*56e0*/  IMAD.MOV.U32 R6, RZ, RZ, R227 ;  /* 0x000000ffff067224 */ /* 0x000fe200078e00e3 */
[C---:B------:R-:W-:Y:S03]  /*56f0*/  LEA R4, P1, R249.reuse, R227, 0x1 ;  /* 0x000000e3f9047211 */ /* 0x040fe600078208ff */
[----:B------:R-:W-:Y:S05]  /*5700*/  IMAD.MOV.U32 R7, RZ, RZ, R223 ;  /* 0x000000ffff077224 */ /* 0x000fea00078e00df */
[----:B------:R-:W-:Y:S01]  /*5710*/  @!PT LDS RZ, [RZ] ;  /* 0x00000000fffff984 */ /* 0x000fe20000000800 */
[----:B------:R-:W-:Y:S01]  /*5720*/  @!PT LDS RZ, [RZ] ;  /* 0x00000000fffff984 */ /* 0x000fe20000000800 */
[----:B------:R-:W-:Y:S01]  /*5730*/  @!PT LDS RZ, [RZ] ;  /* 0x00000000fffff984 */ /* 0x000fe20000000800 */
[----:B------:R1:W-:Y:S01]  /*5740*/  LDGSTS.E.BYPASS.LTC128B.128 [R248+0x4000], desc[UR24][R6.64] ;  /* 0x0400000006f87fae */ /* 0x0003e2000b981a18 */
[----:B--2---:R-:W-:Y:S05]  /*5750*/  LEA.HI.X R5, R249, R223, R52, 0x1, P1 ;  /* 0x000000dff9057211 */ /* 0x004fea00008f0c34 */
[----:B------:R1:W-:Y:S04]  /*5760*/  LDGSTS.E.BYPASS.LTC128B.128 [R248+0x5000], desc[UR24][R4.64] ;  /* 0x0500000004f87fae */ /* 0x0003e8000b981a18 */
[----:B------:R-:W0:Y:S02]  /*5770*/  LDGDEPBAR ;  /* 0x00000000000079af */ /* 0x000e240000000000 */
.L_x_87:
[----:B------:R-:W-:Y:S01]  /*5780*/  LDSM.16.M88.4 R16, [R151] ;  /* 0x000000009710783b */ /* 0x000fe20000000200 */
[----:B------:R-:W-:Y:S01]  /*5790*/  LEA R62, P1, R251, R214, 0x2 ;  /* 0x000000d6fb3e7211 */ /* 0x000fe200078210ff */
[----:B------:R-:W-:Y:S01]  /*57a0*/  VIADD R181, R181, 0xffffff80 ;  /* 0xffffff80b5b57836 */ /* 0x000fe20000000000 */
[----:B------:R-:W-:Y:S01]  /*57b0*/  ISETP.GT.AND P2, PT, R213, R250, PT ;  /* 0x000000fad500720c */ /* 0x000fe20003f44270 */
[----:B------:R-:W1:Y:S01]  /*57c0*/  LDSM.16.MT88.4 R20, [R2+0x6000] ;  /* 0x006000000214783b */ /* 0x000e620000004200 */
[----:B------:R-:W-:Y:S02]  /*57d0*/  LEA.HI.X.SX32 R63, R251, R215, 0x2, P1 ;  /* 0x000000d7fb3f7211 */ /* 0x000fe400008f16ff */
[----:B------:R-:W-:Y:S01]  /*57e0*/  LEA R60, P1, R64, R62, 0x5 ;  /* 0x0000003e403c7211 */ /* 0x000fe200078228ff */
[----:B------:R-:W2:Y:S01]  /*57f0*/  LDSM.16.M88.4 R12, [R151+0x2000] ;  /* 0x00200000970c783b */ /* 0x000ea20000000200 */
[----:B------:R-:W-:Y:S02]  /*5800*/  @P3 IADD3 R244, P4, PT, R244, -0x200, RZ ;  /* 0xfffffe00f4f43810 */ /* 0x000fe40007f9e0ff */
[C---:B------:R-:W-:Y:S01]  /*5810*/  LEA.HI.X.SX32 R61, R64.reuse, R63, 0x5, P1 ;  /* 0x0000003f403d7211 */ /* 0x040fe200008f2eff */
[----:B------:R-:W-:Y:S01]  /*5820*/  LDSM.16.M88.4 R24, [R154] ;  /* 0x000000009a18783b */ /* 0x000fe20000000200 */
[C---:B------:R-:W-:Y:S02]  /*5830*/  LEA R58, P1, R64.reuse, R60, 0x5 ;  /* 0x0000003c403a7211 */ /* 0x040fe400078228ff */
[----:B------:R-:W-:Y:S01]  /*5840*/  @P3 IADD3.X R243, PT, PT, R243, -0x1, RZ, P4, !PT ;  /* 0xfffffffff3f33810 */ /* 0x000fe200027fe4ff */
[----:B------:R-:W3:Y:S01]  /*5850*/  LDSM.16.MT88.4 R28, [R2+0x6400] ;  /* 0x00640000021c783b */ /* 0x000ee20000004200 */
[C---:B------:R-:W-:Y:S02]  /*5860*/  LEA.HI.X.SX32 R59, R64.reuse, R61, 0x5, P1 ;  /* 0x0000003d403b7211 */ /* 0x040fe400008f2eff */
[C---:B------:R-:W-:Y:S01]  /*5870*/  LEA R56, P1, R64.reuse, R58, 0x5 ;  /* 0x0000003a40387211 */ /* 0x040fe200078228ff */
[----:B------:R-:W4:Y:S03]  /*5880*/  LDSM.16.M88.4 R32, [R154+0x2000] ;  /* 0x002000009a20783b */ /* 0x000f260000000200 */
[C---:B------:R-:W-:Y:S01]  /*5890*/  LEA.HI.X.SX32 R57, R64.reuse, R59, 0x5, P1 ;  /* 0x0000003b40397211 */ /* 0x040fe200008f2eff */
[----:B------:R-:W-:Y:S04]  /*58a0*/  LDSM.16.M88.4 R36, [R152] ;  /* 0x000000009824783b */ /* 0x000fe80000000200 */
[----:B------:R-:W4:Y:S04]  /*58b0*/  LDSM.16.MT88.4 R40, [R2+0x6800] ;  /* 0x006800000228783b */ /* 0x000f280000004200 */
        /* <DEDUP_REMOVED lines=38> */
[C---:B------:R-:W-:Y:S05]  /*5b20*/  LEA.HI.X.SX32 R49, R64.reuse, R51, 0x5, P1 ;  /* 0x0000003340317211 */ /* 0x040fea00008f2eff */
[----:B------:R-:W-:Y:S01]  /*5b30*/  HMMA.16816.F32.BF16 R16, R24, R30, R16 ;  /* 0x0000001e1810723c */ /* 0x000fe20000041810 */
[----:B------:R-:W4:Y:S04]  /*5b40*/  LDSM.16.M88.4 R24, [R152+0x6000] ;  /* 0x006000009818783b */ /* 0x000f280000000200 */
[----:B------:R-:W-:Y:S03]  /*5b50*/  LDSM.16.MT88.4 R28, [R2+0x7c00] ;  /* 0x007c0000021c783b */ /* 0x000fe60000004200 */
[-C--:B---3--:R-:W-:Y:S08]  /*5b60*/  HMMA.16816.F32.BF16 R4, R36, R40.reuse, R4 ;  /* 0x000000282404723c */ /* 0x088ff00000041804 */
[C---:B-1----:R-:W-:Y:S08]  /*5b70*/  HMMA.16816.F32.BF16 R8, R20.reuse, R40, R8 ;  /* 0x000000281408723c */ /* 0x042ff00000041808 */
[-C--:B------:R-:W-:Y:S01]  /*5b80*/  HMMA.16816.F32.BF16 R12, R20, R42.reuse, R12 ;  /* 0x0000002a140c723c */ /* 0x080fe2000004180c */
[----:B------:R-:W1:Y:S07]  /*5b90*/  LDSM.16.M88.4 R20, [R153+0x4000] ;  /* 0x004000009914783b */ /* 0x000e6e0000000200 */
[----:B------:R-:W-:Y:S01]  /*5ba0*/  HMMA.16816.F32.BF16 R16, R36, R42, R16 ;  /* 0x0000002a2410723c */ /* 0x000fe20000041810 */
[----:B------:R-:W3:Y:S03]  /*5bb0*/  LDSM.16.M88.4 R36, [R153+0x6000] ;  /* 0x006000009924783b */ /* 0x000ee60000000200 */
[C---:B------:R-:W-:Y:S04]  /*5bc0*/  LEA R42, P1, R64.reuse, R48, 0x5 ;  /* 0x00000030402a7211 */ /* 0x040fe800078228ff */
[-C--:B--2---:R-:W-:Y:S05]  /*5bd0*/  HMMA.16816.F32.BF16 R4, R32, R44.reuse, R4 ;  /* 0x0000002c2004723c */ /* 0x084fea0000041804 */
[C---:B------:R-:W-:Y:S02]  /*5be0*/  LEA.HI.X.SX32 R43, R64.reuse, R49, 0x5, P1 ;  /* 0x00000031402b7211 */ /* 0x040fe400008f2eff */
[C---:B------:R-:W-:Y:S01]  /*5bf0*/  LEA R40, P1, R64.reuse, R42, 0x5 ;  /* 0x0000002a40287211 */ /* 0x040fe200078228ff */
[C---:B----4-:R-:W-:Y:S04]  /*5c00*/  HMMA.16816.F32.BF16 R8, R24.reuse, R44, R8 ;  /* 0x0000002c1808723c */ /* 0x050fe80000041808 */
[C---:B------:R-:W-:Y:S04]  /*5c10*/  LEA.HI.X.SX32 R41, R64.reuse, R43, 0x5, P1 ;  /* 0x0000002b40297211 */ /* 0x040fe800008f2eff */
        /* <DEDUP_REMOVED lines=32> */
[----:B------:R-:W-:Y:S04]  /*5e20*/  REDG.E.ADD.F32.FTZ.RN.STRONG.GPU desc[UR24][R40.64], R18 ;  /* 0x00000012280079a6 */ /* 0x000fe8000c12f318 */
[----:B------:R-:W-:Y:S04]  /*5e30*/  REDG.E.ADD.F32.FTZ.RN.STRONG.GPU desc[UR24][R32.64], R19 ;  /* 0x00000013200079a6 */ /* 0x000fe8000c12f318 */
[----:B------:R-:W-:Y:S04]  /*5e40*/  REDG.E.ADD.F32.FTZ.RN.STRONG.GPU desc[UR24][R28.64], R12 ;  /* 0x0000000c1c0079a6 */ /* 0x000fe8000c12f318 */
[----:B------:R-:W-:Y:S04]  /*5e50*/  REDG.E.ADD.F32.FTZ.RN.STRONG.GPU desc[UR24][R26.64], R13 ;  /* 0x0000000d1a0079a6 */ /* 0x000fe8000c12f318 */
        /* <DEDUP_REMOVED lines=45> */
[-C--:B---3--:R-:W-:Y:S08]  /*6130*/  HMMA.16816.F32.BF16 R84, R28, R32.reuse, R84 ;  /* 0x000000201c54723c */ /* 0x088ff00000041854 */
[C---:B------:R-:W-:Y:S08]  /*6140*/  HMMA.16816.F32.BF16 R88, R36.reuse, R32, R88 ;  /* 0x000000202458723c */ /* 0x040ff00000041858 */
[-C--:B------:R-:W-:Y:S08]  /*6150*/  HMMA.16816.F32.BF16 R92, R36, R34.reuse, R92 ;  /* 0x00000022245c723c */ /* 0x080ff0000004185c */
[----:B------:R-:W-:Y:S08]  /*6160*/  HMMA.16816.F32.BF16 R96, R28, R34, R96 ;  /* 0x000000221c60723c */ /* 0x000ff00000041860 */
[-C--:B-1----:R-:W-:Y:S08]  /*6170*/  HMMA.16816.F32.BF16 R84, R4, R8.reuse, R84 ;  /* 0x000000080454723c */ /* 0x082ff00000041854 */
[C---:B------:R-:W-:Y:S08]  /*6180*/  HMMA.16816.F32.BF16 R88, R12.reuse, R8, R88 ;  /* 0x000000080c58723c */ /* 0x040ff00000041858 */
[-C--:B------:R-:W-:Y:S08]  /*6190*/  HMMA.16816.F32.BF16 R92, R12, R10.reuse, R92 ;  /* 0x0000000a0c5c723c */ /* 0x080ff0000004185c */
[----:B------:R-:W-:Y:S04]  /*61a0*/  HMMA.16816.F32.BF16 R96, R4, R10, R96 ;  /* 0x0000000a0460723c */ /* 0x000fe80000041860 */
[----:B------:R-:W-:Y:S02]  /*61b0*/  LOP3.LUT R4, R213, 0x1, RZ, 0xc0, !PT ;  /* 0x00000001d5047812 */ /* 0x000fe400078ec0ff */
[----:B------:R-:W-:Y:S02]  /*61c0*/  @P3 IADD3 R6, P5, PT, R224, -0x200, RZ ;  /* 0xfffffe00e0063810 */ /* 0x000fe40007fbe0ff */
[-C--:B--2---:R-:W-:Y:S05]  /*61d0*/  HMMA.16816.F32.BF16 R84, R16, R20.reuse, R84 ;  /* 0x000000141054723c */ /* 0x084fea0000041854 */
[----:B------:R-:W-:Y:S01]  /*61e0*/  ISETP.NE.U32.AND P1, PT, R4, 0x1, PT ;  /* 0x000000010400780c */ /* 0x000fe20003f25070 */
[----:B------:R-:W-:Y:S01]  /*61f0*/  VIADD R4, R3, 0xffffe000 ;  /* 0xffffe00003047836 */ /* 0x000fe20000000000 */
[----:B------:R-:W-:Y:S01]  /*6200*/  @P3 IADD3.X R5, PT, PT, R225, -0x1, RZ, P5, !PT ;  /* 0xffffffffe1053810 */ /* 0x000fe20002ffe4ff */
[C---:B------:R-:W-:Y:S04]  /*6210*/  HMMA.16816.F32.BF16 R88, R24.reuse, R20, R88 ;  /* 0x000000141858723c */ /* 0x040fe80000041858 */
[----:B------:R-:W-:Y:S02]  /*6220*/  @P3 IMAD.MOV.U32 R224, RZ, RZ, R6 ;  /* 0x000000ffffe03224 */ /* 0x000fe400078e0006 */
[----:B------:R-:W-:Y:S02]  /*6230*/  @P3 IMAD.MOV.U32 R225, RZ, RZ, R5 ;  /* 0x000000ffffe13224 */ /* 0x000fe400078e0005 */
[-C--:B------:R-:W-:Y:S03]  /*6240*/  HMMA.16816.F32.BF16 R92, R24, R22.reuse, R92 ;  /* 0x00000016185c723c */ /* 0x080fe6000004185c */
[----:B------:R-:W-:Y:S04]  /*6250*/  @P1 VIADD R4, R3, 0x2000 ;  /* 0x0000200003041836 */ /* 0x000fe80000000000 */
[----:B------:R-:W-:Y:S01]  /*6260*/  IMAD.MOV.U32 R3, RZ, RZ, R4 ;  /* 0x000000ffff037224 */ /* 0x000fe200078e0004 */
        /* <DEDUP_REMOVED lines=86> */
.L_x_89:
[----:B------:R-:W1:Y:S01]  /*67d0*/  LDCU.64 UR14, c[0x0][0x5c0] ;  /* 0x0000b800ff0e77ac */ /* 0x000e620008000a00 */
[----:B-----5:R-:W-:-:S05]  /*67e0*/  IADD3 R4, PT, PT, R65, R66, RZ ;  /* 0x0000004241047210 */ /* 0x020fca0007ffe0ff */
[C---:B-1----:R-:W-:Y:S02]  /*67f0*/  IMAD R3, R4.reuse, UR15, RZ ;  /* 0x0000000f04037c24 */ /* 0x042fe4000f8e02ff */
[----:B------:R-:W-:-:S05]  /*6800*/  IMAD.WIDE.U32 R4, R4, UR14, RZ ;  /* 0x0000000e04047c25 */ /* 0x000fca000f8e00ff */
[----:B------:R-:W-:Y:S02]  /*6810*/  IADD3 R19, PT, PT, R5, R3, RZ ;  /* 0x0000000305137210 */ /* 0x000fe40007ffe0ff */
[----:B------:R-:W-:Y:S02]  /*6820*/  MOV R18, R4 ;  /* 0x0000000400127202 */ /* 0x000fe40000000f00 */
.L_x_90:
        /* <DEDUP_REMOVED lines=12> */
.L_x_91:
[----:B------:R-:W1:Y:S01]  /*68f0*/  LDCU.64 UR12, c[0x0][0x5c8] ;  /* 0x0000b900ff0c77ac */ /* 0x000e620008000a00 */
[----:B------:R-:W-:-:S05]  /*6900*/  IADD3 R4, PT, PT, R65, R66, RZ ;  /* 0x0000004241047210 */ /* 0x000fca0007ffe0ff */
[C---:B-1----:R-:W-:Y:S02]  /*6910*/  IMAD R3, R4.reuse, UR13, RZ ;  /* 0x0000000d04037c24 */ /* 0x042fe4000f8e02ff */
[----:B------:R-:W-:-:S05]  /*6920*/  IMAD.WIDE.U32 R4, R4, UR12, RZ ;  /* 0x0000000c04047c25 */ /* 0x000fca000f8e00ff */
[----:B------:R-:W-:Y:S02]  /*6930*/  IADD3 R8, PT, PT, R5, R3, RZ ;  /* 0x0000000305087210 */ /* 0x000fe40007ffe0ff */
[----:B------:R-:W-:-:S07]  /*6940*/  MOV R3, R4 ;  /* 0x0000000400037202 */ /* 0x000fce0000000f00 */
.L_x_92:
[----:B------:R-:W-:Y:S01]  /*6950*/  BAR.SYNC.DEFER_BLOCKING 0x0 ;  /* 0x0000000000007b1d */ /* 0x000fe20000010000 */
[C---:B------:R-:W-:Y:S01]  /*6960*/  SHF.L.U32 R4, R252.reuse, 0x7, RZ ;  /* 0x00000007fc047819 */ /* 0x040fe200000006ff */
[----:B------:R-:W-:Y:S01]  /*6970*/  IMAD.SHL.U32 R15, R252, 0x80, RZ ;  /* 0x00000080fc0f7824 */ /* 0x000fe200078e00ff */
[----:B------:R-:W-:Y:S02]  /*6980*/  SHF.L.U32 R5, R14, 0x3, RZ ;  /* 0x000000030e057819 */ /* 0x000fe400000006ff */
[----:B------:R-:W-:-:S03]  /*6990*/  IADD3 R14, PT, PT, -R4, R210, RZ ;  /* 0x000000d2040e7210 */ /* 0x000fc60007ffe1ff */
[----:B------:R-:W1:Y:S01]  /*69a0*/  LDC.64 R16, c[0x0][0x5e0] ;  /* 0x00017800ff107b82 */ /* 0x000e620000000a00 */
[----:B------:R-:W-:Y:S01]  /*69b0*/  SHF.R.U32.HI R34, RZ, 0x2, R34 ;  /* 0x00000002ff227819 */ /* 0x000fe20000011622 */
[----:B------:R-:W-:Y:S01]  /*69c0*/  IMAD.WIDE.U32 R10, R15, UR14, RZ ;  /* 0x0000000e0f0a7c25 */ /* 0x000fe2000f8e00ff */
[----:B------:R-:W-:Y:S01]  /*69d0*/  LOP3.LUT R4, R5, 0x18, RZ, 0xc0, !PT ;  /* 0x0000001805047812 */ /* 0x000fe200078ec0ff */
[----:B------:R-:W-:Y:S01]  /*69e0*/  BSSY.RECONVERGENT B0, `(.L_x_93) ;  /* 0x0000028000007945 */ /* 0x000fe20003800200 */
[----:B------:R-:W-:Y:S01]  /*69f0*/  ISETP.GE.AND P1, PT, R34, R14, PT ;  /* 0x0000000e2200720c */ /* 0x000fe20003f26270 */
[----:B------:R-:W-:Y:S01]  /*6a00*/  IMAD.MOV.U32 R5, RZ, RZ, RZ ;  /* 0x000000ffff057224 */ /* 0x000fe200078e00ff */
[----:B------:R-:W-:Y:S01]  /*6a10*/  SHF.R.S32.HI R22, RZ, 0x1f, R15 ;  /* 0x0000001fff167819 */ /* 0x000fe2000001140f */
[----:B------:R-:W2:Y:S01]  /*6a20*/  LDC.64 R20, c[0x0][0x5d8] ;  /* 0x00017600ff147b82 */ /* 0x000ea20000000a00 */
[----:B------:R-:W-:-:S04]  /*6a30*/  IMAD.WIDE.U32 R6, R15, UR12, R4 ;  /* 0x0000000c0f067c25 */ /* 0x000fc8000f8e0004 */
[----:B------:R-:W-:Y:S01]  /*6a40*/  IMAD R9, R22, UR12, RZ ;  /* 0x0000000c16097c24 */ /* 0x000fe2000f8e02ff */
[----:B------:R-:W-:Y:S02]  /*6a50*/  IADD3 R6, P0, PT, R3, R6, RZ ;  /* 0x0000000603067210 */ /* 0x000fe40007f1e0ff */
[----:B------:R-:W-:Y:S01]  /*6a60*/  LOP3.LUT R3, R10, R4, RZ, 0xfc, !PT ;  /* 0x000000040a037212 */ /* 0x000fe200078efcff */
[----:B------:R3:W4:Y:S01]  /*6a70*/  LDS.128 R28, [R248+0x7000] ;  /* 0x00700000f81c7984 */ /* 0x0007220000000c00 */
[----:B------:R-:W-:Y:S01]  /*6a80*/  IMAD R5, R15, UR13, R9 ;  /* 0x0000000d0f057c24 */ /* 0x000fe2000f8e0209 */
[----:B------:R-:W5:Y:S01]  /*6a90*/  @!P1 LDC.64 R32, c[0x0][0x568] ;  /* 0x00015a00ff209b82 */ /* 0x000f620000000a00 */
[----:B------:R-:W-:Y:S01]  /*6aa0*/  IMAD R4, R22, UR14, RZ ;  /* 0x0000000e16047c24 */ /* 0x000fe2000f8e02ff */
[----:B------:R3:W2:Y:S01]  /*6ab0*/  LDS.128 R24, [R248+0x8000] ;  /* 0x00800000f8187984 */ /* 0x0006a20000000c00 */
[----:B------:R-:W-:Y:S02]  /*6ac0*/  IADD3 R10, PT, PT, R34, 0x40, RZ ;  /* 0x00000040220a7810 */ /* 0x000fe40007ffe0ff */
[----:B------:R-:W-:Y:S01]  /*6ad0*/  IADD3.X R7, PT, PT, R8, R7, R5, P0, !PT ;  /* 0x0000000708077210 */ /* 0x000fe200007fe405 */
[----:B------:R3:W3:Y:S01]  /*6ae0*/  LDS.128 R36, [R248+0x9000] ;  /* 0x00900000f8247984 */ /* 0x0006e20000000c00 */
[----:B------:R-:W-:Y:S01]  /*6af0*/  ISETP.GE.AND P4, PT, R10, R14, PT ;  /* 0x0000000e0a00720c */ /* 0x000fe20003f86270 */
[----:B-1----:R-:W-:Y:S01]  /*6b00*/  IMAD.WIDE.U32 R12, R16, UR20, R6 ;  /* 0x00000014100c7c25 */ /* 0x002fe2000f8e0006 */
[----:B------:R-:W-:-:S03]  /*6b10*/  IADD3 R6, P0, PT, R18, R3, RZ ;  /* 0x0000000312067210 */ /* 0x000fc60007f1e0ff */
[----:B------:R-:W-:Y:S02]  /*6b20*/  IMAD R3, R15, UR15, R4 ;  /* 0x0000000f0f037c24 */ /* 0x000fe4000f8e0204 */
[----:B------:R-:W-:Y:S02]  /*6b30*/  IMAD R5, R17, UR20, R13 ;  /* 0x0000001411057c24 */ /* 0x000fe4000f8e020d */
[----:B------:R-:W-:Y:S01]  /*6b40*/  @!P1 IMAD.MOV.U32 R4, RZ, RZ, R12 ;  /* 0x000000ffff049224 */ /* 0x000fe200078e000c */
[----:B------:R-:W-:Y:S02]  /*6b50*/  IADD3.X R7, PT, PT, R19, R11, R3, P0, !PT ;  /* 0x0000000b13077210 */ /* 0x000fe400007fe403 */
[C---:B------:R-:W-:Y:S01]  /*6b60*/  IADD3 R3, P0, PT, R34.reuse, 0x40, RZ ;  /* 0x0000004022037810 */ /* 0x040fe20007f1e0ff */
[----:B------:R-:W-:-:S04]  /*6b70*/  @!P1 IMAD.WIDE.U32 R8, R34, UR12, R4 ;  /* 0x0000000c22089c25 */ /* 0x000fc8000f8e0004 */
[----:B--2---:R-:W-:Y:S01]  /*6b80*/  IMAD.WIDE.U32 R6, R20, UR20, R6 ;  /* 0x0000001414067c25 */ /* 0x004fe2000f8e0006 */
[----:B-----5:R-:W-:-:S03]  /*6b90*/  @!P1 LEA R16, P2, R8, R32, 0x1 ;  /* 0x0000002008109211 */ /* 0x020fc600078408ff */
[----:B------:R-:W-:Y:S02]  /*6ba0*/  @!P1 IMAD R19, R34, UR13, R9 ;  /* 0x0000000d22139c24 */ /* 0x000fe4000f8e0209 */
[----:B------:R-:W-:Y:S01]  /*6bb0*/  IMAD R18, R21, UR20, R7 ;  /* 0x0000001415127c24 */ /* 0x000fe2000f8e0207 */
[----:B---34-:R-:W-:Y:S07]  /*6bc0*/  @P1 BRA `(.L_x_94) ;  /* 0x0000000000241947 */ /* 0x018fee0003800000 */
        /* <DEDUP_REMOVED lines=9> */
.L_x_94:
[----:B------:R-:W-:Y:S05]  /*6c60*/  BSYNC.RECONVERGENT B0 ;  /* 0x0000000000007941 */ /* 0x000fea0003800200 */
.L_x_93:
        /* <DEDUP_REMOVED lines=13> */
.L_x_96:
[----:B------:R-:W-:Y:S05]  /*6d40*/  BSYNC.RECONVERGENT B0 ;  /* 0x0000000000007941 */ /* 0x000fea0003800200 */
.L_x_95:
        /* <DEDUP_REMOVED lines=12> */
.L_x_85:
[----:B------:R-:W-:Y:S05]  /*6e10*/  BSYNC.RECONVERGENT B1 ;  /* 0x0000000000017941 */ /* 0x000fea0003800200 */
.L_x_67:
[----:B------:R-:W5:Y:S01]  /*6e20*/  LDCU UR11, c[0x0][0x438] ;  /* 0x00008700ff0b77ac */ /* 0x000f620008000800 */
[----:B------:R-:W2:Y:S08]  /*6e30*/  LDC R3, c[0x0][0x370] ;  /* 0x0000dc00ff037b82 */ /* 0x000eb00000000800 */
[----:B-1----:R-:W1:Y:S01]  /*6e40*/  LDC R10, c[0x0][0x438] ;  /* 0x00010e00ff0a7b82 */ /* 0x002e620000000800 */
[----:B-----5:R-:W-:-:S04]  /*6e50*/  UIADD3 UR11, UPT, UPT, UR11, 0x7f, URZ ;  /* 0x0000007f0b0b7890 */ /* 0x020fc8000fffe0ff */
[----:B------:R-:W-:Y:S01]  /*6e60*/  USHF.R.S32.HI UR10, URZ, 0x1f, UR11 ;  /* 0x0000001fff0a7899 */ /* 0x000fe2000801140b */
[----:B--2---:R-:W-:-:S03]  /*6e70*/  IADD3 R252, PT, PT, R3, R252, RZ ;  /* 0x000000fc03fc7210 */ /* 0x004fc60007ffe0ff */
[----:B------:R-:W-:-:S04]  /*6e80*/  ULEA.HI UR10, UR10, UR11, URZ, 0x7 ;  /* 0x0000000b0a0a7291 */ /* 0x000fc8000f8f38ff */
[----:B------:R-:W-:-:S06]  /*6e90*/  USHF.R.S32.HI UR10, URZ, 0x7, UR10 ;  /* 0x00000007ff0a7899 */ /* 0x000fcc000801140a */
[----:B------:R-:W-:-:S13]  /*6ea0*/  ISETP.GE.AND P0, PT, R252, UR10, PT ;  /* 0x0000000afc007c0c */ /* 0x000fda000bf06270 */
[----:B-1----:R-:W-:Y:S05]  /*6eb0*/  @!P0 BRA `(.L_x_97) ;  /* 0xffffff9400dc8947 */ /* 0x002fea000383ffff */
[----:B------:R-:W-:Y:S05]  /*6ec0*/  EXIT ;  /* 0x000000000000794d */ /* 0x000fea0003800000 */
.L_x_98:
        /* <DEDUP_REMOVED lines=11> */
.L_x_814:


//--------------------- .text._ZN5flash44flash_bwd_dq_dk_dv_loop_seqk_parallel_kernelI23Flash_bwd_kernel_traitsILi32ELi128ELi128ELi8ELi4ELi4ELi4ELb1ELb0EN7cutlass10bfloat16_tE19Flash_kernel_traitsILi32ELi128ELi128ELi8ES3_EELb0ELb1ELb0ELb1ELb0ELb0ELb0EEEvNS_16Flash_bwd_paramsE --------------------------
	.section	.text._ZN5flash44flash_bwd_dq_dk_dv_loop_seqk_parallel_kernelI23Flash_bwd_kernel_traitsILi32ELi128ELi128ELi8ELi4ELi4ELi4ELb1ELb0EN7cutlass10bfloat16_tE19Flash_kernel_traitsILi32ELi128ELi128ELi8ES3_EELb0ELb1ELb0ELb1ELb0ELb0ELb0EEEvNS_16Flash_bwd_paramsE,"ax",@progbits
	.align	128
        .global         _ZN5flash44flash_bwd_dq_dk_dv_loop_seqk_parallel_kernelI23Flash_bwd_kernel_traitsILi32ELi128ELi128ELi8ELi4ELi4ELi4ELb1ELb0EN7cutlass10bfloat16_tE19Flash_kernel_traitsILi32ELi128ELi128ELi8ES3_EELb0ELb1ELb0ELb1ELb0ELb0ELb0EEEvNS_16Flash_bwd_paramsE
        .type           _ZN5flash44flash_bwd_dq_dk_dv_loop_seqk_parallel_kernelI23Flash_bwd_kernel_traitsILi32ELi128ELi128ELi8ELi4ELi4ELi4ELb1ELb0EN7cutlass10bfloat16_tE19Flash_kernel_traitsILi32ELi128ELi128ELi8ES3_EELb0ELb1ELb0ELb1ELb0ELb0ELb0EEEvNS_16Flash_bwd_paramsE,@function
        .size           _ZN5flash44flash_bwd_dq_dk_dv_loop_seqk_parallel_kernelI23Flash_bwd_kernel_traitsILi32ELi128ELi128ELi8ELi4ELi4ELi4ELb1ELb0EN7cutlass10bfloat16_tE19Flash_kernel_traitsILi32ELi128ELi128ELi8ES3_EELb0ELb1ELb0ELb1ELb0ELb0ELb0EEEvNS_16Flash_bwd_paramsE,(.L_x_815 - _ZN5flash44flash_bwd_dq_dk_dv_loop_seqk_parallel_kernelI23Flash_bwd_kernel_traitsILi32ELi128ELi128ELi8ELi4ELi4ELi4ELb1ELb0EN7cutlass10bfloat16_tE19Flash_kernel_traitsILi32ELi128ELi128ELi8ES3_EELb0ELb1ELb0ELb1ELb0ELb0ELb0EEEvNS_16Flash_bwd_paramsE)
        .other          _ZN5flash44flash_bwd_dq_dk_dv_loop_seqk_parallel_kernelI23Flash_bwd_kernel_traitsILi32ELi128ELi128ELi8ELi4ELi4ELi4ELb1ELb0EN7cutlass10bfloat16_tE19Flash_kernel_traitsILi32ELi128ELi128ELi8ES3_EELb0ELb1ELb0ELb1ELb0ELb0ELb0EEEvNS_16Flash_bwd_paramsE,@"STO_CUDA_ENTRY STV_DEFAULT"
_ZN5flash44flash_bwd_dq_dk_dv_loop_seqk_parallel_kernelI23Flash_bwd_kernel_traitsILi32ELi128ELi128ELi8ELi4ELi4ELi4ELb1ELb0EN7cutlass10bfloat16_tE19Flash_kernel_traitsILi32ELi128ELi128ELi8ES3_EELb0ELb1ELb0ELb1ELb0ELb0ELb0EEEvNS_16Flash_bwd_paramsE:
.text._ZN5flash44flash_bwd_dq_dk_dv_loop_seqk_parallel_kernelI23Flash_bwd_kernel_traitsILi32ELi128ELi128ELi8ELi4ELi4ELi4ELb1ELb0EN7cutlass10bfloat16_tE19Flash_kernel_traitsILi32ELi128ELi128ELi8ES3_EELb0ELb1ELb0ELb1ELb0ELb0ELb0EEEvNS_16Flash_bwd_paramsE:
        /* <DEDUP_REMOVED lines=14> */
[----:B------:R-:W-:Y:S01]  /*00e0*/  UMOV UR5, 0x400 ;  /* 0x0000040000057882 */ /* 0x000fe20000000000 */
[----:B------:R-:W3:Y:S04]  /*00f0*/  LDCU UR14, c[0x0][0x438] ;  /* 0x00008700ff0e77ac */ /* 0x000ee80008000800 */
[----:B------:R-:W4:Y:S01]  /*0100*/  S2UR UR6, SR_CgaCtaId ;  /* 0x00000000000679c3 */ /* 0x000f220000008800 */
[----:B------:R-:W1:Y:S01]  /*0110*/  LDCU.64 UR26, c[0x0][0x358] ;  /* 0x00006b00ff1a77ac */ /* 0x000e620008000a00 */
[----:B------:R-:W1:Y:S06]  /*0120*/  LDCU UR7, c[0x0][0x438] ;  /* 0x00008700ff0777ac */ /* 0x000e6c0008000800 */
[----:B------:R-:W5:Y:S01]  /*0130*/  S2UR UR4, SR_CgaCtaId ;  /* 0x00000000000479c3 */ /* 0x000f620000008800 */
[----:B------:R-:W-:Y:S01]  /*0140*/  UMOV UR29, 0xffffe000 ;  /* 0xffffe000001d7882 */ /* 0x000fe20000000000 */
[----:B------:R-:W-:Y:S01]  /*0150*/  UMOV UR31, URZ ;  /* 0x000000ff001f7c82 */ /* 0x000fe20008000000 */
[----:B------:R-:W-:-:S05]  /*0160*/  UMOV UR32, URZ ;  /* 0x000000ff00207c82 */ /* 0x000fca0008000000 */
[----:B------:R-:W3:Y:S01]  /*0170*/  S2UR UR25, SR_CTAID.Z ;  /* 0x00000000001979c3 */ /* 0x000ee20000002700 */
[----:B--2---:R-:W-:Y:S01]  /*0180*/  ULEA UR8, UR8, UR10, 0x18 ;  /* 0x0000000a08087291 */ /* 0x004fe2000f8ec0ff */
[----:B-1----:R-:W-:-:S06]  /*0190*/  IMAD.SHL.U32 R4, R3, 0x10, RZ ;  /* 0x0000001003047824 */ /* 0x002fcc00078e00ff */
[----:B------:R-:W1:Y:S01]  /*01a0*/  S2UR UR24, SR_CTAID.X ;  /* 0x00000000001879c3 */ /* 0x000e620000002500 */
[C---:B------:R-:W-:Y:S01]  /*01b0*/  IMAD.SHL.U32 R2, R3.reuse, 0x2, RZ ;  /* 0x0000000203027824 */ /* 0x040fe200078e00ff */
[----:B----4-:R-:W-:Y:S01]  /*01c0*/  ULEA UR6, UR6, UR9, 0x18 ;  /* 0x0000000906067291 */ /* 0x010fe2000f8ec0ff */
[C---:B------:R-:W-:Y:S01]  /*01d0*/  IMAD.SHL.U32 R0, R3.reuse, 0x40, RZ ;  /* 0x0000004003007824 */ /* 0x040fe200078e00ff */
[----:B------:R-:W-:Y:S01]  /*01e0*/  LOP3.LUT R4, R4, 0x1c0, RZ, 0xc0, !PT ;  /* 0x000001c004047812 */ /* 0x000fe200078ec0ff */
[----:B------:R-:W-:-:S03]  /*01f0*/  IMAD.SHL.U32 R3, R3, 0x20, RZ ;  /* 0x0000002003037824 */ /* 0x000fc600078e00ff */
[----:B------:R-:W2:Y:S01]  /*0200*/  S2UR UR23, SR_CTAID.Y ;  /* 0x00000000001779c3 */ /* 0x000ea20000002600 */
[----:B------:R-:W-:Y:S01]  /*0210*/  LOP3.LUT R0, R2, 0xe006, R0, 0xc8, !PT ;  /* 0x0000e00602007812 */ /* 0x000fe200078ec800 */
[----:B-----5:R-:W-:Y:S01]  /*0220*/  ULEA UR4, UR4, UR5, 0x18 ;  /* 0x0000000504047291 */ /* 0x020fe2000f8ec0ff */
[----:B------:R-:W-:Y:S02]  /*0230*/  LOP3.LUT R2, R4, 0x38, R2, 0xf8, !PT ;  /* 0x0000003804027812 */ /* 0x000fe400078ef802 */
[----:B------:R-:W-:-:S03]  /*0240*/  LOP3.LUT R0, R0, 0xc00, R3, 0xf8, !PT ;  /* 0x00000c0000007812 */ /* 0x000fc600078ef803 */
[----:B------:R-:W4:Y:S01]  /*0250*/  S2UR UR22, SR_CTAID.Z ;  /* 0x00000000001679c3 */ /* 0x000f220000002700 */
[----:B------:R-:W-:-:S04]  /*0260*/  LOP3.LUT R0, R0, R2, RZ, 0xfc, !PT ;  /* 0x0000000200007212 */ /* 0x000fc800078efcff */
[----:B---3--:R-:W-:-:S07]  /*0270*/  LEA R178, R0, UR8, 0x1 ;  /* 0x0000000800b27c11 */ /* 0x008fce000f8e08ff */
.L_x_154:
[----:B------:R-:W3:Y:S01]  /*0280*/  LDCU.64 UR8, c[0x0][0x470] ;  /* 0x00008e00ff0877ac */ /* 0x000ee20008000a00 */
[----:B-----5:R-:W5:Y:S01]  /*0290*/  S2UR UR33, SR_CTAID.Y ;  /* 0x00000000002179c3 */ /* 0x020f620000002600 */
[----:B-1----:R-:W1:Y:S01]  /*02a0*/  LDCU.64 UR10, c[0x0][0x478] ;  /* 0x00008f00ff0a77ac */ /* 0x002e620008000a00 */
[----:B--2---:R-:W2:Y:S01]  /*02b0*/  LDCU.64 UR12, c[0x0][0x460] ;  /* 0x00008c00ff0c77ac */ /* 0x004ea20008000a00 */
[----:B------:R-:W4:Y:S01]  /*02c0*/  LDCU.U8 UR5, c[0x0][0x532] ;  /* 0x0000a640ff0577ac */ /* 0x000f220008000000 */
[----:B------:R-:W4:Y:S01]  /*02d0*/  LDCU.64 UR18, c[0x0][0x460] ;  /* 0x00008c00ff1277ac */ /* 0x000f220008000a00 */
[----:B---3--:R-:W-:Y:S02]  /*02e0*/  UISETP.NE.U32.AND UP0, UPT, UR8, URZ, UPT ;  /* 0x000000ff0800728c */ /* 0x008fe4000bf05070 */
[----:B-1----:R-:W-:Y:S02]  /*02f0*/  UISETP.NE.U32.AND UP2, UPT, UR10, URZ, UPT ;  /* 0x000000ff0a00728c */ /* 0x002fe4000bf45070 */
[----:B------:R-:W-:-:S02]  /*0300*/  UISETP.NE.AND.EX UP0, UPT, UR9, URZ, UPT, UP0 ;  /* 0x000000ff0900728c */ /* 0x000fc4000bf05300 */
[----:B-----5:R-:W-:Y:S02]  /*0310*/  USHF.L.U32 UR16, UR33, 0x2, URZ ;  /* 0x0000000221107899 */ /* 0x020fe400080006ff */
[----:B------:R-:W-:Y:S02]  /*0320*/  USHF.R.U32.HI UR15, URZ, 0x1e, UR33 ;  /* 0x0000001eff0f7899 */ /* 0x000fe40008011621 */
[----:B------:R-:W-:Y:S01]  /*0330*/  UISETP.NE.AND.EX UP2, UPT, UR11, URZ, UPT, UP2 ;  /* 0x000000ff0b00728c */ /* 0x000fe2000bf45320 */
[----:B------:R-:W-:Y:S01]  /*0340*/  PLOP3.LUT P1, PT, PT, PT, UP0, 0x80, 0x8 ;  /* 0x000000000008781c */ /* 0x000fe20003f2f008 */
[----:B--2---:R-:W-:Y:S02]  /*0350*/  UISETP.NE.U32.AND UP5, UPT, UR12, URZ, UPT ;  /* 0x000000ff0c00728c */ /* 0x004fe4000bfa5070 */
[----:B------:R-:W-:Y:S02]  /*0360*/  UISETP.NE.U32.AND UP3, UPT, UR12, URZ, UPT ;  /* 0x000000ff0c00728c */ /* 0x000fe4000bf65070 */
[----:B------:R-:W-:Y:S01]  /*0370*/  @UP0 UIADD3 UR20, UP1, UPT, UR16, UR8, URZ ;  /* 0x0000000810140290 */ /* 0x000fe2000ff3e0ff */
[----:B------:R-:W-:Y:S01]  /*0380*/  PLOP3.LUT P0, PT, PT, PT, UP2, 0x80, 0x8 ;  /* 0x000000000008781c */ /* 0x000fe20003f0f028 */
[----:B------:R-:W-:-:S02]  /*0390*/  UISETP.NE.AND.EX UP5, UPT, UR13, URZ, UPT, UP5 ;  /* 0x000000ff0d00728c */ /* 0x000fc4000bfa5350 */
[----:B------:R-:W-:Y:S01]  /*03a0*/  @UP0 UIADD3.X UR21, UPT, UPT, UR15, UR9, URZ, UP1, !UPT ;  /* 0x000000090f150290 */ /* 0x000fe20008ffe4ff */
[----:B------:R-:W1:Y:S01]  /*03b0*/  LDCU.64 UR8, c[0x0][0x468] ;  /* 0x00008d00ff0877ac */ /* 0x000e620008000a00 */
[----:B------:R-:W-:Y:S02]  /*03c0*/  IMAD.U32 R4, RZ, RZ, UR20 ;  /* 0x00000014ff047e24 */ /* 0x000fe4000f8e00ff */
[----:B------:R-:W-:Y:S01]  /*03d0*/  PLOP3.LUT P4, PT, PT, PT, UP5, 0x80, 0x8 ;  /* 0x000000000008781c */ /* 0x000fe20003f8f058 */
[----:B------:R-:W-:Y:S01]  /*03e0*/  @UP2 UIADD3 UR10, UP1, UPT, UR16, UR10, URZ ;  /* 0x0000000a100a2290 */ /* 0x000fe2000ff3e0ff */
[----:B------:R-:W-:Y:S01]  /*03f0*/  IMAD.U32 R5, RZ, RZ, UR21 ;  /* 0x00000015ff057e24 */ /* 0x000fe2000f8e00ff */
[----:B------:R-:W-:Y:S02]  /*0400*/  UISETP.NE.AND.EX UP3, UPT, UR13, URZ, UPT, UP3 ;  /* 0x000000ff0d00728c */ /* 0x000fe4000bf65330 */
[----:B------:R-:W-:Y:S02]  /*0410*/  @UP2 UIADD3.X UR11, UPT, UPT, UR15, UR11, URZ, UP1, !UPT ;  /* 0x0000000b0f0b2290 */ /* 0x000fe40008ffe4ff */
[----:B----4-:R-:W-:Y:S01]  /*0420*/  UISETP.NE.AND UP4, UPT, UR5, URZ, UPT ;  /* 0x000000ff0500728c */ /* 0x010fe2000bf85270 */
[----:B------:R-:W-:Y:S01]  /*0430*/  IMAD.U32 R2, RZ, RZ, UR10 ;  /* 0x0000000aff027e24 */ /* 0x000fe2000f8e00ff */
[----:B------:R-:W-:Y:S01]  /*0440*/  PLOP3.LUT P2, PT, PT, PT, UP3, 0x80, 0x8 ;  /* 0x000000000008781c */ /* 0x000fe20003f4f038 */
[----:B------:R-:W-:Y:S01]  /*0450*/  UIMAD.WIDE.U32 UR18, UR33, 0x4, UR18 ;  /* 0x00000004211278a5 */ /* 0x000fe2000f8e0012 */
[----:B------:R-:W-:Y:S01]  /*0460*/  IMAD.U32 R3, RZ, RZ, UR11 ;  /* 0x0000000bff037e24 */ /* 0x000fe2000f8e00ff */
[----:B------:R-:W2:Y:S01]  /*0470*/  @P1 LDG.E R7, desc[UR26][R4.64] ;  /* 0x0000001a04071981 */ /* 0x000ea2000c1e1900 */
[----:B------:R-:W3:Y:S01]  /*0480*/  @!UP2 LDCU UR5, c[0x0][0x43c] ;  /* 0x00008780ff05a7ac */ /* 0x000ee20008000800 */
[----:B-1----:R-:W-:-:S02]  /*0490*/  UISETP.EQ.U32.AND UP1, UPT, UR8, URZ, UPT ;  /* 0x000000ff0800728c */ /* 0x002fc4000bf22070 */
[----:B------:R-:W-:Y:S02]  /*04a0*/  UIADD3 UR16, UP0, UPT, UR16, UR8, URZ ;  /* 0x0000000810107290 */ /* 0x000fe4000ff1e0ff */
[----:B------:R-:W-:Y:S02]  /*04b0*/  UISETP.EQ.OR.EX UP1, UPT, UR9, URZ, !UP4, UP1 ;  /* 0x000000ff0900728c */ /* 0x000fe4000e722710 */
[----:B------:R-:W-:Y:S01]  /*04c0*/  UIADD3.X UR15, UPT, UPT, UR15, UR9, URZ, UP0, !UPT ;  /* 0x000000090f0f7290 */ /* 0x000fe200087fe4ff */
[----:B------:R-:W1:Y:S03]  /*04d0*/  @!UP2 LDCU.64 UR10, c[0x0][0x488] ;  /* 0x00009100ff0aa7ac */ /* 0x000e660008000a00 */
[----:B------:R-:W-:Y:S01]  /*04e0*/  PLOP3.LUT P3, PT, PT, PT, UP1, 0x80, 0x8 ;  /* 0x000000000008781c */ /* 0x000fe20003f6f018 */
[----:B------:R4:W5:Y:S02]  /*04f0*/  @P0 LDG.E R5, desc[UR26][R2.64] ;  /* 0x0000001a02050981 */ /* 0x000964000c1e1900 */
[----:B----4-:R-:W-:-:S02]  /*0500*/  IMAD.U32 R2, RZ, RZ, UR18 ;  /* 0x00000012ff027e24 */ /* 0x010fc4000f8e00ff */
[----:B------:R-:W-:-:S05]  /*0510*/  IMAD.U32 R3, RZ, RZ, UR19 ;  /* 0x00000013ff037e24 */ /* 0x000fca000f8e00ff */
[----:B------:R-:W4:Y:S04]  /*0520*/  @P4 LDG.E R6, desc[UR26][R2.64] ;  /* 0x0000001a02064981 */ /* 0x000f28000c1e1900 */
[----:B------:R3:W4:Y:S02]  /*0530*/  @P2 LDG.E R0, desc[UR26][R2.64+0x4] ;  /* 0x0000041a02002981 */ /* 0x000724000c1e1900 */
[----:B---3--:R-:W-:Y:S02]  /*0540*/  IMAD.U32 R2, RZ, RZ, UR16 ;  /* 0x00000010ff027e24 */ /* 0x008fe4000f8e00ff */
[----:B------:R-:W-:-:S05]  /*0550*/  IMAD.U32 R3, RZ, RZ, UR15 ;  /* 0x0000000fff037e24 */ /* 0x000fca000f8e00ff */
[----:B------:R-:W3:Y:S01]  /*0560*/  @!P3 LDG.E R4, desc[UR26][R2.64] ;  /* 0x0000001a0204b981 */ /* 0x000ee2000c1e1900 */
[----:B------:R-:W-:Y:S01]  /*0570*/  UISETP.NE.U32.AND UP0, UPT, UR8, URZ, UPT ;  /* 0x000000ff0800728c */ /* 0x000fe2000bf05070 */
[----:B------:R-:W-:Y:S01]  /*0580*/  UMOV UR37, URZ ;  /* 0x000000ff00257c82 */ /* 0x000fe20008000000 */
[----:B-1----:R-:W-:Y:S02]  /*0590*/  @!UP2 UISETP.NE.U32.AND UP1, UPT, UR10, URZ, UPT ;  /* 0x000000ff0a00a28c */ /* 0x002fe4000bf25070 */
[----:B------:R-:W-:Y:S01]  /*05a0*/  UISETP.NE.AND.EX UP0, UPT, UR9, URZ, UPT, UP0 ;  /* 0x000000ff0900728c */ /* 0x000fe2000bf05300 */
[----:B------:R-:W-:Y:S01]  /*05b0*/  UMOV UR19, 0xffffffff ;  /* 0xffffffff00137882 */ /* 0x000fe20000000000 */
[----:B------:R-:W-:Y:S01]  /*05c0*/  UMOV UR39, 0xffffffff ;  /* 0xffffffff00277882 */ /* 0x000fe20000000000 */
[----:B------:R-:W-:Y:S01]  /*05d0*/  @!UP2 UISETP.NE.AND.EX UP1, UPT, UR11, URZ, UPT, UP1 ;  /* 0x000000ff0b00a28c */ /* 0x000fe2000bf25310 */
[----:B------:R-:W1:Y:S01]  /*05e0*/  @!UP3 LDCU UR38, c[0x0][0x434] ;  /* 0x00008680ff26b7ac */ /* 0x000e620008000800 */
[----:B------:R-:W-:-:S02]  /*05f0*/  USHF.L.U32 UR28, UR40, 0x7, URZ ;  /* 0x00000007281c7899 */ /* 0x000fc400080006ff */
[----:B------:R-:W-:Y:S01]  /*0600*/  @!UP2 USEL UR5, UR5, URZ, UP1 ;  /* 0x000000ff0505a287 */ /* 0x000fe20008800000 */
[----:B--2---:R-:W-:Y:S02]  /*0610*/  @P1 R2UR UR37, R7 ;  /* 0x00000000072512ca */ /* 0x004fe400000e0000 */
[----:B-----5:R-:W-:-:S13]  /*0620*/  @P0 R2UR UR36, R5 ;  /* 0x00000000052402ca */ /* 0x020fda00000e0000 */
[----:B------:R-:W-:Y:S01]  /*0630*/  @UP2 UIADD3 UR36, UPT, UPT, UR36, -UR37, URZ ;  /* 0x8000002524242290 */ /* 0x000fe2000fffe0ff */
[----:B----4-:R-:W-:Y:S02]  /*0640*/  @P4 R2UR UR19, R6 ;  /* 0x00000000061342ca */ /* 0x010fe400000e0000 */
[----:B------:R-:W-:Y:S02]  /*0650*/  @P2 R2UR UR10, R0 ;  /* 0x00000000000a22ca */ /* 0x000fe400000e0000 */
[----:B---3--:R-:W-:Y:S01]  /*0660*/  @!P3 R2UR UR39, R4 ;  /* 0x000000000427b2ca */ /* 0x008fe200000e0000 */
[----:B-1----:R-:W-:-:S14]  /*0670*/  BRA.U !UP0, `(.L_x_99) ;  /* 0x0000000108187547 */ /* 0x002fdc000b800000 */
[----:B------:R-:W-:-:S13]  /*0680*/  PLOP3.LUT P0, PT, PT, PT, UP4, 0x80, 0x8 ;  /* 0x000000000008781c */ /* 0x000fda0003f0f048 */
[----:B------:R-:W2:Y:S04]  /*0690*/  @P0 LDG.E R0, desc[UR26][R2.64+0x4] ;  /* 0x0000041a02000981 */ /* 0x000ea8000c1e1900 */
[----:B------:R-:W3:Y:S01]  /*06a0*/  @!P0 LDG.E R2, desc[UR26][R2.64] ;  /* 0x0000001a02028981 */ /* 0x000ee2000c1e1900 */
[----:B--2---:R-:W-:-:S13]  /*06b0*/  @P0 R2UR UR14, R0 ;  /* 0x00000000000e02ca */ /* 0x004fda00000e0000 */
[----:B------:R-:W-:-:S07]  /*06c0*/  @UP4 UIADD3 UR14, UPT, UPT, UR14, -UR39, URZ ;  /* 0x800000270e0e4290 */ /* 0x000fce000fffe0ff */
[----:B---3--:R-:W-:-:S15]  /*06d0*/  @!P0 R2UR UR14, R2 ;  /* 0x00000000020e82ca */ /* 0x008fde00000e0000 */
.L_x_99:
[----:B------:R-:W-:Y:S02]  /*06e0*/  @!UP2 UIADD3 UR36, UPT, UPT, UR5, UR14, -UR37 ;  /* 0x0000000e0524a290 */ /* 0x000fe4000fffe825 */
[----:B------:R-:W-:Y:S02]  /*06f0*/  @UP3 UIADD3 UR38, UPT, UPT, UR10, -UR19, URZ ;  /* 0x800000130a263290 */ /* 0x000fe4000fffe0ff */
[----:B------:R-:W-:-:S09]  /*0700*/  UISETP.GT.AND UP0, UPT, UR36, UR28, UPT ;  /* 0x0000001c2400728c */ /* 0x000fd2000bf04270 */
[----:B------:R-:W-:Y:S05]  /*0710*/  BRA.U !UP0, `(.L_x_100) ;  /* 0x0000007908d87547 */ /* 0x000fea000b800000 */
[----:B------:R-:W-:Y:S02]  /*0720*/  UISETP.NE.AND UP1, UPT, UR19, -0x1, UPT ;  /* 0xffffffff1300788c */ /* 0x000fe4000bf25270 */
[----:B------:R-:W-:Y:S02]  /*0730*/  UIADD3 UR10, UPT, UPT, UR38, 0x7f, URZ ;  /* 0x0000007f260a7890 */ /* 0x000fe4000fffe0ff */
[----:B------:R-:W-:Y:S02]  /*0740*/  UISETP.NE.AND UP0, UPT, UR39, -0x1, UPT ;  /* 0xffffffff2700788c */ /* 0x000fe4000bf05270 */
[----:B------:R-:W-:-:S04]  /*0750*/  USHF.R.S32.HI UR5, URZ, 0x1f, UR10 ;  /* 0x0000001fff057899 */ /* 0x000fc8000801140a */
[----:B------:R-:W-:Y:S01]  /*0760*/  ULEA.HI UR5, UR5, UR10, URZ, 0x7 ;  /* 0x0000000a05057291 */ /* 0x000fe2000f8f38ff */
[----:B------:R-:W1:Y:S01]  /*0770*/  @!UP1 LDCU.64 UR20, c[0x0][0x398] ;  /* 0x00007300ff1497ac */ /* 0x000e620008000a00 */
[----:B------:R-:W2:Y:S02]  /*0780*/  @UP1 LDCU.64 UR8, c[0x0][0x3b0] ;  /* 0x00007600ff0817ac */ /* 0x000ea40008000a00 */
[----:B------:R-:W-:-:S04]  /*0790*/  USHF.R.S32.HI UR35, URZ, 0x7, UR5 ;  /* 0x00000007ff237899 */ /* 0x000fc80008011405 */
[----:B------:R-:W-:Y:S02]  /*07a0*/  USHF.L.U32 UR34, UR35, 0x7, URZ ;  /* 0x0000000723227899 */ /* 0x000fe400080006ff */
[----:B-1----:R-:W-:Y:S02]  /*07b0*/  @!UP1 UIMAD.WIDE.U32 UR48, UR33, UR20, URZ ;  /* 0x00000014213092a5 */ /* 0x002fe4000f8e00ff */
[----:B------:R-:W-:Y:S02]  /*07c0*/  UIADD3 UR20, UPT, UPT, UR34, -0x80, URZ ;  /* 0xffffff8022147890 */ /* 0x000fe4000fffe0ff */
[----:B--2---:R-:W-:Y:S02]  /*07d0*/  @UP1 UIMAD.WIDE.U32 UR10, UR19, UR8, URZ ;  /* 0x00000008130a12a5 */ /* 0x004fe4000f8e00ff */
[----:B------:R-:W-:Y:S02]  /*07e0*/  @!UP1 UIMAD UR21, UR33, UR21, UR49 ;  /* 0x00000015211592a4 */ /* 0x000fe4000f8e0231 */
[----:B------:R-:W-:-:S02]  /*07f0*/  @UP1 UIMAD UR21, UR19, UR9, UR11 ;  /* 0x00000009131512a4 */ /* 0x000fc4000f8e020b */
[----:B------:R-:W-:Y:S01]  /*0800*/  USHF.R.S32.HI UR18, URZ, 0x1f, UR20 ;  /* 0x0000001fff127899 */ /* 0x000fe20008011414 */
[----:B------:R-:W-:Y:S01]  /*0810*/  @UP1 UMOV UR48, UR10 ;  /* 0x0000000a00301c82 */ /* 0x000fe20008000000 */
[----:B------:R-:W-:Y:S10]  /*0820*/  BRA.U UP0, `(.L_x_101) ;  /* 0x0000000100307547 */ /* 0x000ff4000b800000 */
[----:B------:R-:W1:Y:S01]  /*0830*/  LDCU.64 UR16, c[0x0][0x3b8] ;  /* 0x00007700ff1077ac */ /* 0x000e620008000a00 */
[----:B------:R-:W2:Y:S01]  /*0840*/  LDCU.64 UR8, c[0x0][0x3a0] ;  /* 0x00007400ff0877ac */ /* 0x000ea20008000a00 */
[----:B------:R-:W-:-:S04]  /*0850*/  USHF.R.S32.HI UR5, URZ, 0x1f, UR37 ;  /* 0x0000001fff057899 */ /* 0x000fc80008011425 */
[----:B-1----:R-:W-:Y:S02]  /*0860*/  UIMAD UR5, UR5, UR16, URZ ;  /* 0x00000010050572a4 */ /* 0x002fe4000f8e02ff */
[----:B------:R-:W-:Y:S02]  /*0870*/  UIMAD.WIDE.U32 UR10, UR37, UR16, URZ ;  /* 0x00000010250a72a5 */ /* 0x000fe4000f8e00ff */
[----:B------:R-:W-:-:S04]  /*0880*/  UIMAD UR5, UR37, UR17, UR5 ;  /* 0x00000011250572a4 */ /* 0x000fc8000f8e0205 */
[----:B------:R-:W-:-:S04]  /*0890*/  UIADD3 UR11, UPT, UPT, UR11, UR5, URZ ;  /* 0x000000050b0b7290 */ /* 0x000fc8000fffe0ff */
[----:B--2---:R-:W-:-:S04]  /*08a0*/  UIMAD.WIDE.U32 UR10, UR33, UR8, UR10 ;  /* 0x00000008210a72a5 */ /* 0x004fc8000f8e000a */
[----:B------:R-:W-:-:S03]  /*08b0*/  UIMAD UR9, UR33, UR9, UR11 ;  /* 0x00000009210972a4 */ /* 0x000fc6000f8e020b */
[----:B------:R-:W-:-:S03]  /*08c0*/  UMOV UR30, UR10 ;  /* 0x0000000a001e7c82 */ /* 0x000fc60008000000 */
[----:B------:R-:W-:Y:S01]  /*08d0*/  MOV R20, UR9 ;  /* 0x0000000900147c02 */ /* 0x000fe20008000f00 */
[----:B------:R-:W-:Y:S06]  /*08e0*/  BRA `(.L_x_102) ;  /* 0x00000000001c7947 */ /* 0x000fec0003800000 */
.L_x_101:
[----:B------:R-:W1:Y:S01]  /*08f0*/  LDCU.64 UR16, c[0x0][0x3b8] ;  /* 0x00007700ff1077ac */ /* 0x000e620008000a00 */
[----:B------:R-:W-:-:S04]  /*0900*/  UIADD3 UR5, UPT, UPT, UR37, UR39, URZ ;  /* 0x0000002725057290 */ /* 0x000fc8000fffe0ff */
[----:B-1----:R-:W-:Y:S02]  /*0910*/  UIMAD.WIDE.U32 UR8, UR5, UR16, URZ ;  /* 0x00000010050872a5 */ /* 0x002fe4000f8e00ff */
[----:B------:R-:W-:-:S04]  /*0920*/  UIMAD UR5, UR5, UR17, URZ ;  /* 0x00000011050572a4 */ /* 0x000fc8000f8e02ff */
[----:B------:R-:W-:Y:S01]  /*0930*/  UIADD3 UR5, UPT, UPT, UR9, UR5, URZ ;  /* 0x0000000509057290 */ /* 0x000fe2000fffe0ff */
[----:B------:R-:W-:-:S05]  /*0940*/  UMOV UR30, UR8 ;  /* 0x00000008001e7c82 */ /* 0x000fca0008000000 */
[----:B------:R-:W-:-:S07]  /*0950*/  MOV R20, UR5 ;  /* 0x0000000500147c02 */ /* 0x000fce0008000f00 */
.L_x_102:
[----:B------:R-:W1:Y:S01]  /*0960*/  LDC R5, c[0x0][0x3e8] ;  /* 0x0000fa00ff057b82 */ /* 0x000e620000000800 */
[----:B------:R-:W2:Y:S01]  /*0970*/  S2R R6, SR_CTAID.Z ;  /* 0x0000000000067919 */ /* 0x000ea20000002700 */
[----:B------:R-:W-:Y:S01]  /*0980*/  USHF.R.S32.HI UR5, URZ, 0x1f, UR28 ;  /* 0x0000001fff057899 */ /* 0x000fe2000801141c */
[----:B-1----:R-:W-:-:S04]  /*0990*/  IABS R4, R5 ;  /* 0x0000000500047213 */ /* 0x002fc80000000000 */
[----:B------:R-:W1:Y:S01]  /*09a0*/  I2F.RP R2, R4 ;  /* 0x0000000400027306 */ /* 0x000e620000209400 */
[----:B--2---:R-:W-:-:S07]  /*09b0*/  IABS R6, R6 ;  /* 0x0000000600067213 */ /* 0x004fce0000000000 */
[----:B-1----:R-:W1:Y:S02]  /*09c0*/  MUFU.RCP R2, R2 ;  /* 0x0000000200027308 */ /* 0x002e640000001000 */
[----:B-1----:R-:W-:-:S06]  /*09d0*/  VIADD R2, R2, 0xffffffe ;  /* 0x0ffffffe02027836 */ /* 0x002fcc0000000000 */
[----:B------:R-:W1:Y:S02]  /*09e0*/  F2I.FTZ.U32.TRUNC.NTZ R3, R2 ;  /* 0x0000000200037305 */ /* 0x000e64000021f000 */
[----:B-1----:R-:W-:Y:S01]  /*09f0*/  IMAD.MOV R0, RZ, RZ, -R3 ;  /* 0x000000ffff007224 */ /* 0x002fe200078e0a03 */
[----:B------:R-:W-:-:S03]  /*0a00*/  MOV R2, RZ ;  /* 0x000000ff00027202 */ /* 0x000fc60000000f00 */
[----:B------:R-:W-:-:S04]  /*0a10*/  IMAD R0, R0, R4, RZ ;  /* 0x0000000400007224 */ /* 0x000fc800078e02ff */
[----:B------:R-:W-:-:S04]  /*0a20*/  IMAD.HI.U32 R0, R3, R0, R2 ;  /* 0x0000000003007227 */ /* 0x000fc800078e0002 */
[----:B------:R-:W-:-:S04]  /*0a30*/  IMAD.MOV.U32 R3, RZ, RZ, R6 ;  /* 0x000000ffff037224 */ /* 0x000fc800078e0006 */
[----:B------:R-:W-:-:S04]  /*0a40*/  IMAD.HI.U32 R0, R0, R3, RZ ;  /* 0x0000000300007227 */ /* 0x000fc800078e00ff */
[----:B------:R-:W-:-:S04]  /*0a50*/  IMAD.MOV R2, RZ, RZ, -R0 ;  /* 0x000000ffff027224 */ /* 0x000fc800078e0a00 */
[----:B------:R-:W-:-:S05]  /*0a60*/  IMAD R2, R4, R2, R3 ;  /* 0x0000000204027224 */ /* 0x000fca00078e0203 */
[----:B------:R-:W-:-:S13]  /*0a70*/  ISETP.GT.U32.AND P1, PT, R4, R2, PT ;  /* 0x000000020400720c */ /* 0x000fda0003f24070 */
[-C--:B------:R-:W-:Y:S01]  /*0a80*/  @!P1 IADD3 R2, PT, PT, R2, -R4.reuse, RZ ;  /* 0x8000000402029210 */ /* 0x080fe20007ffe0ff */
[----:B------:R-:W-:Y:S01]  /*0a90*/  @!P1 VIADD R0, R0, 0x1 ;  /* 0x0000000100009836 */ /* 0x000fe20000000000 */
[C---:B------:R-:W-:Y:S02]  /*0aa0*/  ISETP.NE.AND P1, PT, R5.reuse, RZ, PT ;  /* 0x000000ff0500720c */ /* 0x040fe40003f25270 */
[----:B------:R-:W-:Y:S02]  /*0ab0*/  ISETP.GE.U32.AND P2, PT, R2, R4, PT ;  /* 0x000000040200720c */ /* 0x000fe40003f46070 */
[----:B------:R-:W-:-:S04]  /*0ac0*/  LOP3.LUT R2, R5, UR25, RZ, 0x3c, !PT ;  /* 0x0000001905027c12 */ /* 0x000fc8000f8e3cff */
[----:B------:R-:W-:-:S07]  /*0ad0*/  ISETP.GE.AND P0, PT, R2, RZ, PT ;  /* 0x000000ff0200720c */ /* 0x000fce0003f06270 */
[----:B------:R-:W-:-:S05]  /*0ae0*/  @P2 IADD3 R0, PT, PT, R0, 0x1, RZ ;  /* 0x0000000100002810 */ /* 0x000fca0007ffe0ff */
[----:B------:R-:W-:-:S05]  /*0af0*/  IMAD.MOV.U32 R13, RZ, RZ, R0 ;  /* 0x000000ffff0d7224 */ /* 0x000fca00078e0000 */
[----:B------:R-:W-:Y:S02]  /*0b00*/  @!P0 IADD3 R13, PT, PT, -R13, RZ, RZ ;  /* 0x000000ff0d0d8210 */ /* 0x000fe40007ffe1ff */
[----:B------:R-:W-:-:S04]  /*0b10*/  @!P1 LOP3.LUT R13, RZ, R5, RZ, 0x33, !PT ;  /* 0x00000005ff0d9212 */ /* 0x000fc800078e33ff */
[----:B------:R-:W-:Y:S01]  /*0b20*/  SHF.R.S32.HI R19, RZ, 0x1f, R13 ;  /* 0x0000001fff137819 */ /* 0x000fe2000001140d */
[----:B------:R-:W-:Y:S05]  /*0b30*/  BRA.U UP0, `(.L_x_103) ;  /* 0x0000000100307547 */ /* 0x000fea000b800000 */
[----:B------:R-:W1:Y:S01]  /*0b40*/  LDCU.64 UR14, c[0x0][0x3c0] ;  /* 0x00007800ff0e77ac */ /* 0x000e620008000a00 */
[----:B------:R-:W2:Y:S01]  /*0b50*/  LDCU.64 UR8, c[0x0][0x3a8] ;  /* 0x00007500ff0877ac */ /* 0x000ea20008000a00 */
[----:B------:R-:W-:-:S04]  /*0b60*/  USHF.R.S32.HI UR10, URZ, 0x1f, UR37 ;  /* 0x0000001fff0a7899 */ /* 0x000fc80008011425 */
[----:B-1----:R-:W-:Y:S02]  /*0b70*/  UIMAD UR10, UR10, UR14, URZ ;  /* 0x0000000e0a0a72a4 */ /* 0x002fe4000f8e02ff */
[----:B------:R-:W-:Y:S02]  /*0b80*/  UIMAD.WIDE.U32 UR12, UR37, UR14, URZ ;  /* 0x0000000e250c72a5 */ /* 0x000fe4000f8e00ff */
[----:B------:R-:W-:-:S04]  /*0b90*/  UIMAD UR10, UR37, UR15, UR10 ;  /* 0x0000000f250a72a4 */ /* 0x000fc8000f8e020a */
[----:B------:R-:W-:-:S03]  /*0ba0*/  UIADD3 UR11, UPT, UPT, UR13, UR10, URZ ;  /* 0x0000000a0d0b7290 */ /* 0x000fc6000fffe0ff */
[----:B------:R-:W-:Y:S02]  /*0bb0*/  UMOV UR10, UR12 ;  /* 0x0000000c000a7c82 */ /* 0x000fe40008000000 */
[----:B--2---:R-:W-:-:S04]  /*0bc0*/  UIMAD.WIDE.U32 UR44, UR33, UR8, UR10 ;  /* 0x00000008212c72a5 */ /* 0x004fc8000f8e000a */
[----:B------:R-:W-:-:S06]  /*0bd0*/  UIMAD UR9, UR33, UR9, UR45 ;  /* 0x00000009210972a4 */ /* 0x000fcc000f8e022d */
[----:B------:R-:W-:Y:S01]  /*0be0*/  MOV R18, UR9 ;  /* 0x0000000900127c02 */ /* 0x000fe20008000f00 */
[----:B------:R-:W-:Y:S06]  /*0bf0*/  BRA `(.L_x_104) ;  /* 0x0000000000187947 */ /* 0x000fec0003800000 */
.L_x_103:
[----:B------:R-:W1:Y:S01]  /*0c00*/  LDCU.64 UR14, c[0x0][0x3c0] ;  /* 0x00007800ff0e77ac */ /* 0x000e620008000a00 */
[----:B------:R-:W-:-:S04]  /*0c10*/  UIADD3 UR8, UPT, UPT, UR37, UR39, URZ ;  /* 0x0000002725087290 */ /* 0x000fc8000fffe0ff */
[----:B-1----:R-:W-:Y:S02]  /*0c20*/  UIMAD.WIDE.U32 UR44, UR8, UR14, URZ ;  /* 0x0000000e082c72a5 */ /* 0x002fe4000f8e00ff */
[----:B------:R-:W-:-:S04]  /*0c30*/  UIMAD UR8, UR8, UR15, URZ ;  /* 0x0000000f080872a4 */ /* 0x000fc8000f8e02ff */
[----:B------:R-:W-:-:S06]  /*0c40*/  UIADD3 UR8, UPT, UPT, UR45, UR8, URZ ;  /* 0x000000082d087290 */ /* 0x000fcc000fffe0ff */
[----:B------:R-:W-:-:S07]  /*0c50*/  MOV R18, UR8 ;  /* 0x0000000800127c02 */ /* 0x000fce0008000f00 */
.L_x_104:
[----:B------:R-:W1:Y:S01]  /*0c60*/  @!UP1 LDCU.64 UR10, c[0x0][0x588] ;  /* 0x0000b100ff0a97ac */ /* 0x000e620008000a00 */
[----:B------:R-:W2:Y:S01]  /*0c70*/  @UP1 LDCU.64 UR8, c[0x0][0x590] ;  /* 0x0000b200ff0817ac */ /* 0x000ea20008000a00 */
[----:B------:R-:W3:Y:S01]  /*0c80*/  LDCU UR12, c[0x0][0x3e0] ;  /* 0x00007c00ff0c77ac */ /* 0x000ee20008000800 */
[----:B------:R-:W3:Y:S01]  /*0c90*/  LDCU UR42, c[0x0][0x44c] ;  /* 0x00008980ff2a77ac */ /* 0x000ee20008000800 */
[----:B-1----:R-:W-:-:S04]  /*0ca0*/  @!UP1 UIMAD.WIDE.U32 UR50, UR33, UR10, URZ ;  /* 0x0000000a213292a5 */ /* 0x002fc8000f8e00ff */
[----:B------:R-:W-:Y:S02]  /*0cb0*/  @!UP1 UIMAD UR13, UR33, UR11, UR51 ;  /* 0x0000000b210d92a4 */ /* 0x000fe4000f8e0233 */
[----:B--2---:R-:W-:-:S04]  /*0cc0*/  @UP1 UIMAD.WIDE.U32 UR10, UR19, UR8, URZ ;  /* 0x00000008130a12a5 */ /* 0x004fc8000f8e00ff */
[----:B------:R-:W-:Y:S02]  /*0cd0*/  @UP1 UIMAD UR13, UR19, UR9, UR11 ;  /* 0x00000009130d12a4 */ /* 0x000fe4000f8e020b */
[----:B---3--:R-:W-:Y:S01]  /*0ce0*/  UIMAD.WIDE UR52, UR12, UR42, URZ ;  /* 0x0000002a0c3472a5 */ /* 0x008fe2000f8e02ff */
[----:B------:R-:W-:Y:S01]  /*0cf0*/  @UP1 UMOV UR50, UR10 ;  /* 0x0000000a00321c82 */ /* 0x000fe20008000000 */
[----:B------:R-:W-:Y:S10]  /*0d00*/  BRA.U UP1, `(.L_x_105) ;  /* 0x0000000101407547 */ /* 0x000ff4000b800000 */
[----:B------:R-:W1:Y:S01]  /*0d10*/  LDCU UR46, c[0x0][0x444] ;  /* 0x00008880ff2e77ac */ /* 0x000e620008000800 */
[----:B------:R-:W-:Y:S02]  /*0d20*/  USHF.R.S32.HI UR9, URZ, 0x1f, UR12 ;  /* 0x0000001fff097899 */ /* 0x000fe4000801140c */
[----:B-1----:R-:W-:Y:S02]  /*0d30*/  USHF.R.S32.HI UR8, URZ, 0x1f, UR46 ;  /* 0x0000001fff087899 */ /* 0x002fe4000801142e */
[----:B------:R-:W-:Y:S02]  /*0d40*/  UIMAD.WIDE.U32 UR46, UR33, UR46, URZ ;  /* 0x0000002e212e72a5 */ /* 0x000fe4000f8e00ff */
[----:B------:R-:W-:Y:S02]  /*0d50*/  UIMAD UR8, UR8, UR33, URZ ;  /* 0x00000021080872a4 */ /* 0x000fe4000f8e02ff */
[----:B------:R-:W-:Y:S02]  /*0d60*/  UIMAD.WIDE.U32 UR10, UR46, UR12, URZ ;  /* 0x0000000c2e0a72a5 */ /* 0x000fe4000f8e00ff */
[----:B------:R-:W-:-:S02]  /*0d70*/  UIADD3 UR8, UPT, UPT, UR47, UR8, URZ ;  /* 0x000000082f087290 */ /* 0x000fc4000fffe0ff */
[----:B------:R-:W-:Y:S02]  /*0d80*/  UIMAD.WIDE.U32 UR56, UR10, UR42, URZ ;  /* 0x0000002a0a3872a5 */ /* 0x000fe4000f8e00ff */
[----:B------:R-:W-:-:S04]  /*0d90*/  UIMAD UR8, UR8, UR12, URZ ;  /* 0x0000000c080872a4 */ /* 0x000fc8000f8e02ff */
[----:B------:R-:W-:Y:S02]  /*0da0*/  UIMAD UR8, UR9, UR46, UR8 ;  /* 0x0000002e090872a4 */ /* 0x000fe4000f8e0208 */
[----:B------:R-:W-:Y:S02]  /*0db0*/  USHF.R.S32.HI UR9, URZ, 0x1f, UR42 ;  /* 0x0000001fff097899 */ /* 0x000fe4000801142a */
[----:B------:R-:W-:-:S04]  /*0dc0*/  UIADD3 UR8, UPT, UPT, UR11, UR8, URZ ;  /* 0x000000080b087290 */ /* 0x000fc8000fffe0ff */
[----:B------:R-:W-:-:S04]  /*0dd0*/  UIMAD UR8, UR8, UR42, URZ ;  /* 0x0000002a080872a4 */ /* 0x000fc8000f8e02ff */
[----:B------:R-:W-:-:S04]  /*0de0*/  UIMAD UR8, UR9, UR10, UR8 ;  /* 0x0000000a090872a4 */ /* 0x000fc8000f8e0208 */
[----:B------:R-:W-:Y:S01]  /*0df0*/  UIADD3 UR47, UPT, UPT, UR57, UR8, URZ ;  /* 0x00000008392f7290 */ /* 0x000fe2000fffe0ff */
[----:B------:R-:W-:Y:S11]  /*0e00*/  BRA `(.L_x_106) ;  /* 0x00000000000c7947 */ /* 0x000ff60003800000 */
.L_x_105:
[----:B------:R-:W-:Y:S02]  /*0e10*/  UIMAD.WIDE.U32 UR56, UR52, UR19, URZ ;  /* 0x00000013343872a5 */ /* 0x000fe4000f8e00ff */
[----:B------:R-:W-:-:S04]  /*0e20*/  UIMAD UR47, UR53, UR19, URZ ;  /* 0x00000013352f72a4 */ /* 0x000fc8000f8e02ff */
[----:B------:R-:W-:Y:S02]  /*0e30*/  UIADD3 UR47, UPT, UPT, UR57, UR47, URZ ;  /* 0x0000002f392f7290 */ /* 0x000fe4000fffe0ff */
.L_x_106:
[----:B------:R-:W1:Y:S01]  /*0e40*/  LDCU.U8 UR8, c[0x0][0x548] ;  /* 0x0000a900ff0877ac */ /* 0x000e620008000000 */
[----:B------:R-:W-:Y:S01]  /*0e50*/  USHF.L.U32 UR11, UR33, 0x7, URZ ;  /* 0x00000007210b7899 */ /* 0x000fe200080006ff */
[----:B------:R-:W2:Y:S03]  /*0e60*/  LDCU.U8 UR46, c[0x0][0x5f0] ;  /* 0x0000be00ff2e77ac */ /* 0x000ea60008000000 */
[----:B------:R-:W-:Y:S02]  /*0e70*/  USEL UR9, UR11, URZ, UP5 ;  /* 0x000000ff0b097287 */ /* 0x000fe4000a800000 */
[----:B------:R-:W-:Y:S02]  /*0e80*/  UIMAD UR49, UR25, UR42, URZ ;  /* 0x0000002a193172a4 */ /* 0x000fe4000f8e02ff */
[----:B------:R-:W-:Y:S02]  /*0e90*/  UIADD3 UR9, UP1, UPT, UR20, UR9, URZ ;  /* 0x0000000914097290 */ /* 0x000fe4000ff3e0ff */
[----:B-1----:R-:W-:-:S02]  /*0ea0*/  UISETP.NE.AND UP2, UPT, UR8, URZ, UPT ;  /* 0x000000ff0800728c */ /* 0x002fc4000bf45270 */
[----:B------:R-:W-:Y:S02]  /*0eb0*/  UIADD3.X UR45, UPT, UPT, URZ, UR18, URZ, UP1, !UPT ;  /* 0x00000012ff2d7290 */ /* 0x000fe40008ffe4ff */
[----:B------:R-:W-:Y:S02]  /*0ec0*/  UIMAD.WIDE.U32 UR58, UR9, UR52, URZ ;  /* 0x00000034093a72a5 */ /* 0x000fe4000f8e00ff */
[----:B------:R-:W-:-:S04]  /*0ed0*/  UIMAD UR45, UR45, UR52, URZ ;  /* 0x000000342d2d72a4 */ /* 0x000fc8000f8e02ff */
[----:B------:R-:W-:-:S04]  /*0ee0*/  UIMAD UR45, UR53, UR9, UR45 ;  /* 0x00000009352d72a4 */ /* 0x000fc8000f8e022d */
[----:B------:R-:W-:Y:S01]  /*0ef0*/  UIADD3 UR45, UPT, UPT, UR59, UR45, URZ ;  /* 0x0000002d3b2d7290 */ /* 0x000fe2000fffe0ff */
[----:B--2---:R-:W-:Y:S11]  /*0f00*/  BRA.U !UP2, `(.L_x_107) ;  /* 0x000000010a1c7547 */ /* 0x004ff6000b800000 */
[----:B------:R-:W1:Y:S01]  /*0f10*/  LDCU UR8, c[0x0][0x434] ;  /* 0x00008680ff0877ac */ /* 0x000e620008000800 */
[----:B------:R-:W2:Y:S01]  /*0f20*/  LDCU UR51, c[0x0][0x454] ;  /* 0x00008a80ff3377ac */ /* 0x000ea20008000800 */
[----:B------:R-:W-:Y:S02]  /*0f30*/  UISETP.NE.AND UP1, UPT, UR19, -0x1, UPT ;  /* 0xffffffff1300788c */ /* 0x000fe4000bf25270 */
[----:B-1----:R-:W-:-:S04]  /*0f40*/  UIMAD UR8, UR33, UR8, URZ ;  /* 0x00000008210872a4 */ /* 0x002fc8000f8e02ff */
[----:B------:R-:W-:-:S04]  /*0f50*/  USEL UR8, UR8, UR19, !UP1 ;  /* 0x0000001308087287 */ /* 0x000fc8000c800000 */
[----:B--2---:R-:W-:Y:S01]  /*0f60*/  UIMAD UR51, UR25, UR51, UR8 ;  /* 0x00000033193372a4 */ /* 0x004fe2000f8e0208 */
[----:B------:R-:W-:Y:S05]  /*0f70*/  BRA `(.L_x_108) ;  /* 0x00000000000c7947 */ /* 0x000fea0003800000 */
.L_x_107:
[----:B------:R-:W1:Y:S01]  /*0f80*/  LDCU UR51, c[0x0][0x434] ;  /* 0x00008680ff3377ac */ /* 0x000e620008000800 */
[----:B------:R-:W-:-:S04]  /*0f90*/  UIMAD UR8, UR33, UR12, UR25 ;  /* 0x0000000c210872a4 */ /* 0x000fc8000f8e0219 */
[----:B-1----:R-:W-:Y:S02]  /*0fa0*/  UIMAD UR51, UR8, UR51, URZ ;  /* 0x00000033083372a4 */ /* 0x002fe4000f8e02ff */
.L_x_108:
[----:B------:R-:W-:Y:S01]  /*0fb0*/  UIADD3 UR43, UPT, UPT, UR35, -0x1, URZ ;  /* 0xffffffff232b7890 */ /* 0x000fe2000fffe0ff */
[----:B------:R-:W-:Y:S09]  /*0fc0*/  BRA.U !UP2, `(.L_x_109) ;  /* 0x000000010a247547 */ /* 0x000ff2000b800000 */
[----:B------:R-:W1:Y:S01]  /*0fd0*/  LDCU UR8, c[0x0][0x444] ;  /* 0x00008880ff0877ac */ /* 0x000e620008000800 */
[----:B------:R-:W2:Y:S01]  /*0fe0*/  LDCU UR10, c[0x0][0x430] ;  /* 0x00008600ff0a77ac */ /* 0x000ea20008000800 */
[----:B------:R-:W2:Y:S01]  /*0ff0*/  LDCU UR9, c[0x0][0x454] ;  /* 0x00008a80ff0977ac */ /* 0x000ea20008000800 */
[----:B------:R-:W-:-:S11]  /*1000*/  UISETP.NE.AND UP1, UPT, UR19, -0x1, UPT ;  /* 0xffffffff1300788c */ /* 0x000fd6000bf25270 */
[----:B-1----:R-:W-:Y:S02]  /*1010*/  @!UP1 UIMAD UR19, UR33, UR8, URZ ;  /* 0x00000008211392a4 */ /* 0x002fe4000f8e02ff */
[----:B--2---:R-:W-:Y:S02]  /*1020*/  ULEA UR9, UR10, UR9, 0x7 ;  /* 0x000000090a097291 */ /* 0x004fe4000f8e38ff */
[----:B------:R-:W-:-:S04]  /*1030*/  UIADD3 UR11, UPT, UPT, UR11, UR19, URZ ;  /* 0x000000130b0b7290 */ /* 0x000fc8000fffe0ff */
[----:B------:R-:W-:Y:S01]  /*1040*/  UIMAD UR52, UR9, UR25, UR11 ;  /* 0x00000019093472a4 */ /* 0x000fe2000f8e020b */
[----:B------:R-:W-:Y:S11]  /*1050*/  BRA `(.L_x_110) ;  /* 0x00000000000c7947 */ /* 0x000ff60003800000 */
.L_x_109:
[----:B------:R-:W1:Y:S01]  /*1060*/  LDCU UR52, c[0x0][0x444] ;  /* 0x00008880ff3477ac */ /* 0x000e620008000800 */
[----:B------:R-:W-:-:S04]  /*1070*/  UIMAD UR8, UR33, UR12, UR25 ;  /* 0x0000000c210872a4 */ /* 0x000fc8000f8e0219 */
[----:B-1----:R-:W-:-:S12]  /*1080*/  UIMAD UR52, UR8, UR52, URZ ;  /* 0x00000034083472a4 */ /* 0x002fd8000f8e02ff */
.L_x_110:
[----:B------:R-:W1:Y:S01]  /*1090*/  S2R R21, SR_TID.X ;  /* 0x0000000000157919 */ /* 0x000e620000002100 */
[----:B------:R-:W2:Y:S01]  /*10a0*/  LDCU.128 UR8, c[0x0][0x590] ;  /* 0x0000b200ff0877ac */ /* 0x000ea20008000c00 */
[----:B------:R-:W3:Y:S01]  /*10b0*/  LDC.64 R14, c[0x0][0x3b0] ;  /* 0x0000ec00ff0e7b82 */ /* 0x000ee20000000a00 */
[----:B------:R-:W-:Y:S01]  /*10c0*/  MOV R11, RZ ;  /* 0x000000ff000b7202 */ /* 0x000fe20000000f00 */
[----:B------:R-:W-:Y:S01]  /*10d0*/  BSSY.RECONVERGENT B1, `(.L_x_100) ;  /* 0x000071a000017945 */ /* 0x000fe20003800200 */
[----:B------:R-:W-:Y:S01]  /*10e0*/  UIMAD UR42, UR12, UR42, URZ ;  /* 0x0000002a0c2a72a4 */ /* 0x000fe2000f8e02ff */
[----:B------:R-:W-:Y:S01]  /*10f0*/  ISETP.NE.AND P2, PT, RZ, UR46, PT ;  /* 0x0000002eff007c0c */ /* 0x000fe2000bf45270 */
[----:B------:R-:W4:Y:S03]  /*1100*/  LDCU UR53, c[0x0][0x508] ;  /* 0x0000a100ff3577ac */ /* 0x000f260008000800 */
[----:B------:R-:W5:Y:S01]  /*1110*/  LDC.64 R16, c[0x0][0x5f8] ;  /* 0x00017e00ff107b82 */ /* 0x000f620000000a00 */
[----:B------:R-:W-:-:S02]  /*1120*/  UIADD3 UR41, UPT, UPT, UR28, UR38, URZ ;  /* 0x000000261c297290 */ /* 0x000fc4000fffe0ff */
[----:B------:R-:W-:Y:S01]  /*1130*/  USHF.L.U32 UR46, UR42, 0x7, URZ ;  /* 0x000000072a2e7899 */ /* 0x000fe200080006ff */
[----:B------:R-:W1:Y:S01]  /*1140*/  LDCU.64 UR54, c[0x0][0x420] ;  /* 0x00008400ff3677ac */ /* 0x000e620008000a00 */
[----:B--2---:R-:W-:Y:S01]  /*1150*/  UIMAD UR19, UR18, UR8, URZ ;  /* 0x00000008121372a4 */ /* 0x004fe2000f8e02ff */
[----:B------:R-:W-:Y:S01]  /*1160*/  MOV R0, UR8 ;  /* 0x0000000800007c02 */ /* 0x000fe20008000f00 */
[----:B------:R-:W-:Y:S01]  /*1170*/  IMAD.U32 R8, RZ, RZ, UR11 ;  /* 0x0000000bff087e24 */ /* 0x000fe2000f8e00ff */
[----:B------:R-:W-:Y:S02]  /*1180*/  ULEA UR52, UR43, UR52, 0x7 ;  /* 0x000000342b347291 */ /* 0x000fe4000f8e38ff */
[----:B------:R-:W-:Y:S01]  /*1190*/  UIMAD UR12, UR20, UR9, UR19 ;  /* 0x00000009140c72a4 */ /* 0x000fe2000f8e0213 */
[----:B---3--:R-:W-:Y:S01]  /*11a0*/  IMAD R6, R14, UR18, RZ ;  /* 0x000000120e067c24 */ /* 0x008fe2000f8e02ff */
[----:B----4-:R-:W-:Y:S02]  /*11b0*/  UIADD3 UR53, UPT, UPT, UR41, -UR53, -UR36 ;  /* 0x8000003529357290 */ /* 0x010fe4000fffe824 */
[----:B------:R-:W-:Y:S01]  /*11c0*/  ULEA UR51, UR43, UR51, 0x7 ;  /* 0x000000332b337291 */ /* 0x000fe2000f8e38ff */
[----:B------:R-:W-:Y:S01]  /*11d0*/  IMAD R6, R15, UR20, R6 ;  /* 0x000000140f067c24 */ /* 0x000fe2000f8e0206 */
[----:B------:R-:W2:Y:S01]  /*11e0*/  LDCU.64 UR18, c[0x0][0x380] ;  /* 0x00007000ff1277ac */ /* 0x000ea20008000a00 */
[C---:B-1----:R-:W-:Y:S01]  /*11f0*/  IMAD.SHL.U32 R22, R21.reuse, 0x8, RZ ;  /* 0x0000000815167824 */ /* 0x042fe200078e00ff */
[----:B------:R-:W-:-:S02]  /*1200*/  LOP3.LUT R12, R21, 0x1f, RZ, 0xc0, !PT ;  /* 0x0000001f150c7812 */ /* 0x000fc400078ec0ff */
[----:B------:R-:W-:Y:S01]  /*1210*/  SHF.R.U32.HI R252, RZ, 0x2, R21 ;  /* 0x00000002fffc7819 */ /* 0x000fe20000011615 */
[----:B------:R-:W-:Y:S01]  /*1220*/  UIMAD.WIDE UR54, UR51, 0x4, UR54 ;  /* 0x00000004333678a5 */ /* 0x000fe2000f8e0236 */
[----:B------:R-:W-:-:S04]  /*1230*/  LOP3.LUT R10, R22, 0x18, RZ, 0xc0, !PT ;  /* 0x00000018160a7812 */ /* 0x000fc800078ec0ff */
[----:B------:R-:W-:Y:S01]  /*1240*/  IADD3 R2, P0, PT, R10, UR50, RZ ;  /* 0x000000320a027c10 */ /* 0x000fe2000ff1e0ff */
[----:B------:R-:W-:Y:S01]  /*1250*/  IMAD.WIDE.U32 R4, R14, UR20, R10 ;  /* 0x000000140e047c25 */ /* 0x000fe2000f8e000a */
[----:B------:R-:W-:Y:S02]  /*1260*/  USHF.R.S32.HI UR50, URZ, 0x1f, UR49 ;  /* 0x0000001fff327899 */ /* 0x000fe40008011431 */
[----:B------:R-:W-:Y:S01]  /*1270*/  UIADD3 UR49, UP2, UP1, UR58, UR56, UR49 ;  /* 0x000000383a317290 */ /* 0x000fe2000f95e031 */
[----:B------:R-:W-:Y:S01]  /*1280*/  IMAD.X R3, RZ, RZ, UR13, P0 ;  /* 0x0000000dff037e24 */ /* 0x000fe200080e06ff */
[----:B------:R-:W-:Y:S02]  /*1290*/  IADD3 R4, P0, PT, R4, UR48, RZ ;  /* 0x0000003004047c10 */ /* 0x000fe4000ff1e0ff */
[----:B------:R-:W-:Y:S01]  /*12a0*/  UIADD3.X UR45, UPT, UPT, UR45, UR47, UR50, UP2, UP1 ;  /* 0x0000002f2d2d7290 */ /* 0x000fe200097e2432 */
[----:B------:R-:W-:Y:S01]  /*12b0*/  IMAD.WIDE.U32 R2, R0, UR20, R2 ;  /* 0x0000001400027c25 */ /* 0x000fe2000f8e0002 */
[----:B------:R-:W-:Y:S01]  /*12c0*/  IADD3.X R5, PT, PT, R5, UR21, R6, P0, !PT ;  /* 0x0000001505057c10 */ /* 0x000fe200087fe406 */
[----:B------:R-:W1:Y:S02]  /*12d0*/  LDCU.64 UR20, c[0x0][0x570] ;  /* 0x0000ae00ff1477ac */ /* 0x000e640008000a00 */
[----:B------:R-:W-:Y:S01]  /*12e0*/  VIADD R3, R3, UR12 ;  /* 0x0000000c03037c36 */ /* 0x000fe20008000000 */
[----:B------:R-:W3:Y:S01]  /*12f0*/  LDCU.64 UR12, c[0x0][0x3c8] ;  /* 0x00007900ff0c77ac */ /* 0x000ee20008000a00 */
[----:B------:R-:W-:Y:S01]  /*1300*/  IMAD.U32 R0, RZ, RZ, UR10 ;  /* 0x0000000aff007e24 */ /* 0x000fe2000f8e00ff */
[----:B------:R-:W4:Y:S03]  /*1310*/  LDCU.64 UR10, c[0x0][0x550] ;  /* 0x0000aa00ff0a77ac */ /* 0x000f260008000a00 */
[----:B------:R-:W-:Y:S01]  /*1320*/  IMAD.WIDE.U32 R2, R0, UR25, R2 ;  /* 0x0000001900027c25 */ /* 0x000fe2000f8e0002 */
[----:B------:R-:W-:-:S03]  /*1330*/  SHF.R.U32.HI R0, RZ, 0x5, R21 ;  /* 0x00000005ff007819 */ /* 0x000fc60000011615 */
[----:B------:R-:W-:Y:S01]  /*1340*/  IMAD R9, R8, UR25, R3 ;  /* 0x0000001908097c24 */ /* 0x000fe2000f8e0203 */
[----:B------:R-:W-:Y:S01]  /*1350*/  MOV R8, R2 ;  /* 0x0000000200087202 */ /* 0x000fe20000000f00 */
[----:B-----5:R-:W-:-:S04]  /*1360*/  IMAD.WIDE.U32 R2, R16, UR24, RZ ;  /* 0x0000001810027c25 */ /* 0x020fc8000f8e00ff */
[----:B------:R-:W-:Y:S01]  /*1370*/  IMAD R12, R0, UR42, R12 ;  /* 0x0000002a000c7c24 */ /* 0x000fe2000f8e020c */
[----:B------:R-:W-:Y:S01]  /*1380*/  SEL R2, R2, RZ, P2 ;  /* 0x000000ff02027207 */ /* 0x000fe20001000000 */
[----:B---3--:R-:W-:Y:S01]  /*1390*/  IMAD.U32 R6, RZ, RZ, UR12 ;  /* 0x0000000cff067e24 */ /* 0x008fe2000f8e00ff */
[----:B------:R-:W-:Y:S01]  /*13a0*/  USHF.L.U64.HI UR12, UR8, 0x6, UR9 ;  /* 0x00000006080c7899 */ /* 0x000fe20008010209 */
[----:B------:R-:W-:Y:S01]  /*13b0*/  IMAD.U32 R0, RZ, RZ, UR13 ;  /* 0x0000000dff007e24 */ /* 0x000fe2000f8e00ff */
[----:B------:R-:W-:Y:S01]  /*13c0*/  USHF.L.U32 UR13, UR8, 0x6, URZ ;  /* 0x00000006080d7899 */ /* 0x000fe200080006ff */
[----:B------:R-:W-:Y:S01]  /*13d0*/  IMAD.WIDE.U32 R6, R6, UR25, R4 ;  /* 0x0000001906067c25 */ /* 0x000fe2000f8e0004 */
[----:B------:R-:W-:Y:S01]  /*13e0*/  IADD3 R16, P1, P0, R12, UR49, R2 ;  /* 0x000000310c107c10 */ /* 0x000fe2000f83e002 */
[----:B------:R-:W3:Y:S02]  /*13f0*/  LDCU.64 UR48, c[0x0][0x5e8] ;  /* 0x0000bd00ff3077ac */ /* 0x000ee40008000a00 */
[----:B------:R-:W-:-:S02]  /*1400*/  IMAD R4, R17, UR24, R3 ;  /* 0x0000001811047c24 */ /* 0x000fc4000f8e0203 */
[----:B------:R-:W-:Y:S01]  /*1410*/  IMAD R3, R0, UR25, R7 ;  /* 0x0000001900037c24 */ /* 0x000fe2000f8e0207 */
[----:B------:R-:W-:Y:S01]  /*1420*/  SHF.R.S32.HI R7, RZ, 0x1f, R12 ;  /* 0x0000001fff077819 */ /* 0x000fe2000001140c */
[----:B------:R-:W-:Y:S01]  /*1430*/  IMAD R17, R252, UR9, RZ ;  /* 0x00000009fc117c24 */ /* 0x000fe2000f8e02ff */
[----:B------:R-:W-:Y:S01]  /*1440*/  SEL R0, R4, RZ, P2 ;  /* 0x000000ff04007207 */ /* 0x000fe20001000000 */
[----:B------:R-:W-:Y:S01]  /*1450*/  IMAD.WIDE.U32 R4, R252, UR8, R8 ;  /* 0x00000008fc047c25 */ /* 0x000fe2000f8e0008 */
[----:B------:R-:W-:Y:S01]  /*1460*/  USHF.R.S32.HI UR8, URZ, 0x1f, UR53 ;  /* 0x0000001fff087899 */ /* 0x000fe20008011435 */
[----:B------:R-:W-:Y:S02]  /*1470*/  SHF.L.U64.HI R12, R14, 0x6, R15 ;  /* 0x000000060e0c7819 */ /* 0x000fe4000001020f */
[----:B------:R-:W-:Y:S01]  /*1480*/  IMAD.MOV.U32 R2, RZ, RZ, R6 ;  /* 0x000000ffff027224 */ /* 0x000fe200078e0006 */
[----:B------:R-:W-:Y:S01]  /*1490*/  ULEA.HI UR8, UR8, UR53, URZ, 0x7 ;  /* 0x0000003508087291 */ /* 0x000fe2000f8f38ff */
[----:B------:R-:W-:Y:S01]  /*14a0*/  IADD3.X R7, PT, PT, R7, UR45, R0, P1, P0 ;  /* 0x0000002d07077c10 */ /* 0x000fe20008fe0400 */
[----:B------:R-:W-:Y:S01]  /*14b0*/  IMAD.IADD R6, R5, 0x1, R17 ;  /* 0x0000000105067824 */ /* 0x000fe200078e0211 */
[----:B----4-:R-:W-:Y:S01]  /*14c0*/  LEA R233, P1, R4, UR10, 0x1 ;  /* 0x0000000a04e97c11 */ /* 0x010fe2000f8208ff */
[----:B------:R-:W-:Y:S01]  /*14d0*/  USHF.R.S32.HI UR8, URZ, 0x7, UR8 ;  /* 0x00000007ff087899 */ /* 0x000fe20008011408 */
[----:B------:R-:W-:Y:S01]  /*14e0*/  MOV R0, UR46 ;  /* 0x0000002e00007c02 */ /* 0x000fe20008000f00 */
[----:B------:R-:W-:Y:S01]  /*14f0*/  IMAD R8, R252, R15, RZ ;  /* 0x0000000ffc087224 */ /* 0x000fe200078e02ff */
[----:B------:R-:W-:Y:S01]  /*1500*/  IADD3 R5, P0, PT, R16, UR46, RZ ;  /* 0x0000002e10057c10 */ /* 0x000fe2000ff1e0ff */
[----:B------:R-:W-:Y:S01]  /*1510*/  UISETP.LT.AND UP1, UPT, URZ, UR8, UPT ;  /* 0x00000008ff00728c */ /* 0x000fe2000bf21270 */
[----:B------:R-:W-:Y:S01]  /*1520*/  LEA.HI.X R232, R4, UR11, R6, 0x1, P1 ;  /* 0x0000000b04e87c11 */ /* 0x000fe200088f0c06 */
[----:B------:R-:W-:Y:S01]  /*1530*/  IMAD.WIDE.U32 R2, R252, R14, R2 ;  /* 0x0000000efc027225 */ /* 0x000fe200078e0002 */
[----:B------:R-:W-:Y:S01]  /*1540*/  LEA.HI.X.SX32 R4, R0, R7, 0x1, P0 ;  /* 0x0000000700047211 */ /* 0x000fe200000f0eff */
[----:B------:R-:W-:Y:S01]  /*1550*/  USEL UR10, URZ, UR8, !UP1 ;  /* 0x00000008ff0a7287 */ /* 0x000fe2000c800000 */
[----:B-1----:R-:W-:Y:S01]  /*1560*/  LEA R204, P0, R5, UR20, 0x2 ;  /* 0x0000001405cc7c11 */ /* 0x002fe2000f8010ff */
[----:B------:R-:W-:Y:S01]  /*1570*/  IMAD.IADD R0, R3, 0x1, R8 ;  /* 0x0000000103007824 */ /* 0x000fe200078e0208 */
[----:B--2---:R-:W-:Y:S01]  /*1580*/  LEA R231, P1, R2, UR18, 0x1 ;  /* 0x0000001202e77c11 */ /* 0x004fe2000f8208ff */
[----:B------:R-:W-:Y:S01]  /*1590*/  UISETP.GT.AND UP1, UPT, UR35, UR10, UPT ;  /* 0x0000000a2300728c */ /* 0x000fe2000bf24270 */
[----:B------:R-:W-:Y:S01]  /*15a0*/  LEA.HI.X R205, R5, UR21, R4, 0x2, P0 ;  /* 0x0000001505cd7c11 */ /* 0x000fe200080f1404 */
[----:B---3--:R-:W-:Y:S01]  /*15b0*/  UIMAD.WIDE UR48, UR52, 0x4, UR48 ;  /* 0x00000004343078a5 */ /* 0x008fe2000f8e0230 */
[----:B------:R-:W-:-:S02]  /*15c0*/  IADD3 R16, P0, PT, R252, 0x40, RZ ;  /* 0x00000040fc107810 */ /* 0x000fc40007f1e0ff */
[----:B------:R-:W-:Y:S01]  /*15d0*/  SHF.L.U32 R9, R14, 0x6, RZ ;  /* 0x000000060e097819 */ /* 0x000fe200000006ff */
[----:B------:R-:W-:Y:S01]  /*15e0*/  VIADD R14, R252, 0x40 ;  /* 0x00000040fc0e7836 */ /* 0x000fe20000000000 */
[----:B------:R-:W-:Y:S02]  /*15f0*/  LEA.HI.X R230, R2, UR19, R0, 0x1, P1 ;  /* 0x0000001302e67c11 */ /* 0x000fe400088f0c00 */
[----:B------:R-:W-:Y:S01]  /*1600*/  IADD3.X R15, PT, PT, RZ, RZ, RZ, P0, !PT ;  /* 0x000000ffff0f7210 */ /* 0x000fe200007fe4ff */
[----:B------:R-:W-:Y:S01]  /*1610*/  UMOV UR18, UR48 ;  /* 0x0000003000127c82 */ /* 0x000fe20008000000 */
[----:B------:R-:W-:Y:S01]  /*1620*/  UMOV UR11, UR49 ;  /* 0x00000031000b7c82 */ /* 0x000fe20008000000 */
[----:B------:R-:W-:Y:S05]  /*1630*/  BRA.U UP1, `(.L_x_111) ;  /* 0x0000000501947547 */ /* 0x000fea000b800000 */
        /* <DEDUP_REMOVED lines=12> */
[----:B------:R-:W-:Y:S05]  /*1700*/  BRA `(.L_x_113) ;  /* 0x0000000000187947 */ /* 0x000fea0003800000 */
.L_x_112:
[----:B------:R-:W1:Y:S01]  /*1710*/  LDCU.64 UR10, c[0x0][0x5c0] ;  /* 0x0000b800ff0a77ac */ /* 0x000e620008000a00 */
[----:B------:R-:W-:-:S04]  /*1720*/  UIADD3 UR8, UPT, UPT, UR37, UR39, URZ ;  /* 0x0000002725087290 */ /* 0x000fc8000fffe0ff */
[----:B-1----:R-:W-:Y:S02]  /*1730*/  UIMAD.WIDE.U32 UR14, UR8, UR10, URZ ;  /* 0x0000000a080e72a5 */ /* 0x002fe4000f8e00ff */
[----:B------:R-:W-:-:S04]  /*1740*/  UIMAD UR8, UR8, UR11, URZ ;  /* 0x0000000b080872a4 */ /* 0x000fc8000f8e02ff */
[----:B------:R-:W-:-:S06]  /*1750*/  UIADD3 UR8, UPT, UPT, UR15, UR8, URZ ;  /* 0x000000080f087290 */ /* 0x000fcc000fffe0ff */
[----:B------:R-:W-:Y:S02]  /*1760*/  MOV R0, UR8 ;  /* 0x0000000800007c02 */ /* 0x000fe40008000f00 */
.L_x_113:
[----:B------:R-:W-:Y:S05]  /*1770*/  BRA.U UP0, `(.L_x_114) ;  /* 0x00000001002c7547 */ /* 0x000fea000b800000 */
        /* <DEDUP_REMOVED lines=8> */
[----:B------:R-:W-:-:S06]  /*1800*/  UIMAD UR13, UR33, UR13, UR17 ;  /* 0x0000000d210d72a4 */ /* 0x000fcc000f8e0211 */
[----:B------:R-:W-:Y:S01]  /*1810*/  MOV R12, UR13 ;  /* 0x0000000d000c7c02 */ /* 0x000fe20008000f00 */
[----:B------:R-:W-:Y:S06]  /*1820*/  BRA `(.L_x_115) ;  /* 0x0000000000187947 */ /* 0x000fec0003800000 */
.L_x_114:
[----:B------:R-:W1:Y:S01]  /*1830*/  LDCU.64 UR8, c[0x0][0x5c8] ;  /* 0x0000b900ff0877ac */ /* 0x000e620008000a00 */
[----:B------:R-:W-:-:S04]  /*1840*/  UIADD3 UR37, UPT, UPT, UR37, UR39, URZ ;  /* 0x0000002725257290 */ /* 0x000fc8000fffe0ff */
[----:B-1----:R-:W-:Y:S02]  /*1850*/  UIMAD.WIDE.U32 UR16, UR37, UR8, URZ ;  /* 0x00000008251072a5 */ /* 0x002fe4000f8e00ff */
[----:B------:R-:W-:-:S04]  /*1860*/  UIMAD UR37, UR37, UR9, URZ ;  /* 0x00000009252572a4 */ /* 0x000fc8000f8e02ff */
[----:B------:R-:W-:-:S06]  /*1870*/  UIADD3 UR37, UPT, UPT, UR17, UR37, URZ ;  /* 0x0000002511257290 */ /* 0x000fcc000fffe0ff */
[----:B------:R-:W-:Y:S02]  /*1880*/  MOV R12, UR37 ;  /* 0x00000025000c7c02 */ /* 0x000fe40008000f00 */
.L_x_115:
[----:B------:R-:W1:Y:S01]  /*1890*/  LDCU UR12, c[0x0][0x440] ;  /* 0x00008800ff0c77ac */ /* 0x000e620008000800 */
[----:B------:R-:W-:Y:S01]  /*18a0*/  IMAD.U32 R2, RZ, RZ, UR10 ;  /* 0x0000000aff027e24 */ /* 0x000fe2000f8e00ff */
[----:B------:R-:W-:Y:S01]  /*18b0*/  BSSY.RECONVERGENT B0, `(.L_x_116) ;  /* 0x0000020000007945 */ /* 0x000fe20003800200 */
[----:B------:R-:W-:Y:S02]  /*18c0*/  UIADD3 UR36, UPT, UPT, -UR28, UR36, URZ ;  /* 0x000000241c247290 */ /* 0x000fe4000fffe1ff */
[----:B------:R-:W-:Y:S01]  /*18d0*/  IMAD.WIDE.U32 R2, R2, UR28, R10 ;  /* 0x0000001c02027c25 */ /* 0x000fe2000f8e000a */
[----:B------:R-:W-:-:S04]  /*18e0*/  UIMAD UR15, UR5, UR10, URZ ;  /* 0x0000000a050f72a4 */ /* 0x000fc8000f8e02ff */
[----:B------:R-:W-:Y:S01]  /*18f0*/  UIMAD UR15, UR28, UR11, UR15 ;  /* 0x0000000b1c0f72a4 */ /* 0x000fe2000f8e020f */
[----:B------:R-:W-:-:S05]  /*1900*/  IADD3 R2, P2, PT, R2, UR14, RZ ;  /* 0x0000000e02027c10 */ /* 0x000fca000ff5e0ff */
[----:B------:R-:W-:Y:S02]  /*1910*/  IADD3.X R3, PT, PT, R0, UR15, R3, P2, !PT ;  /* 0x0000000f00037c10 */ /* 0x000fe400097fe403 */
[----:B-1----:R-:W-:Y:S01]  /*1920*/  ISETP.GE.AND P0, PT, R10, UR12, PT ;  /* 0x0000000c0a007c0c */ /* 0x002fe2000bf06270 */
[----:B------:R-:W1:Y:S03]  /*1930*/  LDCU.64 UR12, c[0x0][0x5d8] ;  /* 0x0000bb00ff0c77ac */ /* 0x000e660008000a00 */
[----:B------:R-:W-:Y:S02]  /*1940*/  ISETP.GE.OR P1, PT, R252, UR36, P0 ;  /* 0x00000024fc007c0c */ /* 0x000fe40008726670 */
[----:B------:R-:W-:-:S11]  /*1950*/  ISETP.GE.OR P0, PT, R14, UR36, P0 ;  /* 0x000000240e007c0c */ /* 0x000fd60008706670 */
[----:B------:R-:W2:Y:S01]  /*1960*/  @!P1 LDC.64 R8, c[0x0][0x560] ;  /* 0x00015800ff089b82 */ /* 0x000ea20000000a00 */
[----:B-1----:R-:W-:Y:S01]  /*1970*/  IMAD.U32 R4, RZ, RZ, UR12 ;  /* 0x0000000cff047e24 */ /* 0x002fe2000f8e00ff */
[----:B------:R-:W-:-:S03]  /*1980*/  MOV R0, UR13 ;  /* 0x0000000d00007c02 */ /* 0x000fc60008000f00 */
[----:B------:R-:W-:-:S04]  /*1990*/  IMAD.WIDE.U32 R4, R4, UR25, R2 ;  /* 0x0000001904047c25 */ /* 0x000fc8000f8e0002 */
[----:B------:R-:W-:Y:S02]  /*19a0*/  IMAD R3, R0, UR25, R5 ;  /* 0x0000001900037c24 */ /* 0x000fe4000f8e0205 */
[----:B------:R-:W-:-:S04]  /*19b0*/  @!P1 IMAD.MOV.U32 R2, RZ, RZ, R4 ;  /* 0x000000ffff029224 */ /* 0x000fc800078e0004 */
        /* <DEDUP_REMOVED lines=15> */
.L_x_117:
[----:B------:R-:W-:Y:S05]  /*1ab0*/  BSYNC.RECONVERGENT B0 ;  /* 0x0000000000007941 */ /* 0x000fea0003800200 */
.L_x_116:
[----:B------:R-:W2:Y:S01]  /*1ac0*/  LDCU.64 UR10, c[0x0][0x5e0] ;  /* 0x0000bc00ff0a77ac */ /* 0x000ea20008000a00 */
[----:B------:R-:W-:Y:S01]  /*1ad0*/  MOV R2, UR8 ;  /* 0x0000000800027c02 */ /* 0x000fe20008000f00 */
[----:B-1----:R-:W1:Y:S01]  /*1ae0*/  @!P1 LDC.64 R8, c[0x0][0x568] ;  /* 0x00015a00ff089b82 */ /* 0x002e620000000a00 */
[----:B------:R-:W-:-:S03]  /*1af0*/  UIMAD UR5, UR5, UR8, URZ ;  /* 0x00000008050572a4 */ /* 0x000fc6000f8e02ff */
[----:B------:R-:W-:Y:S01]  /*1b00*/  IMAD.WIDE.U32 R2, R2, UR28, R10 ;  /* 0x0000001c02027c25 */ /* 0x000fe2000f8e000a */
[----:B------:R-:W-:Y:S02]  /*1b10*/  UIMAD UR5, UR28, UR9, UR5 ;  /* 0x000000091c0572a4 */ /* 0x000fe4000f8e0205 */
[----:B------:R-:W-:-:S04]  /*1b20*/  IADD3 R2, P2, PT, R2, UR16, RZ ;  /* 0x0000001002027c10 */ /* 0x000fc8000ff5e0ff */
[----:B------:R-:W-:Y:S02]  /*1b30*/  IADD3.X R3, PT, PT, R12, UR5, R3, P2, !PT ;  /* 0x000000050c037c10 */ /* 0x000fe400097fe403 */
[----:B--2---:R-:W-:Y:S02]  /*1b40*/  MOV R4, UR10 ;  /* 0x0000000a00047c02 */ /* 0x004fe40008000f00 */
[----:B------:R-:W-:-:S03]  /*1b50*/  MOV R0, UR11 ;  /* 0x0000000b00007c02 */ /* 0x000fc60008000f00 */
[----:B------:R-:W-:-:S04]  /*1b60*/  IMAD.WIDE.U32 R4, R4, UR25, R2 ;  /* 0x0000001904047c25 */ /* 0x000fc8000f8e0002 */
        /* <DEDUP_REMOVED lines=8> */
[----:B------:R-:W1:Y:S01]  /*1bf0*/  LDCU.64 UR10, c[0x0][0x568] ;  /* 0x0000ad00ff0a77ac */ /* 0x000e620008000a00 */
[----:B------:R-:W-:Y:S01]  /*1c00*/  MOV R2, R4 ;  /* 0x0000000400027202 */ /* 0x000fe20000000f00 */
[----:B------:R-:W-:-:S04]  /*1c10*/  IMAD R0, R15, UR8, RZ ;  /* 0x000000080f007c24 */ /* 0x000fc8000f8e02ff */
[----:B------:R-:W-:-:S04]  /*1c20*/  IMAD.WIDE.U32 R2, R16, UR8, R2 ;  /* 0x0000000810027c25 */ /* 0x000fc8000f8e0002 */
[----:B------:R-:W-:-:S05]  /*1c30*/  IMAD R0, R16, UR9, R0 ;  /* 0x0000000910007c24 */ /* 0x000fca000f8e0200 */
[----:B------:R-:W-:Y:S02]  /*1c40*/  IADD3 R0, PT, PT, R3, R0, RZ ;  /* 0x0000000003007210 */ /* 0x000fe40007ffe0ff */
[----:B-1----:R-:W-:-:S04]  /*1c50*/  LEA R4, P0, R2, UR10, 0x1 ;  /* 0x0000000a02047c11 */ /* 0x002fc8000f8008ff */
[----:B------:R-:W-:-:S05]  /*1c60*/  LEA.HI.X R5, R2, UR11, R0, 0x1, P0 ;  /* 0x0000000b02057c11 */ /* 0x000fca00080f0c00 */
[----:B------:R4:W-:Y:S01]  /*1c70*/  STG.E.128 desc[UR26][R4.64], RZ ;  /* 0x000000ff04007986 */ /* 0x0009e2000c101d1a */
[----:B------:R-:W-:Y:S05]  /*1c80*/  BRA `(.L_x_118) ;  /* 0x0000006400787947 */ /* 0x000fea0003800000 */
.L_x_111:
[----:B------:R-:W1:Y:S01]  /*1c90*/  LDCU.64 UR8, c[0x0][0x3d8] ;  /* 0x00007b00ff0877ac */ /* 0x000e620008000a00 */
[----:B------:R-:W-:Y:S01]  /*1ca0*/  IMAD.U32 R2, RZ, RZ, UR14 ;  /* 0x0000000eff027e24 */ /* 0x000fe2000f8e00ff */
[----:B------:R-:W-:Y:S01]  /*1cb0*/  LOP3.LUT R4, R22, 0xd8, RZ, 0xc0, !PT ;  /* 0x000000d816047812 */ /* 0x000fe200078ec0ff */
[----:B------:R-:W-:Y:S01]  /*1cc0*/  BSSY.RECONVERGENT B0, `(.L_x_119) ;  /* 0x0000026000007945 */ /* 0x000fe20003800200 */
[----:B------:R-:W-:Y:S01]  /*1cd0*/  UIMAD UR19, UR5, UR14, URZ ;  /* 0x0000000e051372a4 */ /* 0x000fe2000f8e02ff */
[----:B------:R-:W-:Y:S01]  /*1ce0*/  IMAD.WIDE.U32 R2, R2, UR28, R10 ;  /* 0x0000001c02027c25 */ /* 0x000fe2000f8e000a */
[----:B------:R-:W-:Y:S01]  /*1cf0*/  UIADD3 UR20, UPT, UPT, -UR28, UR36, URZ ;  /* 0x000000241c147290 */ /* 0x000fe2000fffe1ff */
[----:B------:R-:W-:Y:S01]  /*1d00*/  LOP3.LUT R4, R4, 0x18, R21, 0x78, !PT ;  /* 0x0000001804047812 */ /* 0x000fe200078e7815 */
[----:B------:R-:W-:Y:S01]  /*1d10*/  UIMAD UR19, UR28, UR15, UR19 ;  /* 0x0000000f1c1372a4 */ /* 0x000fe2000f8e0213 */
[----:B------:R-:W-:Y:S01]  /*1d20*/  @P2 BAR.SYNC.DEFER_BLOCKING 0x0 ;  /* 0x0000000000002b1d */ /* 0x000fe20000010000 */
[----:B------:R-:W-:-:S02]  /*1d30*/  IADD3 R2, P0, PT, R2, UR44, RZ ;  /* 0x0000002c02027c10 */ /* 0x000fc4000ff1e0ff */
[----:B------:R-:W-:Y:S02]  /*1d40*/  ISETP.GE.AND P6, PT, R252, UR20, PT ;  /* 0x00000014fc007c0c */ /* 0x000fe4000bfc6270 */
[----:B------:R-:W-:Y:S01]  /*1d50*/  IADD3.X R3, PT, PT, R18, UR19, R3, P0, !PT ;  /* 0x0000001312037c10 */ /* 0x000fe200087fe403 */
[----:B------:R-:W-:Y:S01]  /*1d60*/  ULOP3.LUT UR19, UR43, 0x80000001, URZ, 0xc0, !UPT ;  /* 0x800000012b137892 */ /* 0x000fe2000f8ec0ff */
[----:B------:R-:W-:Y:S01]  /*1d70*/  LOP3.LUT R4, R4, 0x1f20, R22, 0xf8, !PT ;  /* 0x00001f2004047812 */ /* 0x000fe200078ef816 */
[----:B-1----:R-:W-:Y:S02]  /*1d80*/  IMAD R0, R19, UR8, RZ ;  /* 0x0000000813007c24 */ /* 0x002fe4000f8e02ff */
[----:B------:R-:W-:Y:S01]  /*1d90*/  UISETP.NE.AND UP0, UPT, UR19, 0x1, UPT ;  /* 0x000000011300788c */ /* 0x000fe2000bf05270 */
[C---:B------:R-:W-:Y:S01]  /*1da0*/  IMAD.WIDE.U32 R2, R13.reuse, UR8, R2 ;  /* 0x000000080d027c25 */ /* 0x040fe2000f8e0002 */
[----:B------:R-:W-:Y:S02]  /*1db0*/  LEA R8, R4, UR6, 0x1 ;  /* 0x0000000604087c11 */ /* 0x000fe4000f8e08ff */
[----:B------:R-:W-:Y:S01]  /*1dc0*/  USEL UR19, URZ, 0x2000, UP0 ;  /* 0x00002000ff137887 */ /* 0x000fe20008000000 */
[----:B------:R-:W-:-:S04]  /*1dd0*/  IMAD R0, R13, UR9, R0 ;  /* 0x000000090d007c24 */ /* 0x000fc8000f8e0200 */
[----:B------:R-:W-:Y:S01]  /*1de0*/  IMAD.IADD R0, R3, 0x1, R0 ;  /* 0x0000000103007824 */ /* 0x000fe200078e0200 */
        /* <DEDUP_REMOVED lines=16> */
.L_x_121:
[----:B------:R2:W-:Y:S01]  /*1ef0*/  STS.128 [R8+0x8000], RZ ;  /* 0x008000ff08007388 */ /* 0x0005e20000000c00 */
[----:B------:R-:W-:Y:S05]  /*1f00*/  BRA `(.L_x_122) ;  /* 0x0000000000047947 */ /* 0x000fea0003800000 */
.L_x_120:
[----:B------:R3:W-:Y:S02]  /*1f10*/  STS.128 [R8+0x8000], RZ ;  /* 0x008000ff08007388 */ /* 0x0007e40000000c00 */
.L_x_122:
[----:B------:R-:W-:Y:S05]  /*1f20*/  BSYNC.RECONVERGENT B0 ;  /* 0x0000000000007941 */ /* 0x000fea0003800200 */
.L_x_119:
[----:B------:R-:W-:Y:S01]  /*1f30*/  ISETP.GE.AND P5, PT, R14, UR20, PT ;  /* 0x000000140e007c0c */ /* 0x000fe2000bfa6270 */
        /* <DEDUP_REMOVED lines=9> */
[----:B------:R-:W-:Y:S02]  /*1fd0*/  IMAD R4, R15, UR14, RZ ;  /* 0x0000000e0f047c24 */ /* 0x000fe4000f8e02ff */
[----:B------:R-:W-:-:S04]  /*1fe0*/  IMAD.WIDE.U32 R2, R16, UR14, R2 ;  /* 0x0000000e10027c25 */ /* 0x000fc8000f8e0002 */
[----:B------:R-:W-:-:S05]  /*1ff0*/  IMAD R0, R16, UR15, R4 ;  /* 0x0000000f10007c24 */ /* 0x000fca000f8e0204 */
[----:B------:R-:W-:Y:S02]  /*2000*/  IADD3 R0, PT, PT, R3, R0, RZ ;  /* 0x0000000003007210 */ /* 0x000fe40007ffe0ff */
[----:B-----5:R-:W-:-:S04]  /*2010*/  LEA R4, P0, R2, UR8, 0x1 ;  /* 0x0000000802047c11 */ /* 0x020fc8000f8008ff */
[----:B------:R-:W-:-:S05]  /*2020*/  LEA.HI.X R5, R2, UR9, R0, 0x1, P0 ;  /* 0x0000000902057c11 */ /* 0x000fca00080f0c00 */
[----:B------:R-:W-:Y:S01]  /*2030*/  @!PT LDS RZ, [RZ] ;  /* 0x00000000fffff984 */ /* 0x000fe20000000800 */
[----:B------:R-:W-:Y:S01]  /*2040*/  @!PT LDS RZ, [RZ] ;  /* 0x00000000fffff984 */ /* 0x000fe20000000800 */
[----:B------:R-:W-:Y:S01]  /*2050*/  @!PT LDS RZ, [RZ] ;  /* 0x00000000fffff984 */ /* 0x000fe20000000800 */
[----:B------:R1:W-:Y:S04]  /*2060*/  LDGSTS.E.BYPASS.LTC128B.128 [R8+0x9000], desc[UR26][R4.64] ;  /* 0x0900000004087fae */ /* 0x0003e8000b981a1a */
.L_x_124:
[----:B------:R-:W-:Y:S05]  /*2070*/  BSYNC.RECONVERGENT B0 ;  /* 0x0000000000007941 */ /* 0x000fea0003800200 */
.L_x_123:
[----:B------:R-:W-:Y:S01]  /*2080*/  UIMAD UR43, UR43, -0x80, UR38 ;  /* 0xffffff802b2b78a4 */ /* 0x000fe2000f8e0226 */
[----:B------:R-:W0:Y:S01]  /*2090*/  LDGDEPBAR ;  /* 0x00000000000079af */ /* 0x000e220000000000 */
[----:B------:R-:W-:Y:S04]  /*20a0*/  BSSY.RECONVERGENT B0, `(.L_x_125) ;  /* 0x0000010000007945 */ /* 0x000fe80003800200 */
[----:B------:R-:W-:-:S13]  /*20b0*/  ISETP.GE.AND P1, PT, R252, UR43, PT ;  /* 0x0000002bfc007c0c */ /* 0x000fda000bf26270 */
[----:B------:R-:W-:Y:S05]  /*20c0*/  @P1 BRA `(.L_x_126) ;  /* 0x0000000000301947 */ /* 0x000fea0003800000 */
[----:B------:R-:W5:Y:S02]  /*20d0*/  LDCU UR8, c[0x0][0x440] ;  /* 0x00008800ff0877ac */ /* 0x000f640008000800 */
[----:B-----5:R-:W-:-:S13]  /*20e0*/  ISETP.GE.AND P0, PT, R10, UR8, PT ;  /* 0x000000080a007c0c */ /* 0x020fda000bf06270 */
[----:B------:R-:W-:Y:S05]  /*20f0*/  @P0 BRA `(.L_x_127) ;  /* 0x00000000001c0947 */ /* 0x000fea0003800000 */
[----:B------:R-:W-:Y:S02]  /*2100*/  MOV R2, R233 ;  /* 0x000000e900027202 */ /* 0x000fe40000000f00 */
[----:B------:R-:W-:-:S05]  /*2110*/  MOV R3, R232 ;  /* 0x000000e800037202 */ /* 0x000fca0000000f00 */
[----:B------:R-:W-:Y:S01]  /*2120*/  @!PT LDS RZ, [RZ] ;  /* 0x00000000fffff984 */ /* 0x000fe20000000800 */
[----:B------:R-:W-:Y:S01]  /*2130*/  @!PT LDS RZ, [RZ] ;  /* 0x00000000fffff984 */ /* 0x000fe20000000800 */
[----:B------:R-:W-:Y:S01]  /*2140*/  @!PT LDS RZ, [RZ] ;  /* 0x00000000fffff984 */ /* 0x000fe20000000800 */
[----:B------:R1:W-:Y:S01]  /*2150*/  LDGSTS.E.BYPASS.LTC128B.128 [R8+0x4000], desc[UR26][R2.64] ;  /* 0x0400000002087fae */ /* 0x0003e2000b981a1a */
[----:B------:R-:W-:Y:S05]  /*2160*/  BRA `(.L_x_128) ;  /* 0x00000000000c7947 */ /* 0x000fea0003800000 */
.L_x_127:
[----:B------:R1:W-:Y:S01]  /*2170*/  STS.128 [R8+0x4000], RZ ;  /* 0x004000ff08007388 */ /* 0x0003e20000000c00 */
[----:B------:R-:W-:Y:S05]  /*2180*/  BRA `(.L_x_128) ;  /* 0x0000000000047947 */ /* 0x000fea0003800000 */
.L_x_126:
[----:B------:R1:W-:Y:S02]  /*2190*/  STS.128 [R8+0x4000], RZ ;  /* 0x004000ff08007388 */ /* 0x0003e40000000c00 */
.L_x_128:
[----:B------:R-:W-:Y:S05]  /*21a0*/  BSYNC.RECONVERGENT B0 ;  /* 0x0000000000007941 */ /* 0x000fea0003800200 */
.L_x_125:
        /* <DEDUP_REMOVED lines=8> */
[----:B-1----:R-:W-:Y:S01]  /*2230*/  IMAD.U32 R2, RZ, RZ, UR13 ;  /* 0x0000000dff027e24 */ /* 0x002fe2000f8e00ff */
[----:B------:R-:W-:Y:S01]  /*2240*/  MOV R3, UR13 ;  /* 0x0000000d00037c02 */ /* 0x000fe20008000f00 */
[----:B------:R-:W-:-:S03]  /*2250*/  IMAD.U32 R0, RZ, RZ, UR12 ;  /* 0x0000000cff007e24 */ /* 0x000fc6000f8e00ff */
[----:B------:R-:W-:-:S04]  /*2260*/  LEA R2, P0, R2, R233, 0x1 ;  /* 0x000000e902027211 */ /* 0x000fc800078008ff */
[----:B------:R-:W-:-:S05]  /*2270*/  LEA.HI.X R3, R3, R232, R0, 0x1, P0 ;  /* 0x000000e803037211 */ /* 0x000fca00000f0c00 */
[----:B------:R-:W-:Y:S01]  /*2280*/  @!PT LDS RZ, [RZ] ;  /* 0x00000000fffff984 */ /* 0x000fe20000000800 */
[----:B------:R-:W-:Y:S01]  /*2290*/  @!PT LDS RZ, [RZ] ;  /* 0x00000000fffff984 */ /* 0x000fe20000000800 */
[----:B------:R-:W-:Y:S01]  /*22a0*/  @!PT LDS RZ, [RZ] ;  /* 0x00000000fffff984 */ /* 0x000fe20000000800 */
[----:B------:R1:W-:Y:S04]  /*22b0*/  LDGSTS.E.BYPASS.LTC128B.128 [R8+0x5000], desc[UR26][R2.64] ;  /* 0x0500000002087fae */ /* 0x0003e8000b981a1a */
.L_x_130:
[----:B------:R-:W-:Y:S05]  /*22c0*/  BSYNC.RECONVERGENT B0 ;  /* 0x0000000000007941 */ /* 0x000fea0003800200 */
.L_x_129:
[----:B------:R-:W-:Y:S01]  /*22d0*/  BSSY.RECONVERGENT B0, `(.L_x_131) ;  /* 0x0000010000007945 */ /* 0x000fe20003800200 */
[----:B------:R-:W-:-:S03]  /*22e0*/  IADD3 R202, PT, PT, R8, UR19, RZ ;  /* 0x0000001308ca7c10 */ /* 0x000fc6000fffe0ff */
        /* <DEDUP_REMOVED lines=11> */
.L_x_133:
[----:B------:R1:W-:Y:S01]  /*23a0*/  STS.128 [R202], RZ ;  /* 0x000000ffca007388 */ /* 0x0003e20000000c00 */
[----:B------:R-:W-:Y:S05]  /*23b0*/  BRA `(.L_x_134) ;  /* 0x0000000000047947 */ /* 0x000fea0003800000 */
.L_x_132:
[----:B------:R1:W-:Y:S02]  /*23c0*/  STS.128 [R202], RZ ;  /* 0x000000ffca007388 */ /* 0x0003e40000000c00 */
.L_x_134:
[----:B------:R-:W-:Y:S05]  /*23d0*/  BSYNC.RECONVERGENT B0 ;  /* 0x0000000000007941 */ /* 0x000fea0003800200 */
.L_x_131:
[----:B------:R-:W-:Y:S01]  /*23e0*/  SHF.R.U32.HI R14, RZ, 0x1, R21 ;  /* 0x00000001ff0e7819 */ /* 0x000fe20000011615 */
[----:B------:R-:W-:Y:S02]  /*23f0*/  IMAD.MOV.U32 R250, RZ, RZ, 0x7f800000 ;  /* 0x7f800000fffa7424 */ /* 0x000fe400078e00ff */
[----:B------:R-:W-:Y:S01]  /*2400*/  IMAD.MOV.U32 R249, RZ, RZ, 0x7f800000 ;  /* 0x7f800000fff97424 */ /* 0x000fe200078e00ff */
[----:B------:R-:W-:Y:S01]  /*2410*/  LOP3.LUT R211, R14, 0x30, RZ, 0xc0, !PT ;  /* 0x000000300ed37812 */ /* 0x000fe200078ec0ff */
[----:B------:R-:W-:Y:S02]  /*2420*/  IMAD.MOV.U32 R248, RZ, RZ, 0x7f800000 ;  /* 0x7f800000fff87424 */ /* 0x000fe400078e00ff */
[----:B------:R-:W-:Y:S01]  /*2430*/  IMAD.MOV.U32 R247, RZ, RZ, 0x7f800000 ;  /* 0x7f800000fff77424 */ /* 0x000fe200078e00ff */
[----:B------:R-:W-:-:S04]  /*2440*/  LOP3.LUT R211, R211, 0x7, R252, 0xf8, !PT ;  /* 0x00000007d3d37812 */ /* 0x000fc800078ef8fc */
[C---:B-1----:R-:W-:Y:S01]  /*2450*/  LOP3.LUT R2, R211.reuse, 0x40, RZ, 0xfc, !PT ;  /* 0x00000040d3027812 */ /* 0x042fe200078efcff */
[C---:B------:R-:W-:Y:S01]  /*2460*/  VIADD R3, R211.reuse, 0x8 ;  /* 0x00000008d3037836 */ /* 0x040fe20000000000 */
[C---:B------:R-:W-:Y:S01]  /*2470*/  ISETP.GE.AND P3, PT, R211.reuse, UR43, PT ;  /* 0x0000002bd3007c0c */ /* 0x040fe2000bf66270 */
[----:B------:R-:W-:Y:S01]  /*2480*/  VIADD R0, R211, 0x48 ;  /* 0x00000048d3007836 */ /* 0x000fe20000000000 */
[----:B------:R-:W-:Y:S01]  /*2490*/  ISETP.GE.AND P1, PT, R2, UR43, PT ;  /* 0x0000002b02007c0c */ /* 0x000fe2000bf26270 */
[----:B------:R-:W-:Y:S01]  /*24a0*/  IMAD.MOV.U32 R2, RZ, RZ, 0x4 ;  /* 0x00000004ff027424 */ /* 0x000fe200078e00ff */
[----:B------:R-:W-:Y:S02]  /*24b0*/  ISETP.GE.AND P2, PT, R3, UR43, PT ;  /* 0x0000002b03007c0c */ /* 0x000fe4000bf46270 */
[----:B------:R-:W-:Y:S01]  /*24c0*/  ISETP.GE.AND P0, PT, R0, UR43, PT ;  /* 0x0000002b00007c0c */ /* 0x000fe2000bf06270 */
[----:B------:R-:W-:-:S06]  /*24d0*/  IMAD.WIDE.U32 R2, R211, R2, UR54 ;  /* 0x00000036d3027e25 */ /* 0x000fcc000f8e0002 */
        /* <DEDUP_REMOVED lines=17> */
.L_x_136:
[----:B------:R-:W-:Y:S05]  /*25f0*/  BSYNC.RECONVERGENT B0 ;  /* 0x0000000000007941 */ /* 0x000fea0003800200 */
.L_x_135:
[----:B------:R-:W3:Y:S01]  /*2600*/  LDCU.64 UR8, c[0x0][0x3d0] ;  /* 0x00007a00ff0877ac */ /* 0x000ee20008000a00 */
[----:B-1----:R-:W-:Y:S01]  /*2610*/  MOV R2, UR16 ;  /* 0x0000001000027c02 */ /* 0x002fe20008000f00 */
[----:B------:R-:W-:Y:S01]  /*2620*/  BSSY.RECONVERGENT B0, `(.L_x_137) ;  /* 0x000001d000007945 */ /* 0x000fe20003800200 */
[----:B------:R-:W-:-:S03]  /*2630*/  UIMAD UR5, UR5, UR16, URZ ;  /* 0x00000010050572a4 */ /* 0x000fc6000f8e02ff */
[----:B------:R-:W-:Y:S01]  /*2640*/  IMAD.WIDE.U32 R2, R2, UR28, R10 ;  /* 0x0000001c02027c25 */ /* 0x000fe2000f8e000a */
[----:B------:R-:W-:Y:S02]  /*2650*/  UIMAD UR5, UR28, UR17, UR5 ;  /* 0x000000111c0572a4 */ /* 0x000fe4000f8e0205 */
[----:B------:R-:W-:-:S04]  /*2660*/  IADD3 R2, P0, PT, R2, UR30, RZ ;  /* 0x0000001e02027c10 */ /* 0x000fc8000ff1e0ff */
[----:B------:R-:W-:Y:S01]  /*2670*/  IADD3.X R3, PT, PT, R20, UR5, R3, P0, !PT ;  /* 0x0000000514037c10 */ /* 0x000fe200087fe403 */
        /* <DEDUP_REMOVED lines=20> */
.L_x_139:
[----:B------:R1:W-:Y:S01]  /*27c0*/  STS.128 [R8+0x6000], RZ ;  /* 0x006000ff08007388 */ /* 0x0003e20000000c00 */
[----:B------:R-:W-:Y:S05]  /*27d0*/  BRA `(.L_x_140) ;  /* 0x0000000000047947 */ /* 0x000fea0003800000 */
.L_x_138:
[----:B------:R1:W-:Y:S02]  /*27e0*/  STS.128 [R8+0x6000], RZ ;  /* 0x006000ff08007388 */ /* 0x0003e40000000c00 */
.L_x_140:
[----:B------:R-:W-:Y:S05]  /*27f0*/  BSYNC.RECONVERGENT B0 ;  /* 0x0000000000007941 */ /* 0x000fea0003800200 */
.L_x_137:
[----:B------:R1:W-:Y:S01]  /*2800*/  @P5 STS.128 [R8+0x7000], RZ ;  /* 0x007000ff08005388 */ /* 0x0003e20000000c00 */
[----:B------:R-:W-:Y:S04]  /*2810*/  BSSY.RECONVERGENT B0, `(.L_x_141) ;  /* 0x0000012000007945 */ /* 0x000fe80003800200 */
[----:B------:R-:W-:Y:S05]  /*2820*/  @P5 BRA `(.L_x_142) ;  /* 0x0000000000405947 */ /* 0x000fea0003800000 */
        /* <DEDUP_REMOVED lines=16> */
.L_x_142:
[----:B------:R-:W-:Y:S05]  /*2930*/  BSYNC.RECONVERGENT B0 ;  /* 0x0000000000007941 */ /* 0x000fea0003800200 */
.L_x_141:
[----:B------:R-:W4:Y:S01]  /*2940*/  LDCU.64 UR8, c[0x0][0x538] ;  /* 0x0000a700ff0877ac */ /* 0x000f220008000a00 */
[----:B------:R-:W0:Y:S01]  /*2950*/  LDGDEPBAR ;  /* 0x00000000000079af */ /* 0x000e220000000000 */
[----:B------:R-:W-:Y:S01]  /*2960*/  IMAD.U32 R2, RZ, RZ, UR25 ;  /* 0x00000019ff027e24 */ /* 0x000fe2000f8e00ff */
[----:B------:R-:W2:Y:S01]  /*2970*/  S2R R155, SR_TID.X ;  /* 0x00000000009b7919 */ /* 0x000ea20000002100 */
[----:B------:R-:W-:Y:S01]  /*2980*/  IMAD.U32 R0, RZ, RZ, UR34 ;  /* 0x00000022ff007e24 */ /* 0x000fe2000f8e00ff */
[----:B------:R-:W1:Y:S01]  /*2990*/  LDCU UR5, c[0x0][0x440] ;  /* 0x00008800ff0577ac */ /* 0x000e620008000800 */
[C---:B------:R-:W-:Y:S02]  /*29a0*/  IMAD.SHL.U32 R12, R21.reuse, 0x20, RZ ;  /* 0x00000020150c7824 */ /* 0x040fe400078e00ff */
[----:B---3--:R-:W-:Y:S01]  /*29b0*/  IMAD.SHL.U32 R7, R21, 0x10, RZ ;  /* 0x0000001015077824 */ /* 0x008fe200078e00ff */
[----:B------:R-:W3:Y:S01]  /*29c0*/  LDCU UR14, c[0x0][0x45c] ;  /* 0x00008b80ff0e77ac */ /* 0x000ee20008000800 */
[----:B----4-:R-:W-:-:S04]  /*29d0*/  ISETP.NE.U32.AND P1, PT, RZ, UR8, PT ;  /* 0x00000008ff007c0c */ /* 0x010fc8000bf25070 */
[----:B------:R-:W-:Y:S01]  /*29e0*/  ISETP.NE.AND.EX P1, PT, RZ, UR9, PT, P1 ;  /* 0x00000009ff007c0c */ /* 0x000fe2000bf25310 */
[----:B------:R-:W-:-:S12]  /*29f0*/  DEPBAR.LE SB0, 0x1 ;  /* 0x000080400000791a */ /* 0x000fd80000000000 */
[----:B-1----:R-:W1:Y:S01]  /*2a00*/  @P1 LDC.64 R4, c[0x0][0x540] ;  /* 0x00015000ff041b82 */ /* 0x002e620000000a00 */
[----:B------:R-:W-:Y:S01]  /*2a10*/  @P1 IMAD.MOV.U32 R3, RZ, RZ, RZ ;  /* 0x000000ffff031224 */ /* 0x000fe200078e00ff */
[----:B------:R-:W-:-:S06]  /*2a20*/  IADD3 R0, PT, PT, R0, UR36, R211 ;  /* 0x0000002400007c10 */ /* 0x000fcc000fffe0d3 */
[----:B------:R-:W4:Y:S01]  /*2a30*/  @P1 LDC R9, c[0x0][0x458] ;  /* 0x00011600ff091b82 */ /* 0x000f220000000800 */
[----:B-1----:R-:W-:-:S04]  /*2a40*/  @P1 IMAD.WIDE.U32 R2, R4, UR33, R2 ;  /* 0x0000002104021c25 */ /* 0x002fc8000f8e0002 */
[----:B------:R-:W-:Y:S01]  /*2a50*/  @P1 IMAD R5, R5, UR33, R3 ;  /* 0x0000002105051c24 */ /* 0x000fe2000f8e0203 */
[C---:B------:R-:W-:Y:S02]  /*2a60*/  @P1 LEA R4, P0, R2.reuse, UR8, 0x2 ;  /* 0x0000000802041c11 */ /* 0x040fe4000f8010ff */
[----:B------:R-:W-:Y:S02]  /*2a70*/  BAR.SYNC.DEFER_BLOCKING 0x0 ;  /* 0x0000000000007b1d */ /* 0x000fe40000010000 */
[----:B------:R-:W-:Y:S01]  /*2a80*/  @P1 LEA.HI.X R5, R2, UR9, R5, 0x2, P0 ;  /* 0x0000000902051c11 */ /* 0x000fe200080f1405 */
[----:B------:R-:W-:Y:S01]  /*2a90*/  IMAD.U32 R3, RZ, RZ, UR38 ;  /* 0x00000026ff037e24 */ /* 0x000fe2000f8e00ff */
[C---:B------:R-:W-:Y:S01]  /*2aa0*/  LOP3.LUT R2, R12.reuse, 0x20, RZ, 0xc0, !PT ;  /* 0x000000200c027812 */ /* 0x040fe200078ec0ff */
[----:B------:R-:W-:Y:S01]  /*2ab0*/  IMAD.SHL.U32 R10, R21, 0x2, RZ ;  /* 0x00000002150a7824 */ /* 0x000fe200078e00ff */
[----:B--2---:R-:W-:Y:S01]  /*2ac0*/  LOP3.LUT R8, R12, 0x120, RZ, 0xc0, !PT ;  /* 0x000001200c087812 */ /* 0x004fe200078ec0ff */
[----:B------:R-:W-:Y:S01]  /*2ad0*/  IMAD.SHL.U32 R13, R155, 0x10, RZ ;  /* 0x000000109b0d7824 */ /* 0x000fe200078e00ff */
[----:B----4-:R-:W1:Y:S01]  /*2ae0*/  @P1 MUFU.RCP R9, R9 ;  /* 0x0000000900091308 */ /* 0x010e620000001000 */
[----:B------:R-:W-:Y:S01]  /*2af0*/  SHF.R.U32.HI R15, RZ, 0x1, R155 ;  /* 0x00000001ff0f7819 */ /* 0x000fe2000001169b */
[----:B------:R-:W2:Y:S01]  /*2b00*/  LDCU UR9, c[0x0][0x590] ;  /* 0x0000b200ff0977ac */ /* 0x000ea20008000800 */
[----:B------:R-:W-:-:S02]  /*2b10*/  IMAD.MOV.U32 R153, RZ, RZ, 0x20 ;  /* 0x00000020ff997424 */ /* 0x000fc400078e00ff */
[----:B------:R-:W-:Y:S01]  /*2b20*/  IMAD.MOV.U32 R152, RZ, RZ, 0x20 ;  /* 0x00000020ff987424 */ /* 0x000fe200078e00ff */
[----:B------:R-:W-:Y:S01]  /*2b30*/  CS2R R94, SRZ ;  /* 0x00000000005e7805 */ /* 0x000fe2000001ff00 */
[----:B------:R-:W-:Y:S01]  /*2b40*/  IMAD.SHL.U32 R244, R155, 0x8, RZ ;  /* 0x000000089bf47824 */ /* 0x000fe200078e00ff */
[----:B------:R-:W-:Y:S01]  /*2b50*/  CS2R R92, SRZ ;  /* 0x00000000005c7805 */ /* 0x000fe2000001ff00 */
[----:B------:R-:W-:Y:S01]  /*2b60*/  IMAD.MOV.U32 R214, RZ, RZ, R202 ;  /* 0x000000ffffd67224 */ /* 0x000fe200078e00ca */
[----:B------:R-:W-:Y:S02]  /*2b70*/  CS2R R98, SRZ ;  /* 0x0000000000627805 */ /* 0x000fe4000001ff00 */
[----:B------:R-:W-:Y:S02]  /*2b80*/  CS2R R96, SRZ ;  /* 0x0000000000607805 */ /* 0x000fe4000001ff00 */
[----:B------:R-:W-:Y:S02]  /*2b90*/  CS2R R90, SRZ ;  /* 0x00000000005a7805 */ /* 0x000fe4000001ff00 */
[----:B------:R-:W-:-:S02]  /*2ba0*/  CS2R R88, SRZ ;  /* 0x0000000000587805 */ /* 0x000fc4000001ff00 */
[----:B------:R-:W-:Y:S01]  /*2bb0*/  CS2R R86, SRZ ;  /* 0x0000000000567805 */ /* 0x000fe2000001ff00 */
[----:B------:R4:W1:Y:S01]  /*2bc0*/  @P1 LDG.E R11, desc[UR26][R4.64] ;  /* 0x0000001a040b1981 */ /* 0x000862000c1e1900 */
[----:B------:R-:W-:Y:S01]  /*2bd0*/  IADD3 R181, PT, PT, R0, -0x3f, -R3 ;  /* 0xffffffc100b57810 */ /* 0x000fe20007ffe803 */
[----:B------:R-:W-:Y:S01]  /*2be0*/  IMAD.SHL.U32 R3, R21, 0x4, RZ ;  /* 0x0000000415037824 */ /* 0x000fe200078e00ff */
[----:B------:R-:W-:Y:S02]  /*2bf0*/  SHF.R.U32.HI R0, RZ, 0x4, R21 ;  /* 0x00000004ff007819 */ /* 0x000fe40000011615 */
[----:B------:R-:W-:Y:S02]  /*2c00*/  CS2R R84, SRZ ;  /* 0x0000000000547805 */ /* 0x000fe4000001ff00 */
[----:B------:R-:W-:Y:S02]  /*2c10*/  LOP3.LUT R2, R2, 0x3800, R7, 0xf8, !PT ;  /* 0x0000380002027812 */ /* 0x000fe400078ef807 */
[----:B------:R-:W-:-:S02]  /*2c20*/  CS2R R78, SRZ ;  /* 0x00000000004e7805 */ /* 0x000fc4000001ff00 */
[----:B------:R-:W-:Y:S02]  /*2c30*/  LOP3.LUT R3, R3, 0x18, RZ, 0xc0, !PT ;  /* 0x0000001803037812 */ /* 0x000fe400078ec0ff */
[----:B------:R-:W-:Y:S02]  /*2c40*/  CS2R R76, SRZ ;  /* 0x00000000004c7805 */ /* 0x000fe4000001ff00 */
[----:B------:R-:W-:Y:S02]  /*2c50*/  LOP3.LUT R0, R0, 0x8, RZ, 0xc0, !PT ;  /* 0x0000000800007812 */ /* 0x000fe400078ec0ff */
[----:B------:R-:W-:Y:S02]  /*2c60*/  CS2R R82, SRZ ;  /* 0x0000000000527805 */ /* 0x000fe4000001ff00 */
[----:B------:R-:W-:Y:S02]  /*2c70*/  LOP3.LUT R8, R8, 0x600, R7, 0xf8, !PT ;  /* 0x0000060008087812 */ /* 0x000fe400078ef807 */
[----:B------:R-:W-:-:S02]  /*2c80*/  CS2R R80, SRZ ;  /* 0x0000000000507805 */ /* 0x000fc4000001ff00 */
[----:B------:R-:W-:Y:S02]  /*2c90*/  LOP3.LUT R7, R2, 0x100, R7, 0xf8, !PT ;  /* 0x0000010002077812 */ /* 0x000fe400078ef807 */
[----:B------:R-:W-:Y:S02]  /*2ca0*/  CS2R R74, SRZ ;  /* 0x00000000004a7805 */ /* 0x000fe4000001ff00 */
[----:B------:R-:W-:Y:S02]  /*2cb0*/  LOP3.LUT R10, R10, 0x6, RZ, 0xc0, !PT ;  /* 0x000000060a0a7812 */ /* 0x000fe400078ec0ff */
[----:B------:R-:W-:Y:S02]  /*2cc0*/  CS2R R72, SRZ ;  /* 0x0000000000487805 */ /* 0x000fe4000001ff00 */
[----:B------:R-:W-:Y:S02]  /*2cd0*/  LOP3.LUT R2, R3, 0xc0, R12, 0xf8, !PT ;  /* 0x000000c003027812 */ /* 0x000fe400078ef80c */
[----:B------:R-:W-:-:S02]  /*2ce0*/  CS2R R70, SRZ ;  /* 0x0000000000467805 */ /* 0x000fc4000001ff00 */
[--C-:B------:R-:W-:Y:S02]  /*2cf0*/  LOP3.LUT R0, R0, 0x10, R21.reuse, 0xf8, !PT ;  /* 0x0000001000007812 */ /* 0x100fe400078ef815 */
[----:B------:R-:W-:Y:S02]  /*2d00*/  CS2R R68, SRZ ;  /* 0x0000000000447805 */ /* 0x000fe4000001ff00 */
[--C-:B------:R-:W-:Y:S01]  /*2d10*/  LOP3.LUT R10, R10, 0x1c0, R14.reuse, 0xf8, !PT ;  /* 0x000001c00a0a7812 */ /* 0x100fe200078ef80e */
[----:B------:R-:W1:Y:S01]  /*2d20*/  LDCU UR8, c[0x0][0x3e0] ;  /* 0x00007c00ff0877ac */ /* 0x000e620008000800 */
[C---:B------:R-:W-:Y:S01]  /*2d30*/  LOP3.LUT R6, R2.reuse, 0x8, R21, 0x78, !PT ;  /* 0x0000000802067812 */ /* 0x040fe200078e7815 */
[C---:B----4-:R-:W-:Y:S01]  /*2d40*/  IMAD.SHL.U32 R4, R155.reuse, 0x20, RZ ;  /* 0x000000209b047824 */ /* 0x050fe200078e00ff */
[----:B------:R-:W-:Y:S01]  /*2d50*/  LOP3.LUT R5, R2, 0x8, R14, 0x78, !PT ;  /* 0x0000000802057812 */ /* 0x000fe200078e780e */
[----:B------:R-:W-:Y:S01]  /*2d60*/  IMAD.SHL.U32 R14, R155, 0x4, RZ ;  /* 0x000000049b0e7824 */ /* 0x000fe200078e00ff */
[----:B------:R-:W-:Y:S01]  /*2d70*/  LOP3.LUT R0, R0, 0xc0, R12, 0xf8, !PT ;  /* 0x000000c000007812 */ /* 0x000fe200078ef80c */
[----:B------:R-:W-:Y:S01]  /*2d80*/  UIADD3 UR41, UPT, UPT, UR41, 0x80, -UR36 ;  /* 0x0000008029297890 */ /* 0x000fe2000fffe824 */
[----:B------:R-:W-:Y:S01]  /*2d90*/  LOP3.LUT R2, R13, 0x600, RZ, 0xc0, !PT ;  /* 0x000006000d027812 */ /* 0x000fe200078ec0ff */
[----:B------:R-:W-:Y:S01]  /*2da0*/  USHF.L.U32 UR42, UR42, 0x3, URZ ;  /* 0x000000032a2a7899 */ /* 0x000fe200080006ff */
[----:B------:R-:W-:Y:S01]  /*2db0*/  LOP3.LUT R13, R4, 0xc0, RZ, 0xc0, !PT ;  /* 0x000000c0040d7812 */ /* 0x000fe200078ec0ff */
[----:B--2---:R-:W-:Y:S01]  /*2dc0*/  USHF.L.U32 UR9, UR9, 0x7, URZ ;  /* 0x0000000709097899 */ /* 0x004fe200080006ff */
[----:B------:R-:W-:-:S02]  /*2dd0*/  LOP3.LUT R3, R0, R3, RZ, 0x3c, !PT ;  /* 0x0000000300037212 */ /* 0x000fc400078e3cff */
[----:B------:R-:W-:Y:S02]  /*2de0*/  LOP3.LUT P0, RZ, R21, 0x4, RZ, 0xc0, !PT ;  /* 0x0000000415ff7812 */ /* 0x000fe4000780c0ff */
[----:B------:R-:W-:Y:S02]  /*2df0*/  LOP3.LUT R2, R2, 0x120, R4, 0xf8, !PT ;  /* 0x0000012002027812 */ /* 0x000fe400078ef804 */
[----:B------:R-:W-:Y:S02]  /*2e00*/  LOP3.LUT R0, R7, R6, RZ, 0xfc, !PT ;  /* 0x0000000607007212 */ /* 0x000fe400078efcff */
[----:B------:R-:W-:Y:S02]  /*2e10*/  LOP3.LUT R4, R13, 0x18, R14, 0xf8, !PT ;  /* 0x000000180d047812 */ /* 0x000fe400078ef80e */
[----:B------:R-:W-:Y:S02]  /*2e20*/  LEA R150, R0, UR6, 0x1 ;  /* 0x0000000600967c11 */ /* 0x000fe4000f8e08ff */
[----:B------:R-:W-:-:S02]  /*2e30*/  LOP3.LUT R0, R4, 0x8, R15, 0x78, !PT ;  /* 0x0000000804007812 */ /* 0x000fc400078e780f */
[----:B------:R-:W-:Y:S01]  /*2e40*/  LOP3.LUT R148, R3, 0x120, R12, 0xf8, !PT ;  /* 0x0000012003947812 */ /* 0x000fe200078ef80c */
[----:B------:R-:W-:Y:S01]  /*2e50*/  VIADD R4, R150, 0x8000 ;  /* 0x0000800096047836 */ /* 0x000fe20000000000 */
[----:B------:R-:W-:Y:S01]  /*2e60*/  LOP3.LUT R154, R2, R0, RZ, 0xfc, !PT ;  /* 0x00000000029a7212 */ /* 0x000fe200078efcff */
[----:B------:R-:W-:Y:S01]  /*2e70*/  VIADD R0, R10, UR28 ;  /* 0x0000001c0a007c36 */ /* 0x000fe20008000000 */
[----:B------:R-:W-:Y:S01]  /*2e80*/  LOP3.LUT R149, R8, R5, RZ, 0xfc, !PT ;  /* 0x0000000508957212 */ /* 0x000fe200078efcff */
[----:B------:R-:W-:Y:S01]  /*2e90*/  VIADD R144, R150, 0x8020 ;  /* 0x0000802096907836 */ /* 0x000fe20000000000 */
[----:B------:R2:W4:Y:S01]  /*2ea0*/  LDSM.16.M88.4 R116, [R150+0x8000] ;  /* 0x008000009674783b */ /* 0x0005220000000200 */
[----:B------:R-:W-:Y:S01]  /*2eb0*/  @P0 VIADD R144, R4, 0xffffffe0 ;  /* 0xffffffe004900836 */ /* 0x000fe20000000000 */
[----:B------:R-:W-:Y:S01]  /*2ec0*/  I2FP.F32.S32 R216, R0 ;  /* 0x0000000000d87245 */ /* 0x000fe20000201400 */
[C---:B------:R-:W-:Y:S01]  /*2ed0*/  VIADD R23, R0.reuse, 0x38 ;  /* 0x0000003800177836 */ /* 0x040fe20000000000 */
[----:B------:R2:W1:Y:S01]  /*2ee0*/  LDSM.16.M88.4 R120, [R150+0x8400] ;  /* 0x008400009678783b */ /* 0x0004620000000200 */
[----:B------:R-:W-:Y:S01]  /*2ef0*/  IMAD.MOV.U32 R3, RZ, RZ, RZ ;  /* 0x000000ffff037224 */ /* 0x000fe200078e00ff */
[----:B------:R-:W-:Y:S01]  /*2f00*/  R2P PR, R155, 0x18 ;  /* 0x000000189b007804 */ /* 0x000fe20000000000 */
[C---:B------:R-:W-:Y:S01]  /*2f10*/  VIADD R8, R0.reuse, 0x8 ;  /* 0x0000000800087836 */ /* 0x040fe20000000000 */
[----:B------:R2:W1:Y:S01]  /*2f20*/  LDSM.16.M88.4 R132, [R144] ;  /* 0x000000009084783b */ /* 0x0004620000000200 */
[C---:B------:R-:W-:Y:S01]  /*2f30*/  VIADD R7, R0.reuse, 0x9 ;  /* 0x0000000900077836 */ /* 0x040fe20000000000 */
[----:B------:R-:W-:Y:S01]  /*2f40*/  LEA R149, R149, UR6, 0x1 ;  /* 0x0000000695957c11 */ /* 0x000fe2000f8e08ff */
[C---:B------:R-:W-:Y:S01]  /*2f50*/  VIADD R6, R0.reuse, 0x10 ;  /* 0x0000001000067836 */ /* 0x040fe20000000000 */
[----:B------:R2:W1:Y:S01]  /*2f60*/  LDSM.16.M88.4 R136, [R144+0x400] ;  /* 0x000400009088783b */ /* 0x0004620000000200 */
[C---:B------:R-:W-:Y:S01]  /*2f70*/  VIADD R5, R0.reuse, 0x11 ;  /* 0x0000001100057836 */ /* 0x040fe20000000000 */
[----:B------:R-:W-:Y:S01]  /*2f80*/  I2FP.F32.S32 R17, R8 ;  /* 0x0000000800117245 */ /* 0x000fe20000201400 */
        /* <DEDUP_REMOVED lines=13> */
[----:B------:R-:W1:Y:S01]  /*3060*/  LDSM.16.M88.4 R144, [R144+0xc00] ;  /* 0x000c00009090783b */ /* 0x000e620000000200 */
[----:B------:R-:W-:Y:S01]  /*3070*/  VIADD R22, R0, 0x39 ;  /* 0x0000003900167836 */ /* 0x000fe20000000000 */
[----:B------:R-:W-:Y:S01]  /*3080*/  I2FP.F32.S32 R10, R4 ;  /* 0x00000004000a7245 */ /* 0x000fe20000201400 */
[----:B------:R-:W-:Y:S01]  /*3090*/  VIADD R149, R149, UR19 ;  /* 0x0000001395957c36 */ /* 0x000fe20008000000 */
[----:B------:R-:W-:-:S02]  /*30a0*/  I2FP.F32.S32 R7, R13 ;  /* 0x0000000d00077245 */ /* 0x000fc40000201400 */
[----:B------:R-:W-:Y:S02]  /*30b0*/  I2FP.F32.S32 R6, R16 ;  /* 0x0000001000067245 */ /* 0x000fe40000201400 */
[----:B------:R-:W-:Y:S02]  /*30c0*/  I2FP.F32.S32 R5, R18 ;  /* 0x0000001200057245 */ /* 0x000fe40000201400 */
[----:B------:R-:W-:Y:S02]  /*30d0*/  I2FP.F32.S32 R4, R20 ;  /* 0x0000001400047245 */ /* 0x000fe40000201400 */
[----:B------:R-:W-:Y:S02]  /*30e0*/  I2FP.F32.S32 R22, R22 ;  /* 0x0000001600167245 */ /* 0x000fe40000201400 */
[----:B------:R-:W-:Y:S02]  /*30f0*/  LEA R148, R148, UR6, 0x1 ;  /* 0x0000000694947c11 */ /* 0x000fe4000f8e08ff */
[----:B------:R-:W-:-:S02]  /*3100*/  SEL R153, R153, 0xffffffe0, !P0 ;  /* 0xffffffe099997807 */ /* 0x000fc40004000000 */
[----:B------:R-:W-:Y:S01]  /*3110*/  LOP3.LUT P0, RZ, R155, 0x2, RZ, 0xc0, !PT ;  /* 0x000000029bff7812 */ /* 0x000fe2000780c0ff */
[----:B------:R-:W-:Y:S01]  /*3120*/  VIADD R148, R148, UR19 ;  /* 0x0000001394947c36 */ /* 0x000fe20008000000 */
[----:B------:R-:W-:Y:S01]  /*3130*/  LOP3.LUT R244, R244, 0x18, RZ, 0xc0, !PT ;  /* 0x00000018f4f47812 */ /* 0x000fe200078ec0ff */
[----:B------:R-:W-:Y:S01]  /*3140*/  IMAD.IADD R151, R150, 0x1, R153 ;  /* 0x0000000196977824 */ /* 0x000fe200078e0299 */
[----:B------:R-:W-:Y:S01]  /*3150*/  SEL R152, R152, 0xffffffe0, !P0 ;  /* 0xffffffe098987807 */ /* 0x000fe20004000000 */
[----:B-1----:R-:W-:Y:S01]  /*3160*/  @P1 FMUL.FTZ R3, R11, R9 ;  /* 0x000000090b031220 */ /* 0x002fe20000410000 */
[C---:B------:R-:W-:Y:S01]  /*3170*/  VIADD R9, R0.reuse, 0x1 ;  /* 0x0000000100097836 */ /* 0x040fe20000000000 */
[----:B------:R-:W-:Y:S01]  /*3180*/  LOP3.LUT P1, RZ, R155, 0x4, RZ, 0xc0, !PT ;  /* 0x000000049bff7812 */ /* 0x000fe2000782c0ff */
[----:B------:R-:W-:Y:S01]  /*3190*/  VIADD R11, R0, 0x20 ;  /* 0x00000020000b7836 */ /* 0x000fe20000000000 */
[----:B------:R-:W-:Y:S01]  /*31a0*/  I2FP.F32.S32 R0, R23 ;  /* 0x0000001700007245 */ /* 0x000fe20000201400 */
[----:B------:R-:W-:Y:S01]  /*31b0*/  FMUL.FTZ R228, R17, R3 ;  /* 0x0000000311e47220 */ /* 0x000fe20000410000 */
[----:B------:R-:W-:Y:S01]  /*31c0*/  I2FP.F32.S32 R19, R9 ;  /* 0x0000000900137245 */ /* 0x000fe20000201400 */
[-C--:B------:R-:W-:Y:S01]  /*31d0*/  FMUL.FTZ R227, R15, R3.reuse ;  /* 0x000000030fe37220 */ /* 0x080fe20000410000 */
[----:B------:R-:W-:Y:S01]  /*31e0*/  I2FP.F32.S32 R9, R2 ;  /* 0x0000000200097245 */ /* 0x000fe20000201400 */
[----:B------:R-:W-:Y:S01]  /*31f0*/  FMUL.FTZ R215, R0, R3 ;  /* 0x0000000300d77220 */ /* 0x000fe20000410000 */
[----:B------:R-:W-:Y:S01]  /*3200*/  IMAD.MOV.U32 R0, RZ, RZ, 0x20 ;  /* 0x00000020ff007424 */ /* 0x000fe200078e00ff */
[----:B------:R-:W-:Y:S01]  /*3210*/  I2FP.F32.S32 R2, R21 ;  /* 0x0000001500027245 */ /* 0x000fe20000201400 */
[----:B------:R-:W-:Y:S01]  /*3220*/  FMUL.FTZ R229, R19, R3 ;  /* 0x0000000313e57220 */ /* 0x000fe20000410000 */
[----:B------:R-:W-:Y:S01]  /*3230*/  I2FP.F32.S32 R8, R11 ;  /* 0x0000000b00087245 */ /* 0x000fe20000201400 */
[-C--:B------:R-:W-:Y:S01]  /*3240*/  FMUL.FTZ R226, R14, R3.reuse ;  /* 0x000000030ee27220 */ /* 0x080fe20000410000 */
[----:B------:R-:W-:Y:S01]  /*3250*/  SEL R0, R0, 0xffffffe0, !P3 ;  /* 0xffffffe000007807 */ /* 0x000fe20005800000 */
[----:B------:R-:W-:Y:S01]  /*3260*/  FMUL.FTZ R217, R2, R3 ;  /* 0x0000000302d97220 */ /* 0x000fe20000410000 */
[----:B------:R-:W-:-:S02]  /*3270*/  IMAD.MOV.U32 R2, RZ, RZ, 0x10 ;  /* 0x00000010ff027424 */ /* 0x000fc400078e00ff */
[-C--:B------:R-:W-:Y:S01]  /*3280*/  FMUL.FTZ R225, R12, R3.reuse ;  /* 0x000000030ce17220 */ /* 0x080fe20000410000 */
[-C--:B------:R-:W-:Y:S01]  /*3290*/  FMUL.FTZ R224, R10, R3.reuse ;  /* 0x000000030ae07220 */ /* 0x080fe20000410000 */
[----:B------:R2:W-:Y:S01]  /*32a0*/  STL [R1], R0 ;  /* 0x0000000001007387 */ /* 0x0005e20000100800 */
[----:B------:R-:W-:Y:S01]  /*32b0*/  IMAD.IADD R182, R178, 0x1, R0 ;  /* 0x00000001b2b67824 */ /* 0x000fe200078e0200 */
[----:B------:R-:W-:Y:S01]  /*32c0*/  SEL R2, R2, 0xfffffff0, !P1 ;  /* 0xfffffff002027807 */ /* 0x000fe20004800000 */
[-C--:B------:R-:W-:Y:S01]  /*32d0*/  FMUL.FTZ R223, R9, R3.reuse ;  /* 0x0000000309df7220 */ /* 0x080fe20000410000 */
[-C--:B------:R-:W-:Y:S01]  /*32e0*/  FMUL.FTZ R222, R8, R3.reuse ;  /* 0x0000000308de7220 */ /* 0x080fe20000410000 */
[-C--:B------:R-:W-:Y:S01]  /*32f0*/  FMUL.FTZ R221, R7, R3.reuse ;  /* 0x0000000307dd7220 */ /* 0x080fe20000410000 */
[-C--:B------:R-:W-:Y:S01]  /*3300*/  FMUL.FTZ R220, R6, R3.reuse ;  /* 0x0000000306dc7220 */ /* 0x080fe20000410000 */
[-C--:B------:R-:W-:Y:S01]  /*3310*/  FMUL.FTZ R219, R5, R3.reuse ;  /* 0x0000000305db7220 */ /* 0x080fe20000410000 */
[-C--:B------:R-:W-:Y:S01]  /*3320*/  FMUL.FTZ R218, R4, R3.reuse ;  /* 0x0000000304da7220 */ /* 0x080fe20000410000 */
[-C--:B------:R-:W-:Y:S01]  /*3330*/  FMUL.FTZ R216, R216, R3.reuse ;  /* 0x00000003d8d87220 */ /* 0x080fe20000410000 */
[----:B------:R-:W-:Y:S01]  /*3340*/  FMUL.FTZ R213, R22, R3 ;  /* 0x0000000316d57220 */ /* 0x000fe20000410000 */
[----:B------:R-:W-:-:S02]  /*3350*/  VIADD R3, R178, 0x10000 ;  /* 0x00010000b2037836 */ /* 0x000fc40000000000 */
[----:B------:R-:W-:Y:S02]  /*3360*/  IMAD.IADD R212, R178, 0x1, R2 ;  /* 0x00000001b2d47824 */ /* 0x000fe400078e0202 */
[----:B---34-:R-:W-:-:S07]  /*3370*/  IMAD.IADD R183, R2, 0x1, R182 ;  /* 0x0000000102b77824 */ /* 0x018fce00078e02b6 */
.L_x_145:
[----:B------:R-:W0:Y:S01]  /*3380*/  LDGDEPBAR ;  /* 0x00000000000079af */ /* 0x000e220000000000 */
[----:B------:R-:W-:Y:S01]  /*3390*/  IMAD.IADD R112, R149, 0x1, R153 ;  /* 0x0000000195707824 */ /* 0x000fe200078e0299 */
[----:B------:R-:W-:Y:S01]  /*33a0*/  UIADD3 UR34, UPT, UPT, UR34, -0x80, URZ ;  /* 0xffffff8022227890 */ /* 0x000fe2000fffe0ff */
[----:B------:R-:W-:Y:S01]  /*33b0*/  SHF.R.U32.HI R156, RZ, 0x1, R155 ;  /* 0x00000001ff9c7819 */ /* 0x000fe2000001169b */
[----:B------:R-:W-:Y:S04]  /*33c0*/  USHF.L.U32 UR15, UR40, 0x7, URZ ;  /* 0x00000007280f7899 */ /* 0x000fe800080006ff */
[----:B------:R-:W-:Y:S01]  /*33d0*/  STL [R1+0x8], R69 ;  /* 0x0000084501007387 */ /* 0x000fe20000100800 */
[----:B------:R-:W-:Y:S01]  /*33e0*/  UISETP.GE.AND UP0, UPT, UR34, UR41, UPT ;  /* 0x000000292200728c */ /* 0x000fe2000bf06270 */
[----:B------:R-:W-:Y:S01]  /*33f0*/  MOV R2, UR40 ;  /* 0x0000002800027c02 */ /* 0x000fe20008000f00 */
[----:B------:R-:W-:Y:S01]  /*3400*/  UIADD3 UR15, UPT, UPT, UR15, 0x80, URZ ;  /* 0x000000800f0f7890 */ /* 0x000fe2000fffe0ff */
[----:B------:R-:W-:Y:S01]  /*3410*/  IMAD.MOV.U32 R3, RZ, RZ, 0x40 ;  /* 0x00000040ff037424 */ /* 0x000fe200078e00ff */
[----:B------:R-:W-:Y:S01]  /*3420*/  STL [R1+0x4], R68 ;  /* 0x0000044401007387 */ /* 0x000fe20000100800 */
[----:B-----5:R-:W-:Y:S01]  /*3430*/  FSETP.NEU.FTZ.AND P2, PT, R250, -INF , PT ;  /* 0xff800000fa00780b */ /* 0x020fe20003f5d000 */
[----:B------:R-:W-:Y:S02]  /*3440*/  UISETP.LT.AND UP0, UPT, UR15, UR36, UP0 ;  /* 0x000000240f00728c */ /* 0x000fe40008701270 */
[----:B------:R-:W3:Y:S01]  /*3450*/  LDL R162, [R1] ;  /* 0x0000000001a27983 */ /* 0x000ee20000100800 */
[----:B------:R-:W-:Y:S03]  /*3460*/  UIADD3 UR35, UPT, UPT, UR35, -0x1, URZ ;  /* 0xffffffff23237890 */ /* 0x000fe6000fffe0ff */
[----:B------:R-:W-:Y:S01]  /*3470*/  PLOP3.LUT P0, PT, PT, PT, UP0, 0x80, 0x8 ;  /* 0x000000000008781c */ /* 0x000fe20003f0f008 */
[----:B------:R-:W-:Y:S11]  /*3480*/  UISETP.GT.AND UP0, UPT, UR35, UR10, UPT ;  /* 0x0000000a2300728c */ /* 0x000ff6000bf04270 */
[----:B------:R-:W-:Y:S01]  /*3490*/  @!UPT UIADD3 URZ, UPT, UPT, URZ, URZ, URZ ;  /* 0x000000fffffff290 */ /* 0x000fe2000fffe0ff */
[----:B--2---:R-:W-:Y:S01]  /*34a0*/  @!P0 IMAD.SHL.U32 R0, R155, 0x2, RZ ;  /* 0x000000029b008824 */ /* 0x004fe200078e00ff */
[----:B------:R-:W-:Y:S01]  /*34b0*/  @!P0 VIADDMNMX R157, R181, -R3, UR36, PT ;  /* 0x00000024b59d8e46 */ /* 0x000fe2000b800903 */
[----:B------:R-:W-:Y:S03]  /*34c0*/  IMAD.MOV.U32 R3, RZ, RZ, 0x38 ;  /* 0x00000038ff037424 */ /* 0x000fe600078e00ff */
[----:B------:R-:W-:Y:S04]  /*34d0*/  @!P0 LOP3.LUT R0, R0, 0x6, RZ, 0xc0, !PT ;  /* 0x0000000600008812 */ /* 0x000fe800078ec0ff */
[----:B------:R-:W-:Y:S01]  /*34e0*/  @!P0 LOP3.LUT R0, R0, 0x1c0, R156, 0xf8, !PT ;  /* 0x000001c000008812 */ /* 0x000fe200078ef89c */
[----:B------:R-:W-:Y:S04]  /*34f0*/  FMUL.FTZ R156, R250, 1.4426950216293334961 ;  /* 0x3fb8aa3bfa9c7820 */ /* 0x000fe80000410000 */
[----:B------:R-:W-:Y:S01]  /*3500*/  @!P0 IMAD R0, R2, 0x80, R0 ;  /* 0x0000008002008824 */ /* 0x000fe200078e0200 */
[----:B------:R-:W-:Y:S02]  /*3510*/  FSEL R156, R156, RZ, P2 ;  /* 0x000000ff9c9c7208 */ /* 0x000fe40001000000 */
[----:B------:R-:W-:Y:S02]  /*3520*/  FSETP.NEU.FTZ.AND P2, PT, R249, -INF , PT ;  /* 0xff800000f900780b */ /* 0x000fe40003f5d000 */
[----:B------:R-:W-:Y:S01]  /*3530*/  @!P0 ISETP.GE.AND P3, PT, R0, R157, PT ;  /* 0x0000009d0000820c */ /* 0x000fe20003f66270 */
[----:B------:R-:W-:Y:S04]  /*3540*/  DEPBAR.LE SB0, 0x0 ;  /* 0x000080000000791a */ /* 0x000fe80000000000 */
[----:B------:R-:W-:Y:S06]  /*3550*/  BAR.SYNC.DEFER_BLOCKING 0x0 ;  /* 0x0000000000007b1d */ /* 0x000fec0000010000 */
[----:B------:R-:W-:Y:S08]  /*3560*/  LDSM.16.M88.4 R64, [R149] ;  /* 0x000000009540783b */ /* 0x000ff00000000200 */
[----:B------:R-:W1:Y:S08]  /*3570*/  LDSM.16.M88.4 R16, [R150+0x6000] ;  /* 0x006000009610783b */ /* 0x000e700000000200 */
[----:B------:R-:W2:Y:S08]  /*3580*/  LDSM.16.M88.4 R60, [R149+0x1000] ;  /* 0x00100000953c783b */ /* 0x000eb00000000200 */
[----:B------:R-:W4:Y:S08]  /*3590*/  LDSM.16.M88.4 R32, [R150+0x6400] ;  /* 0x006400009620783b */ /* 0x000f300000000200 */
[----:B------:R-:W4:Y:S08]  /*35a0*/  LDSM.16.M88.4 R48, [R150+0x6800] ;  /* 0x006800009630783b */ /* 0x000f300000000200 */
[----:B------:R-:W4:Y:S01]  /*35b0*/  LDSM.16.M88.4 R100, [R150+0x6c00] ;  /* 0x006c00009664783b */ /* 0x000f220000000200 */
[-C--:B-1----:R-:W-:Y:S07]  /*35c0*/  HMMA.16816.F32.BF16 R4, R64, R16.reuse, RZ ;  /* 0x000000104004723c */ /* 0x082fee00000418ff */
[----:B------:R-:W-:Y:S01]  /*35d0*/  LDSM.16.M88.4 R104, [R112] ;  /* 0x000000007068783b */ /* 0x000fe20000000200 */
[C---:B--2---:R-:W-:Y:S07]  /*35e0*/  HMMA.16816.F32.BF16 R8, R60.reuse, R16, RZ ;  /* 0x000000103c08723c */ /* 0x044fee00000418ff */
[----:B------:R-:W1:Y:S01]  /*35f0*/  LDSM.16.M88.4 R108, [R151+0x6000] ;  /* 0x00600000976c783b */ /* 0x000e620000000200 */
[-C--:B------:R-:W-:Y:S07]  /*3600*/  HMMA.16816.F32.BF16 R12, R60, R18.reuse, RZ ;  /* 0x000000123c0c723c */ /* 0x080fee00000418ff */
[----:B------:R-:W2:Y:S01]  /*3610*/  LDSM.16.M88.4 R112, [R112+0x1000] ;  /* 0x001000007070783b */ /* 0x000ea20000000200 */
[C---:B------:R-:W-:Y:S08]  /*3620*/  HMMA.16816.F32.BF16 R16, R64.reuse, R18, RZ ;  /* 0x000000124010723c */ /* 0x040ff000000418ff */
[-C--:B----4-:R-:W-:Y:S08]  /*3630*/  HMMA.16816.F32.BF16 R20, R64, R32.reuse, RZ ;  /* 0x000000204014723c */ /* 0x090ff000000418ff */
        /* <DEDUP_REMOVED lines=8> */
[C---:B------:R-:W-:Y:S02]  /*36c0*/  HMMA.16816.F32.BF16 R56, R60.reuse, R100, RZ ;  /* 0x000000643c38723c */ /* 0x040fe400000418ff */
[----:B------:R-:W-:Y:S01]  /*36d0*/  FMUL.FTZ R100, R248, 1.4426950216293334961 ;  /* 0x3fb8aa3bf8647820 */ /* 0x000fe20000410000 */
[----:B------:R-:W-:Y:S04]  /*36e0*/  @!P0 VIMNMX R101, PT, PT, R181, UR36, PT ;  /* 0x00000024b5658c48 */ /* 0x000fe8000bfe0100 */
[----:B------:R-:W-:Y:S01]  /*36f0*/  @!P0 ISETP.GE.AND P5, PT, R0, R101, PT ;  /* 0x000000650000820c */ /* 0x000fe20003fa6270 */
[-C--:B------:R-:W-:Y:S08]  /*3700*/  HMMA.16816.F32.BF16 R60, R60, R102.reuse, RZ ;  /* 0x000000663c3c723c */ /* 0x080ff000000418ff */
[----:B------:R-:W-:Y:S02]  /*3710*/  HMMA.16816.F32.BF16 R64, R64, R102, RZ ;  /* 0x000000664040723c */ /* 0x000fe400000418ff */
[----:B------:R-:W-:Y:S01]  /*3720*/  FMUL.FTZ R102, R249, 1.4426950216293334961 ;  /* 0x3fb8aa3bf9667820 */ /* 0x000fe20000410000 */
[C---:B------:R-:W-:Y:S02]  /*3730*/  @!P0 VIADDMNMX R103, R181.reuse, -R3, UR36, PT ;  /* 0x00000024b5678e46 */ /* 0x040fe4000b800903 */
[----:B------:R-:W-:Y:S02]  /*3740*/  MOV R3, 0x8 ;  /* 0x0000000800037802 */ /* 0x000fe40000000f00 */
[----:B------:R-:W-:Y:S01]  /*3750*/  FSEL R102, R102, RZ, P2 ;  /* 0x000000ff66667208 */ /* 0x000fe20001000000 */
[-C--:B-1----:R-:W-:Y:S05]  /*3760*/  HMMA.16816.F32.BF16 R4, R104, R108.reuse, R4 ;  /* 0x0000006c6804723c */ /* 0x082fea0000041804 */
[----:B------:R-:W-:Y:S03]  /*3770*/  @!P0 VIADDMNMX R3, R181, R3, UR36, PT ;  /* 0x00000024b5038e46 */ /* 0x000fe6000b800103 */
[C---:B--2---:R-:W-:Y:S04]  /*3780*/  HMMA.16816.F32.BF16 R8, R112.reuse, R108, R8 ;  /* 0x0000006c7008723c */ /* 0x044fe80000041808 */
[----:B------:R-:W-:Y:S04]  /*3790*/  VIADD R108, R178, 0x10000 ;  /* 0x00010000b26c7836 */ /* 0x000fe80000000000 */
[-C--:B------:R-:W-:Y:S03]  /*37a0*/  HMMA.16816.F32.BF16 R12, R112, R110.reuse, R12 ;  /* 0x0000006e700c723c */ /* 0x080fe6000004180c */
[----:B------:R-:W-:Y:S01]  /*37b0*/  FADD.FTZ R2, R216, R4 ;  /* 0x00000004d8027221 */ /* 0x000fe20000010000 */
[----:B------:R-:W-:Y:S02]  /*37c0*/  @!P0 VIADD R4, R0, 0x1 ;  /* 0x0000000100048836 */ /* 0x000fe40000000000 */
[C---:B------:R-:W-:Y:S01]  /*37d0*/  FADD.FTZ R5, R229.reuse, R5 ;  /* 0x00000005e5057221 */ /* 0x040fe20000010000 */
[----:B------:R-:W-:Y:S01]  /*37e0*/  FADD.FTZ R6, R216, R6 ;  /* 0x00000006d8067221 */ /* 0x000fe20000010000 */
[----:B------:R-:W-:Y:S01]  /*37f0*/  FADD.FTZ R7, R229, R7 ;  /* 0x00000007e5077221 */ /* 0x000fe20000010000 */
[----:B------:R-:W-:Y:S01]  /*3800*/  @!P0 FSEL R2, R2, -INF , !P3 ;  /* 0xff80000002028808 */ /* 0x000fe20005800000 */
[C---:B------:R-:W-:Y:S04]  /*3810*/  HMMA.16816.F32.BF16 R16, R104.reuse, R110, R16 ;  /* 0x0000006e6810723c */ /* 0x040fe80000041810 */
[----:B------:R-:W-:Y:S01]  /*3820*/  @!P0 ISETP.GE.AND P3, PT, R4, R157, PT ;  /* 0x0000009d0400820c */ /* 0x000fe20003f66270 */
[----:B------:R-:W-:Y:S01]  /*3830*/  FFMA.FTZ R2, R2, UR14, -R156 ;  /* 0x0000000e02027c23 */ /* 0x000fe2000801089c */
[-C--:B------:R-:W-:Y:S01]  /*3840*/  @!P0 ISETP.GE.AND P2, PT, R4, R103.reuse, PT ;  /* 0x000000670400820c */ /* 0x080fe20003f46270 */
[----:B------:R-:W-:Y:S01]  /*3850*/  FADD.FTZ R8, R216, R8 ;  /* 0x00000008d8087221 */ /* 0x000fe20000010000 */
[----:B------:R-:W-:Y:S01]  /*3860*/  @!P0 FSEL R5, R5, -INF , !P3 ;  /* 0xff80000005058808 */ /* 0x000fe20005800000 */
[----:B------:R1:W-:Y:S01]  /*3870*/  MUFU.EX2 R69, R2 ;  /* 0x0000000200457308 */ /* 0x0003e20000000800 */
[----:B------:R-:W-:Y:S01]  /*3880*/  @!P0 ISETP.GE.AND P3, PT, R0, R103, PT ;  /* 0x000000670000820c */ /* 0x000fe20003f66270 */
[----:B------:R-:W-:Y:S01]  /*3890*/  FADD.FTZ R9, R229, R9 ;  /* 0x00000009e5097221 */ /* 0x000fe20000010000 */
[----:B------:R-:W-:Y:S01]  /*38a0*/  @!P0 FSEL R7, R7, -INF , !P2 ;  /* 0xff80000007078808 */ /* 0x000fe20005000000 */
[----:B------:R-:W-:Y:S01]  /*38b0*/  FFMA.FTZ R5, R5, UR14, -R156 ;  /* 0x0000000e05057c23 */ /* 0x000fe2000801089c */
[----:B------:R-:W-:Y:S01]  /*38c0*/  @!P0 FSEL R6, R6, -INF , !P3 ;  /* 0xff80000006068808 */ /* 0x000fe20005800000 */
[----:B------:R-:W-:Y:S01]  /*38d0*/  FADD.FTZ R11, R229, R11 ;  /* 0x0000000be50b7221 */ /* 0x000fe20000010000 */
[----:B------:R-:W-:Y:S03]  /*38e0*/  FSETP.NEU.FTZ.AND P3, PT, R248, -INF , PT ;  /* 0xff800000f800780b */ /* 0x000fe60003f7d000 */
[----:B------:R-:W2:Y:S01]  /*38f0*/  MUFU.EX2 R251, R5 ;  /* 0x0000000500fb7308 */ /* 0x000ea20000000800 */
[--C-:B------:R-:W-:Y:S01]  /*3900*/  FFMA.FTZ R7, R7, UR14, -R102.reuse ;  /* 0x0000000e07077c23 */ /* 0x100fe20008010866 */
[----:B------:R-:W-:Y:S01]  /*3910*/  FFMA.FTZ R6, R6, UR14, -R102 ;  /* 0x0000000e06067c23 */ /* 0x000fe20008010866 */
[----:B------:R-:W-:Y:S01]  /*3920*/  FSEL R100, R100, RZ, P3 ;  /* 0x000000ff64647208 */ /* 0x000fe20001800000 */
[----:B------:R-:W-:Y:S01]  /*3930*/  FADD.FTZ R12, R228, R12 ;  /* 0x0000000ce40c7221 */ /* 0x000fe20000010000 */
[----:B------:R-:W-:Y:S01]  /*3940*/  @!P0 ISETP.GE.AND P3, PT, R4, R101, PT ;  /* 0x000000650400820c */ /* 0x000fe20003f66270 */
[----:B------:R-:W-:Y:S01]  /*3950*/  FADD.FTZ R17, R227, R17 ;  /* 0x00000011e3117221 */ /* 0x000fe20000010000 */
[C---:B------:R-:W-:Y:S03]  /*3960*/  FSETP.NEU.FTZ.AND P2, PT, R247.reuse, -INF , PT ;  /* 0xff800000f700780b */ /* 0x040fe60003f5d000 */
[----:B------:R-:W-:Y:S01]  /*3970*/  MUFU.EX2 R68, R6 ;  /* 0x0000000600447308 */ /* 0x000fe20000000800 */
[----:B------:R-:W-:Y:S01]  /*3980*/  @!P0 FSEL R8, R8, -INF , !P5 ;  /* 0xff80000008088808 */ /* 0x000fe20006800000 */
[----:B-1----:R-:W-:Y:S01]  /*3990*/  FMUL.FTZ R2, R247, 1.4426950216293334961 ;  /* 0x3fb8aa3bf7027820 */ /* 0x002fe20000410000 */
[----:B------:R-:W-:Y:S01]  /*39a0*/  @!P0 FSEL R9, R9, -INF , !P3 ;  /* 0xff80000009098808 */ /* 0x000fe20005800000 */
[----:B------:R-:W-:Y:S01]  /*39b0*/  FADD.FTZ R18, R228, R18 ;  /* 0x00000012e4127221 */ /* 0x000fe20000010000 */
[-C--:B------:R-:W-:Y:S01]  /*39c0*/  @!P0 ISETP.GE.AND P3, PT, R0, R3.reuse, PT ;  /* 0x000000030000820c */ /* 0x080fe20003f66270 */
[--C-:B------:R-:W-:Y:S01]  /*39d0*/  FFMA.FTZ R8, R8, UR14, -R100.reuse ;  /* 0x0000000e08087c23 */ /* 0x100fe20008010864 */
[----:B------:R-:W-:Y:S03]  /*39e0*/  FSEL R2, R2, RZ, P2 ;  /* 0x000000ff02027208 */ /* 0x000fe60001000000 */
[----:B------:R1:W4:Y:S01]  /*39f0*/  MUFU.EX2 R244, R7 ;  /* 0x0000000700f47308 */ /* 0x0003220000000800 */
[----:B------:R-:W-:Y:S01]  /*3a00*/  FFMA.FTZ R9, R9, UR14, -R100 ;  /* 0x0000000e09097c23 */ /* 0x000fe20008010864 */
[----:B------:R-:W-:Y:S01]  /*3a10*/  @!P0 ISETP.GE.AND P2, PT, R4, R3, PT ;  /* 0x000000030400820c */ /* 0x000fe20003f46270 */
[C---:B------:R-:W-:Y:S01]  /*3a20*/  FADD.FTZ R19, R227.reuse, R19 ;  /* 0x00000013e3137221 */ /* 0x040fe20000010000 */
[----:B------:R-:W-:Y:S01]  /*3a30*/  FADD.FTZ R10, R216, R10 ;  /* 0x0000000ad80a7221 */ /* 0x000fe20000010000 */
[----:B------:R-:W-:Y:S01]  /*3a40*/  FADD.FTZ R13, R227, R13 ;  /* 0x0000000de30d7221 */ /* 0x000fe20000010000 */
[----:B------:R-:W-:Y:S01]  /*3a50*/  @!P0 FSEL R11, R11, -INF , !P2 ;  /* 0xff8000000b0b8808 */ /* 0x000fe20005000000 */
[----:B------:R-:W-:Y:S03]  /*3a60*/  FADD.FTZ R14, R228, R14 ;  /* 0x0000000ee40e7221 */ /* 0x000fe60000010000 */
[----:B------:R2:W-:Y:S01]  /*3a70*/  MUFU.EX2 R196, R9 ;  /* 0x0000000900c47308 */ /* 0x0005e20000000800 */
[----:B------:R-:W-:Y:S01]  /*3a80*/  @!P0 FSEL R10, R10, -INF , !P3 ;  /* 0xff8000000a0a8808 */ /* 0x000fe20005800000 */
[----:B------:R-:W-:Y:S01]  /*3a90*/  FADD.FTZ R15, R227, R15 ;  /* 0x0000000fe30f7221 */ /* 0x000fe20000010000 */
[----:B------:R-:W-:Y:S01]  /*3aa0*/  FFMA.FTZ R11, R11, UR14, -R2 ;  /* 0x0000000e0b0b7c23 */ /* 0x000fe20008010802 */
[----:B------:R-:W-:Y:S02]  /*3ab0*/  FADD.FTZ R16, R228, R16 ;  /* 0x00000010e4107221 */ /* 0x000fe40000010000 */
[----:B------:R-:W-:Y:S04]  /*3ac0*/  FFMA.FTZ R10, R10, UR14, -R2 ;  /* 0x0000000e0a0a7c23 */ /* 0x000fe80008010802 */
[----:B------:R3:W-:Y:S01]  /*3ad0*/  MUFU.EX2 R197, R8 ;  /* 0x0000000800c57308 */ /* 0x0007e20000000800 */
[----:B-1----:R-:W1:Y:S09]  /*3ae0*/  LDSM.16.M88.4 R4, [R151+0x6400] ;  /* 0x006400009704783b */ /* 0x002e720000000200 */
[----:B------:R-:W-:Y:S01]  /*3af0*/  MUFU.EX2 R201, R10 ;  /* 0x0000000a00c97308 */ /* 0x000fe20000000800 */
[C---:B--2---:R-:W-:Y:S05]  /*3b00*/  @!P0 VIADD R9, R0.reuse, 0x8 ;  /* 0x0000000800098836 */ /* 0x044fea0000000000 */
[-C--:B------:R-:W-:Y:S04]  /*3b10*/  @!P0 ISETP.GE.AND P2, PT, R9, R101.reuse, PT ;  /* 0x000000650900820c */ /* 0x080fe80003f46270 */
[----:B------:R-:W-:Y:S01]  /*3b20*/  MUFU.EX2 R200, R11 ;  /* 0x0000000b00c87308 */ /* 0x000fe20000000800 */
[----:B---3--:R-:W-:Y:S01]  /*3b30*/  @!P0 VIADD R8, R0, 0x9 ;  /* 0x0000000900088836 */ /* 0x008fe20000000000 */
        /* <DEDUP_REMOVED lines=13> */
[-C--:B-1----:R-:W-:Y:S05]  /*3c10*/  HMMA.16816.F32.BF16 R20, R104, R4.reuse, R20 ;  /* 0x000000046814723c */ /* 0x082fea0000041814 */
[----:B------:R-:W-:Y:S01]  /*3c20*/  MUFU.EX2 R199, R14 ;  /* 0x0000000e00c77308 */ /* 0x000fe20000000800 */
[----:B------:R-:W-:Y:S01]  /*3c30*/  @!P0 FSEL R16, R16, -INF , !P2 ;  /* 0xff80000010108808 */ /* 0x000fe20005000000 */
[----:B--2---:R-:W-:Y:S01]  /*3c40*/  @!P0 VIADD R12, R0, 0x29 ;  /* 0x00000029000c8836 */ /* 0x004fe20000000000 */
        /* <DEDUP_REMOVED lines=10> */
[----:B------:R-:W-:Y:S01]  /*3cf0*/  FADD.FTZ R20, R226, R20 ;  /* 0x00000014e2147221 */ /* 0x000fe20000010000 */
[----:B------:R-:W-:Y:S01]  /*3d00*/  @!P0 ISETP.GE.AND P2, PT, R8, R103, PT ;  /* 0x000000670800820c */ /* 0x000fe20003f46270 */
[----:B------:R-:W-:Y:S01]  /*3d10*/  FADD.FTZ R21, R225, R21 ;  /* 0x00000015e1157221 */ /* 0x000fe20000010000 */
[----:B------:R-:W-:Y:S01]  /*3d20*/  @!P0 IADD3 R8, PT, PT, R0, 0x11, RZ ;  /* 0x0000001100088810 */ /* 0x000fe20007ffe0ff */
[C---:B------:R-:W-:Y:S01]  /*3d30*/  FADD.FTZ R22, R226.reuse, R22 ;  /* 0x00000016e2167221 */ /* 0x040fe20000010000 */
[----:B------:R-:W-:Y:S01]  /*3d40*/  @!P0 FSEL R19, R19, -INF , !P2 ;  /* 0xff80000013138808 */ /* 0x000fe20005000000 */
[----:B------:R-:W-:Y:S01]  /*3d50*/  FADD.FTZ R23, R225, R23 ;  /* 0x00000017e1177221 */ /* 0x000fe20000010000 */
[-C--:B------:R-:W-:Y:S01]  /*3d60*/  @!P0 ISETP.GE.AND P2, PT, R9, R157.reuse, PT ;  /* 0x0000009d0900820c */ /* 0x080fe20003f46270 */
[C---:B------:R-:W-:Y:S01]  /*3d70*/  FADD.FTZ R24, R226.reuse, R24 ;  /* 0x00000018e2187221 */ /* 0x040fe20000010000 */
[C---:B------:R-:W-:Y:S01]  /*3d80*/  FADD.FTZ R25, R225.reuse, R25 ;  /* 0x00000019e1197221 */ /* 0x040fe20000010000 */
[----:B------:R-:W-:Y:S01]  /*3d90*/  FADD.FTZ R26, R226, R26 ;  /* 0x0000001ae21a7221 */ /* 0x000fe20000010000 */
[----:B------:R-:W-:Y:S01]  /*3da0*/  @!P0 FSEL R20, R20, -INF , !P2 ;  /* 0xff80000014148808 */ /* 0x000fe20005000000 */
[----:B------:R-:W-:Y:S01]  /*3db0*/  FADD.FTZ R27, R225, R27 ;  /* 0x0000001be11b7221 */ /* 0x000fe20000010000 */
[----:B------:R-:W-:Y:S01]  /*3dc0*/  @!P0 ISETP.GE.AND P2, PT, R8, R157, PT ;  /* 0x0000009d0800820c */ /* 0x000fe20003f46270 */
[C---:B------:R-:W-:Y:S04]  /*3dd0*/  HMMA.16816.F32.BF16 R32, R104.reuse, R6, R32 ;  /* 0x000000066820723c */ /* 0x040fe80000041820 */
[----:B------:R-:W-:Y:S01]  /*3de0*/  @!P0 FSEL R21, R21, -INF , !P2 ;  /* 0xff80000015158808 */ /* 0x000fe20005000000 */
[----:B------:R-:W-:Y:S01]  /*3df0*/  FADD.FTZ R28, R224, R28 ;  /* 0x0000001ce01c7221 */ /* 0x000fe20000010000 */
[-C--:B------:R-:W-:Y:S01]  /*3e00*/  @!P0 ISETP.GE.AND P2, PT, R9, R103.reuse, PT ;  /* 0x000000670900820c */ /* 0x080fe20003f46270 */
[----:B------:R-:W-:Y:S02]  /*3e10*/  @!P0 VIADD R4, R0, 0x19 ;  /* 0x0000001900048836 */ /* 0x000fe40000000000 */
[C---:B------:R-:W-:Y:S01]  /*3e20*/  FADD.FTZ R29, R223.reuse, R29 ;  /* 0x0000001ddf1d7221 */ /* 0x040fe20000010000 */
[----:B------:R-:W-:Y:S01]  /*3e30*/  FADD.FTZ R30, R224, R30 ;  /* 0x0000001ee01e7221 */ /* 0x000fe20000010000 */
[----:B------:R-:W-:Y:S01]  /*3e40*/  @!P0 FSEL R22, R22, -INF , !P2 ;  /* 0xff80000016168808 */ /* 0x000fe20005000000 */
[----:B------:R-:W-:Y:S01]  /*3e50*/  FADD.FTZ R31, R223, R31 ;  /* 0x0000001fdf1f7221 */ /* 0x000fe20000010000 */
[----:B------:R-:W-:Y:S01]  /*3e60*/  @!P0 ISETP.GE.AND P2, PT, R8, R103, PT ;  /* 0x000000670800820c */ /* 0x000fe20003f46270 */
[--C-:B------:R-:W-:Y:S01]  /*3e70*/  FFMA.FTZ R16, R16, UR14, -R156.reuse ;  /* 0x0000000e10107c23 */ /* 0x100fe2000801089c */
[----:B---3--:R-:W-:Y:S01]  /*3e80*/  @!P0 IADD3 R13, PT, PT, R0, 0x28, RZ ;  /* 0x00000028000d8810 */ /* 0x008fe20007ffe0ff */
[----:B------:R-:W-:Y:S01]  /*3e90*/  FFMA.FTZ R17, R17, UR14, -R156 ;  /* 0x0000000e11117c23 */ /* 0x000fe2000801089c */
[----:B------:R-:W-:Y:S01]  /*3ea0*/  @!P0 FSEL R23, R23, -INF , !P2 ;  /* 0xff80000017178808 */ /* 0x000fe20005000000 */
[----:B------:R-:W-:Y:S01]  /*3eb0*/  MUFU.EX2 R241, R16 ;  /* 0x0000001000f17308 */ /* 0x000fe20000000800 */
[-C--:B------:R-:W-:Y:S01]  /*3ec0*/  @!P0 ISETP.GE.AND P2, PT, R9, R101.reuse, PT ;  /* 0x000000650900820c */ /* 0x080fe20003f46270 */
[C---:B------:R-:W-:Y:S01]  /*3ed0*/  FADD.FTZ R32, R224.reuse, R32 ;  /* 0x00000020e0207221 */ /* 0x040fe20000010000 */
[C---:B------:R-:W-:Y:S01]  /*3ee0*/  FADD.FTZ R33, R223.reuse, R33 ;  /* 0x00000021df217221 */ /* 0x040fe20000010000 */
[----:B------:R-:W-:Y:S01]  /*3ef0*/  FADD.FTZ R34, R224, R34 ;  /* 0x00000022e0227221 */ /* 0x000fe20000010000 */
[----:B------:R-:W-:Y:S01]  /*3f00*/  @!P0 FSEL R24, R24, -INF , !P2 ;  /* 0xff80000018188808 */ /* 0x000fe20005000000 */
[----:B------:R-:W-:Y:S01]  /*3f10*/  FADD.FTZ R35, R223, R35 ;  /* 0x00000023df237221 */ /* 0x000fe20000010000 */
[----:B------:R-:W-:Y:S03]  /*3f20*/  @!P0 ISETP.GE.AND P2, PT, R8, R101, PT ;  /* 0x000000650800820c */ /* 0x000fe60003f46270 */
[----:B------:R-:W1:Y:S01]  /*3f30*/  MUFU.EX2 R240, R17 ;  /* 0x0000001100f07308 */ /* 0x000e620000000800 */
[--C-:B------:R-:W-:Y:S01]  /*3f40*/  FFMA.FTZ R18, R18, UR14, -R102.reuse ;  /* 0x0000000e12127c23 */ /* 0x100fe20008010866 */
[----:B------:R-:W-:Y:S01]  /*3f50*/  FFMA.FTZ R19, R19, UR14, -R102 ;  /* 0x0000000e13137c23 */ /* 0x000fe20008010866 */
[----:B------:R-:W-:Y:S01]  /*3f60*/  @!P0 FSEL R25, R25, -INF , !P2 ;  /* 0xff80000019198808 */ /* 0x000fe20005000000 */
[--C-:B------:R-:W-:Y:S01]  /*3f70*/  FFMA.FTZ R20, R20, UR14, -R156.reuse ;  /* 0x0000000e14147c23 */ /* 0x100fe2000801089c */
[-C--:B------:R-:W-:Y:S01]  /*3f80*/  @!P0 ISETP.GE.AND P2, PT, R9, R3.reuse, PT ;  /* 0x000000030900820c */ /* 0x080fe20003f46270 */
[----:B------:R-:W-:Y:S01]  /*3f90*/  FFMA.FTZ R21, R21, UR14, -R156 ;  /* 0x0000000e15157c23 */ /* 0x000fe2000801089c */
[--C-:B------:R-:W-:Y:S03]  /*3fa0*/  FFMA.FTZ R22, R22, UR14, -R102.reuse ;  /* 0x0000000e16167c23 */ /* 0x100fe60008010866 */
[----:B------:R-:W-:Y:S01]  /*3fb0*/  MUFU.EX2 R246, R18 ;  /* 0x0000001200f67308 */ /* 0x000fe20000000800 */
[----:B------:R-:W-:Y:S01]  /*3fc0*/  @!P0 FSEL R26, R26, -INF , !P2 ;  /* 0xff8000001a1a8808 */ /* 0x000fe20005000000 */
[----:B------:R-:W-:Y:S01]  /*3fd0*/  FFMA.FTZ R23, R23, UR14, -R102 ;  /* 0x0000000e17177c23 */ /* 0x000fe20008010866 */
[----:B------:R-:W-:Y:S01]  /*3fe0*/  @!P0 ISETP.GE.AND P2, PT, R8, R3, PT ;  /* 0x000000030800820c */ /* 0x000fe20003f46270 */
[----:B------:R-:W-:Y:S01]  /*3ff0*/  FFMA.FTZ R24, R24, UR14, -R100 ;  /* 0x0000000e18187c23 */ /* 0x000fe20008010864 */
[----:B------:R-:W2:Y:S01]  /*4000*/  LDSM.16.M88.4 R8, [R151+0x6800] ;  /* 0x006800009708783b */ /* 0x000ea20000000200 */
[----:B------:R-:W-:Y:S01]  /*4010*/  FFMA.FTZ R26, R26, UR14, -R2 ;  /* 0x0000000e1a1a7c23 */ /* 0x000fe20008010802 */
[----:B------:R-:W-:Y:S03]  /*4020*/  @!P0 FSEL R27, R27, -INF , !P2 ;  /* 0xff8000001b1b8808 */ /* 0x000fe60005000000 */
[----:B------:R-:W3:Y:S01]  /*4030*/  MUFU.EX2 R245, R19 ;  /* 0x0000001300f57308 */ /* 0x000ee20000000800 */
[-C--:B------:R-:W-:Y:S01]  /*4040*/  @!P0 ISETP.GE.AND P2, PT, R5, R101.reuse, PT ;  /* 0x000000650500820c */ /* 0x080fe20003f46270 */
[----:B------:R-:W-:Y:S01]  /*4050*/  FFMA.FTZ R25, R25, UR14, -R100 ;  /* 0x0000000e19197c23 */ /* 0x000fe20008010864 */
[----:B------:R-:W-:Y:S02]  /*4060*/  FFMA.FTZ R27, R27, UR14, -R2 ;  /* 0x0000000e1b1b7c23 */ /* 0x000fe40008010802 */
        /* <DEDUP_REMOVED lines=19> */
[----:B------:R-:W-:Y:S01]  /*41a0*/  @!P0 FSEL R33, R33, -INF , !P2 ;  /* 0xff80000021218808 */ /* 0x000fe20005000000 */
[-C--:B--2---:R-:W-:Y:S07]  /*41b0*/  HMMA.16816.F32.BF16 R36, R104, R8.reuse, R36 ;  /* 0x000000086824723c */ /* 0x084fee0000041824 */
[----:B------:R-:W-:Y:S01]  /*41c0*/  MUFU.EX2 R239, R20 ;  /* 0x0000001400ef7308 */ /* 0x000fe20000000800 */
[-C--:B------:R-:W-:Y:S01]  /*41d0*/  @!P0 ISETP.GE.AND P2, PT, R5, R103.reuse, PT ;  /* 0x000000670500820c */ /* 0x080fe20003f46270 */
[----:B------:R-:W-:Y:S02]  /*41e0*/  @!P0 VIADD R5, R0, 0x20 ;  /* 0x0000002000058836 */ /* 0x000fe40000000000 */
[----:B------:R-:W-:Y:S01]  /*41f0*/  FFMA.FTZ R33, R33, UR14, -R156 ;  /* 0x0000000e21217c23 */ /* 0x000fe2000801089c */
[----:B------:R-:W-:Y:S01]  /*4200*/  @!P0 FSEL R34, R34, -INF , !P2 ;  /* 0xff80000022228808 */ /* 0x000fe20005000000 */
[C---:B------:R-:W-:Y:S01]  /*4210*/  HMMA.16816.F32.BF16 R40, R112.reuse, R8, R40 ;  /* 0x000000087028723c */ /* 0x040fe20000041828 */
[----:B------:R-:W-:Y:S03]  /*4220*/  IMAD.U32 R8, RZ, RZ, UR18 ;  /* 0x00000012ff087e24 */ /* 0x000fe6000f8e00ff */
[----:B------:R-:W-:Y:S01]  /*4230*/  MUFU.EX2 R238, R21 ;  /* 0x0000001500ee7308 */ /* 0x000fe20000000800 */
[----:B------:R-:W-:Y:S01]  /*4240*/  IMAD.U32 R9, RZ, RZ, UR11 ;  /* 0x0000000bff097e24 */ /* 0x000fe2000f8e00ff */
[----:B------:R-:W-:Y:S01]  /*4250*/  @!P0 ISETP.GE.AND P2, PT, R4, R103, PT ;  /* 0x000000670400820c */ /* 0x000fe20003f46270 */
[----:B------:R-:W-:Y:S01]  /*4260*/  FFMA.FTZ R34, R34, UR14, -R102 ;  /* 0x0000000e22227c23 */ /* 0x000fe20008010866 */
[----:B------:R-:W-:Y:S02]  /*4270*/  @!P0 IADD3 R4, PT, PT, R0, 0x21, RZ ;  /* 0x0000002100048810 */ /* 0x000fe40007ffe0ff */
[----:B------:R-:W-:Y:S01]  /*4280*/  @!P0 FSEL R35, R35, -INF , !P2 ;  /* 0xff80000023238808 */ /* 0x000fe20005000000 */
[-C--:B------:R-:W-:Y:S03]  /*4290*/  HMMA.16816.F32.BF16 R44, R112, R10.reuse, R44 ;  /* 0x0000000a702c723c */ /* 0x080fe6000004182c */
[----:B------:R-:W-:Y:S01]  /*42a0*/  MUFU.EX2 R175, R34 ;  /* 0x0000002200af7308 */ /* 0x000fe20000000800 */
[C---:B------:R-:W-:Y:S01]  /*42b0*/  FADD.FTZ R36, R222.reuse, R36 ;  /* 0x00000024de247221 */ /* 0x040fe20000010000 */
[-C--:B------:R-:W-:Y:S01]  /*42c0*/  @!P0 ISETP.GE.AND P2, PT, R5, R157.reuse, PT ;  /* 0x0000009d0500820c */ /* 0x080fe20003f46270 */
[C---:B------:R-:W-:Y:S01]  /*42d0*/  FADD.FTZ R37, R221.reuse, R37 ;  /* 0x00000025dd257221 */ /* 0x040fe20000010000 */
[----:B------:R-:W-:Y:S01]  /*42e0*/  FADD.FTZ R38, R222, R38 ;  /* 0x00000026de267221 */ /* 0x000fe20000010000 */
[C---:B------:R-:W-:Y:S01]  /*42f0*/  FADD.FTZ R39, R221.reuse, R39 ;  /* 0x00000027dd277221 */ /* 0x040fe20000010000 */
[----:B------:R-:W-:Y:S04]  /*4300*/  @!P0 FSEL R36, R36, -INF , !P2 ;  /* 0xff80000024248808 */ /* 0x000fe80005000000 */
[----:B------:R-:W-:Y:S01]  /*4310*/  MUFU.EX2 R237, R32 ;  /* 0x0000002000ed7308 */ /* 0x000fe20000000800 */
[----:B------:R-:W-:Y:S01]  /*4320*/  @!P0 ISETP.GE.AND P2, PT, R4, R157, PT ;  /* 0x0000009d0400820c */ /* 0x000fe20003f46270 */
[----:B------:R-:W-:Y:S01]  /*4330*/  FADD.FTZ R40, R222, R40 ;  /* 0x00000028de287221 */ /* 0x000fe20000010000 */
[----:B------:R-:W-:Y:S01]  /*4340*/  FADD.FTZ R41, R221, R41 ;  /* 0x00000029dd297221 */ /* 0x000fe20000010000 */
[----:B------:R-:W-:Y:S01]  /*4350*/  @!P0 ISETP.GE.AND P3, PT, R4, R3, PT ;  /* 0x000000030400820c */ /* 0x000fe20003f66270 */
[----:B------:R-:W-:Y:S01]  /*4360*/  FADD.FTZ R42, R222, R42 ;  /* 0x0000002ade2a7221 */ /* 0x000fe20000010000 */
[----:B------:R-:W-:Y:S01]  /*4370*/  @!P0 FSEL R37, R37, -INF , !P2 ;  /* 0xff80000025258808 */ /* 0x000fe20005000000 */
[C---:B------:R-:W-:Y:S03]  /*4380*/  HMMA.16816.F32.BF16 R48, R104.reuse, R10, R48 ;  /* 0x0000000a6830723c */ /* 0x040fe60000041830 */
[----:B------:R-:W-:Y:S01]  /*4390*/  MUFU.EX2 R236, R33 ;  /* 0x0000002100ec7308 */ /* 0x000fe20000000800 */
[-C--:B------:R-:W-:Y:S01]  /*43a0*/  @!P0 ISETP.GE.AND P2, PT, R5, R103.reuse, PT ;  /* 0x000000670500820c */ /* 0x080fe20003f46270 */
[C---:B------:R-:W-:Y:S01]  /*43b0*/  FADD.FTZ R45, R219.reuse, R45 ;  /* 0x0000002ddb2d7221 */ /* 0x040fe20000010000 */
[----:B------:R-:W-:Y:S01]  /*43c0*/  FADD.FTZ R46, R220, R46 ;  /* 0x0000002edc2e7221 */ /* 0x000fe20000010000 */
[----:B------:R-:W-:Y:S01]  /*43d0*/  FADD.FTZ R47, R219, R47 ;  /* 0x0000002fdb2f7221 */ /* 0x000fe20000010000 */
[----:B------:R-:W-:Y:S05]  /*43e0*/  @!P0 FSEL R38, R38, -INF , !P2 ;  /* 0xff80000026268808 */ /* 0x000fea0005000000 */
[----:B------:R-:W-:Y:S01]  /*43f0*/  MUFU.EX2 R193, R26 ;  /* 0x0000001a00c17308 */ /* 0x000fe20000000800 */
[----:B------:R-:W-:Y:S01]  /*4400*/  @!P0 ISETP.GE.AND P2, PT, R4, R103, PT ;  /* 0x000000670400820c */ /* 0x000fe20003f46270 */
[----:B------:R-:W-:Y:S01]  /*4410*/  FADD.FTZ R43, R221, R43 ;  /* 0x0000002bdd2b7221 */ /* 0x000fe20000010000 */
[----:B------:R-:W-:Y:S01]  /*4420*/  FADD.FTZ R44, R220, R44 ;  /* 0x0000002cdc2c7221 */ /* 0x000fe20000010000 */
[--C-:B------:R-:W-:Y:S01]  /*4430*/  FFMA.FTZ R35, R35, UR14, -R102.reuse ;  /* 0x0000000e23237c23 */ /* 0x100fe20008010866 */
[----:B------:R-:W-:Y:S01]  /*4440*/  @!P0 FSEL R39, R39, -INF , !P2 ;  /* 0xff80000027278808 */ /* 0x000fe20005000000 */
[----:B------:R-:W-:Y:S01]  /*4450*/  FFMA.FTZ R38, R38, UR14, -R102 ;  /* 0x0000000e26267c23 */ /* 0x000fe20008010866 */
[-C--:B------:R-:W-:Y:S03]  /*4460*/  @!P0 ISETP.GE.AND P2, PT, R5, R101.reuse, PT ;  /* 0x000000650500820c */ /* 0x080fe60003f46270 */
[----:B------:R-:W-:Y:S01]  /*4470*/  MUFU.EX2 R174, R35 ;  /* 0x0000002300ae7308 */ /* 0x000fe20000000800 */
[----:B------:R-:W-:Y:S01]  /*4480*/  @!P0 FSEL R43, R43, -INF , !P3 ;  /* 0xff8000002b2b8808 */ /* 0x000fe20005800000 */
[----:B------:R-:W-:Y:S01]  /*4490*/  FADD.FTZ R48, R220, R48 ;  /* 0x00000030dc307221 */ /* 0x000fe20000010000 */
[----:B------:R-:W-:Y:S01]  /*44a0*/  @!P0 FSEL R40, R40, -INF , !P2 ;  /* 0xff80000028288808 */ /* 0x000fe20005000000 */
[C---:B------:R-:W-:Y:S01]  /*44b0*/  FADD.FTZ R49, R219.reuse, R49 ;  /* 0x00000031db317221 */ /* 0x040fe20000010000 */
[-C--:B------:R-:W-:Y:S01]  /*44c0*/  @!P0 ISETP.GE.AND P2, PT, R4, R101.reuse, PT ;  /* 0x000000650400820c */ /* 0x080fe20003f46270 */
[----:B------:R-:W-:Y:S01]  /*44d0*/  FADD.FTZ R51, R219, R51 ;  /* 0x00000033db337221 */ /* 0x000fe20000010000 */
[----:B------:R-:W-:Y:S03]  /*44e0*/  @!P0 ISETP.GE.AND P3, PT, R13, R101, PT ;  /* 0x000000650d00820c */ /* 0x000fe60003f66270 */
[----:B------:R-:W-:Y:S01]  /*44f0*/  MUFU.EX2 R171, R38 ;  /* 0x0000002600ab7308 */ /* 0x000fe20000000800 */
[----:B------:R-:W-:Y:S01]  /*4500*/  @!P0 FSEL R41, R41, -INF , !P2 ;  /* 0xff80000029298808 */ /* 0x000fe20005000000 */
[----:B------:R-:W-:Y:S01]  /*4510*/  FADD.FTZ R50, R220, R50 ;  /* 0x00000032dc327221 */ /* 0x000fe20000010000 */
[----:B------:R-:W-:Y:S01]  /*4520*/  @!P0 ISETP.GE.AND P2, PT, R5, R3, PT ;  /* 0x000000030500820c */ /* 0x000fe20003f46270 */
[----:B------:R-:W-:Y:S01]  /*4530*/  FFMA.FTZ R39, R39, UR14, -R102 ;  /* 0x0000000e27277c23 */ /* 0x000fe20008010866 */
[----:B------:R-:W2:Y:S01]  /*4540*/  LDSM.16.M88.4 R4, [R151+0x6c00] ;  /* 0x006c00009704783b */ /* 0x000ea20000000200 */
[----:B------:R-:W-:Y:S01]  /*4550*/  @!P0 FSEL R44, R44, -INF , !P3 ;  /* 0xff8000002c2c8808 */ /* 0x000fe20005800000 */
[--C-:B------:R-:W-:Y:S03]  /*4560*/  FFMA.FTZ R36, R36, UR14, -R156.reuse ;  /* 0x0000000e24247c23 */ /* 0x100fe6000801089c */
[----:B------:R-:W-:Y:S01]  /*4570*/  MUFU.EX2 R170, R39 ;  /* 0x0000002700aa7308 */ /* 0x000fe20000000800 */
[----:B------:R-:W-:Y:S01]  /*4580*/  @!P0 FSEL R42, R42, -INF , !P2 ;  /* 0xff8000002a2a8808 */ /* 0x000fe20005000000 */
[----:B------:R-:W-:Y:S01]  /*4590*/  FFMA.FTZ R37, R37, UR14, -R156 ;  /* 0x0000000e25257c23 */ /* 0x000fe2000801089c */
[----:B------:R-:W-:Y:S01]  /*45a0*/  LEA R8, P2, R211, R8, 0x2 ;  /* 0x00000008d3087211 */ /* 0x000fe200078410ff */
[--C-:B------:R-:W-:Y:S01]  /*45b0*/  FFMA.FTZ R40, R40, UR14, -R100.reuse ;  /* 0x0000000e28287c23 */ /* 0x100fe20008010864 */
[----:B------:R-:W-:Y:S01]  /*45c0*/  @!P0 ISETP.GE.AND P3, PT, R13, R103, PT ;  /* 0x000000670d00820c */ /* 0x000fe20003f66270 */
[----:B------:R-:W-:Y:S01]  /*45d0*/  FFMA.FTZ R41, R41, UR14, -R100 ;  /* 0x0000000e29297c23 */ /* 0x000fe20008010864 */
[----:B------:R-:W-:Y:S01]  /*45e0*/  LEA.HI.X R9, R211, R9, RZ, 0x2, P2 ;  /* 0x00000009d3097211 */ /* 0x000fe200010f14ff */
[--C-:B------:R-:W-:Y:S01]  /*45f0*/  FFMA.FTZ R42, R42, UR14, -R2.reuse ;  /* 0x0000000e2a2a7c23 */ /* 0x100fe20008010802 */
[----:B------:R-:W-:Y:S01]  /*4600*/  @!P0 ISETP.GE.AND P2, PT, R12, R101, PT ;  /* 0x000000650c00820c */ /* 0x000fe20003f46270 */
[----:B------:R-:W-:Y:S01]  /*4610*/  FFMA.FTZ R43, R43, UR14, -R2 ;  /* 0x0000000e2b2b7c23 */ /* 0x000fe20008010802 */
[--C-:B------:R-:W-:Y:S01]  /*4620*/  FFMA.FTZ R44, R44, UR14, -R100.reuse ;  /* 0x0000000e2c2c7c23 */ /* 0x100fe20008010864 */
[----:B------:R-:W3:Y:S01]  /*4630*/  LDG.E R158, desc[UR26][R8.64] ;  /* 0x0000001a089e7981 */ /* 0x000ee2000c1e1900 */
[----:B------:R-:W-:Y:S01]  /*4640*/  MUFU.EX2 R192, R27 ;  /* 0x0000001b00c07308 */ /* 0x000fe20000000800 */
[----:B------:R-:W-:Y:S02]  /*4650*/  @!P0 FSEL R45, R45, -INF , !P2 ;  /* 0xff8000002d2d8808 */ /* 0x000fe40005000000 */
[----:B------:R-:W3:Y:S01]  /*4660*/  LDG.E R111, desc[UR26][R8.64+0x20] ;  /* 0x0000201a086f7981 */ /* 0x000ee2000c1e1900 */
[-C--:B------:R-:W-:Y:S02]  /*4670*/  @!P0 ISETP.GE.AND P2, PT, R13, R3.reuse, PT ;  /* 0x000000030d00820c */ /* 0x080fe40003f46270 */
[----:B------:R-:W-:Y:S01]  /*4680*/  FFMA.FTZ R45, R45, UR14, -R100 ;  /* 0x0000000e2d2d7c23 */ /* 0x000fe20008010864 */
[----:B------:R-:W5:Y:S03]  /*4690*/  LDG.E R110, desc[UR26][R8.64+0x100] ;  /* 0x0001001a086e7981 */ /* 0x000f66000c1e1900 */
[----:B------:R-:W-:Y:S01]  /*46a0*/  MUFU.EX2 R189, R24 ;  /* 0x0000001800bd7308 */ /* 0x000fe20000000800 */
[----:B------:R-:W-:Y:S01]  /*46b0*/  @!P0 FSEL R46, R46, -INF , !P2 ;  /* 0xff8000002e2e8808 */ /* 0x000fe20005000000 */
[----:B------:R4:W5:Y:S01]  /*46c0*/  LDG.E R109, desc[UR26][R8.64+0x120] ;  /* 0x0001201a086d7981 */ /* 0x000962000c1e1900 */
[----:B------:R-:W-:Y:S03]  /*46d0*/  @!P0 ISETP.GE.AND P2, PT, R12, R3, PT ;  /* 0x000000030c00820c */ /* 0x000fe60003f46270 */
[----:B------:R-:W-:Y:S01]  /*46e0*/  FFMA.FTZ R46, R46, UR14, -R2 ;  /* 0x0000000e2e2e7c23 */ /* 0x000fe20008010802 */
[----:B------:R-:W-:Y:S03]  /*46f0*/  @!P0 FSEL R50, R50, -INF , !P3 ;  /* 0xff80000032328808 */ /* 0x000fe60005800000 */
[----:B------:R-:W-:Y:S01]  /*4700*/  MUFU.EX2 R188, R25 ;  /* 0x0000001900bc7308 */ /* 0x000fe20000000800 */
[----:B------:R-:W-:Y:S02]  /*4710*/  @!P0 FSEL R47, R47, -INF , !P2 ;  /* 0xff8000002f2f8808 */ /* 0x000fe40005000000 */
[-C--:B------:R-:W-:Y:S01]  /*4720*/  @!P0 ISETP.GE.AND P2, PT, R13, R157.reuse, PT ;  /* 0x0000009d0d00820c */ /* 0x080fe20003f46270 */
[----:B------:R-:W-:Y:S02]  /*4730*/  FFMA.FTZ R50, R50, UR14, -R102 ;  /* 0x0000000e32327c23 */ /* 0x000fe40008010866 */
[----:B------:R-:W-:Y:S01]  /*4740*/  FFMA.FTZ R47, R47, UR14, -R2 ;  /* 0x0000000e2f2f7c23 */ /* 0x000fe20008010802 */
[----:B------:R-:W-:Y:S01]  /*4750*/  @!P0 FSEL R48, R48, -INF , !P2 ;  /* 0xff80000030308808 */ /* 0x000fe20005000000 */
[-C--:B--2---:R-:W-:Y:S02]  /*4760*/  HMMA.16816.F32.BF16 R52, R104, R4.reuse, R52 ;  /* 0x000000046834723c */ /* 0x084fe40000041834 */
[----:B------:R-:W-:Y:S01]  /*4770*/  MUFU.EX2 R191, R30 ;  /* 0x0000001e00bf7308 */ /* 0x000fe20000000800 */
[----:B------:R-:W-:Y:S01]  /*4780*/  @!P0 ISETP.GE.AND P2, PT, R12, R157, PT ;  /* 0x0000009d0c00820c */ /* 0x000fe20003f46270 */
[--C-:B------:R-:W-:Y:S03]  /*4790*/  FFMA.FTZ R48, R48, UR14, -R156.reuse ;  /* 0x0000000e30307c23 */ /* 0x100fe6000801089c */
[----:B------:R-:W-:Y:S01]  /*47a0*/  @!P0 FSEL R49, R49, -INF , !P2 ;  /* 0xff80000031318808 */ /* 0x000fe20005000000 */
[C---:B------:R-:W-:Y:S04]  /*47b0*/  HMMA.16816.F32.BF16 R56, R112.reuse, R4, R56 ;  /* 0x000000047038723c */ /* 0x040fe80000041838 */
[----:B------:R-:W-:Y:S01]  /*47c0*/  MUFU.EX2 R190, R31 ;  /* 0x0000001f00be7308 */ /* 0x000fe20000000800 */
[----:B------:R-:W-:Y:S01]  /*47d0*/  @!P0 ISETP.GE.AND P2, PT, R12, R103, PT ;  /* 0x000000670c00820c */ /* 0x000fe20003f46270 */
[C---:B----4-:R-:W-:Y:S01]  /*47e0*/  @!P0 VIADD R8, R0.reuse, 0x30 ;  /* 0x0000003000088836 */ /* 0x050fe20000000000 */
[----:B------:R-:W-:Y:S01]  /*47f0*/  F2FP.BF16.F32.PACK_AB R5, R251, R69 ;  /* 0x00000045fb05723e */ /* 0x000fe200000010ff */
[----:B------:R-:W-:Y:S01]  /*4800*/  @!P0 VIADD R4, R0, 0x38 ;  /* 0x0000003800048836 */ /* 0x000fe20000000000 */
[-C--:B------:R-:W-:Y:S05]  /*4810*/  HMMA.16816.F32.BF16 R60, R112, R6.reuse, R60 ;  /* 0x00000006703c723c */ /* 0x080fea000004183c */
[----:B------:R-:W-:Y:S01]  /*4820*/  MUFU.EX2 R235, R36 ;  /* 0x0000002400eb7308 */ /* 0x000fe20000000800 */
[----:B------:R-:W-:Y:S01]  /*4830*/  STS [R178+0x10000], R5 ;  /* 0x01000005b2007388 */ /* 0x000fe20000000800 */
[C---:B------:R-:W-:Y:S01]  /*4840*/  @!P0 ISETP.GE.AND P6, PT, R8.reuse, R101, PT ;  /* 0x000000650800820c */ /* 0x040fe20003fc6270 */
[----:B------:R-:W-:Y:S01]  /*4850*/  FFMA.FTZ R49, R49, UR14, -R156 ;  /* 0x0000000e31317c23 */ /* 0x000fe2000801089c */
[----:B------:R-:W-:Y:S01]  /*4860*/  @!P0 ISETP.GE.AND P5, PT, R8, R103, PT ;  /* 0x000000670800820c */ /* 0x000fe20003fa6270 */
[----:B------:R-:W-:Y:S01]  /*4870*/  FADD.FTZ R53, R217, R53 ;  /* 0x00000035d9357221 */ /* 0x000fe20000010000 */
[----:B------:R-:W-:Y:S04]  /*4880*/  HMMA.16816.F32.BF16 R64, R104, R6, R64 ;  /* 0x000000066840723c */ /* 0x000fe80000041840 */
[----:B------:R-:W-:Y:S01]  /*4890*/  MUFU.EX2 R234, R37 ;  /* 0x0000002500ea7308 */ /* 0x000fe20000000800 */
[----:B------:R-:W-:Y:S01]  /*48a0*/  @!P0 IADD3 R9, PT, PT, R0, 0x31, RZ ;  /* 0x0000003100098810 */ /* 0x000fe20007ffe0ff */
[C---:B------:R-:W-:Y:S01]  /*48b0*/  FADD.FTZ R52, R218.reuse, R52 ;  /* 0x00000034da347221 */ /* 0x040fe20000010000 */
[----:B------:R-:W-:Y:S01]  /*48c0*/  @!P0 FSEL R51, R51, -INF , !P2 ;  /* 0xff80000033338808 */ /* 0x000fe20005000000 */
[----:B------:R-:W-:Y:S01]  /*48d0*/  FADD.FTZ R55, R217, R55 ;  /* 0x00000037d9377221 */ /* 0x000fe20000010000 */
[-C--:B------:R-:W-:Y:S01]  /*48e0*/  @!P0 ISETP.GE.AND P2, PT, R9, R157.reuse, PT ;  /* 0x0000009d0900820c */ /* 0x080fe20003f46270 */
[----:B------:R-:W-:Y:S01]  /*48f0*/  FADD.FTZ R56, R218, R56 ;  /* 0x00000038da387221 */ /* 0x000fe20000010000 */
[----:B------:R-:W-:Y:S01]  /*4900*/  @!P0 ISETP.GE.AND P3, PT, R8, R157, PT ;  /* 0x0000009d0800820c */ /* 0x000fe20003f66270 */
[----:B------:R-:W-:Y:S01]  /*4910*/  FADD.FTZ R58, R218, R58 ;  /* 0x0000003ada3a7221 */ /* 0x000fe20000010000 */
[----:B------:R-:W-:Y:S01]  /*4920*/  @!P0 FSEL R53, R53, -INF , !P2 ;  /* 0xff80000035358808 */ /* 0x000fe20005000000 */
[----:B------:R-:W-:Y:S01]  /*4930*/  FADD.FTZ R59, R217, R59 ;  /* 0x0000003bd93b7221 */ /* 0x000fe20000010000 */
[----:B------:R-:W-:Y:S01]  /*4940*/  @!P0 ISETP.GE.AND P2, PT, R9, R103, PT ;  /* 0x000000670900820c */ /* 0x000fe20003f46270 */
[----:B------:R-:W-:Y:S01]  /*4950*/  @!P0 VIADD R0, R0, 0x39 ;  /* 0x0000003900008836 */ /* 0x000fe20000000000 */
[----:B------:R-:W-:Y:S01]  /*4960*/  @!P0 FSEL R52, R52, -INF , !P3 ;  /* 0xff80000034348808 */ /* 0x000fe20005800000 */
[C---:B------:R-:W-:Y:S01]  /*4970*/  FADD.FTZ R60, R215.reuse, R60 ;  /* 0x0000003cd73c7221 */ /* 0x040fe20000010000 */
[-C--:B------:R-:W-:Y:S01]  /*4980*/  @!P0 ISETP.GE.AND P3, PT, R8, R3.reuse, PT ;  /* 0x000000030800820c */ /* 0x080fe20003f66270 */
[----:B------:R-:W-:Y:S01]  /*4990*/  FADD.FTZ R64, R215, R64 ;  /* 0x00000040d7407221 */ /* 0x000fe20000010000 */
[----:B------:R-:W-:Y:S01]  /*49a0*/  @!P0 FSEL R55, R55, -INF , !P2 ;  /* 0xff80000037378808 */ /* 0x000fe20005000000 */
[----:B------:R-:W-:Y:S01]  /*49b0*/  FADD.FTZ R65, R213, R65 ;  /* 0x00000041d5417221 */ /* 0x000fe20000010000 */
[----:B------:R-:W-:Y:S01]  /*49c0*/  @!P0 ISETP.GE.AND P2, PT, R9, R3, PT ;  /* 0x000000030900820c */ /* 0x000fe20003f46270 */
[----:B------:R-:W-:Y:S01]  /*49d0*/  FADD.FTZ R54, R218, R54 ;  /* 0x00000036da367221 */ /* 0x000fe20000010000 */
[----:B------:R-:W-:Y:S01]  /*49e0*/  @!P0 FSEL R56, R56, -INF , !P6 ;  /* 0xff80000038388808 */ /* 0x000fe20007000000 */
[----:B------:R-:W-:Y:S01]  /*49f0*/  FADD.FTZ R57, R217, R57 ;  /* 0x00000039d9397221 */ /* 0x000fe20000010000 */
[----:B------:R-:W-:Y:S01]  /*4a00*/  @!P0 FSEL R58, R58, -INF , !P3 ;  /* 0xff8000003a3a8808 */ /* 0x000fe20005800000 */
[----:B------:R-:W-:Y:S01]  /*4a10*/  FADD.FTZ R61, R213, R61 ;  /* 0x0000003dd53d7221 */ /* 0x000fe20000010000 */
[C---:B------:R-:W-:Y:S01]  /*4a20*/  @!P0 ISETP.GE.AND P6, PT, R4.reuse, R101, PT ;  /* 0x000000650400820c */ /* 0x040fe20003fc6270 */
[----:B------:R-:W-:Y:S01]  /*4a30*/  FFMA.FTZ R51, R51, UR14, -R102 ;  /* 0x0000000e33337c23 */ /* 0x000fe20008010866 */
[-C--:B------:R-:W-:Y:S01]  /*4a40*/  @!P0 ISETP.GE.AND P3, PT, R4, R157.reuse, PT ;  /* 0x0000009d0400820c */ /* 0x080fe20003f66270 */
[----:B------:R-:W-:Y:S01]  /*4a50*/  MUFU.EX2 R210, R48 ;  /* 0x0000003000d27308 */ /* 0x000fe20000000800 */
[----:B------:R-:W-:Y:S01]  /*4a60*/  @!P0 FSEL R59, R59, -INF , !P2 ;  /* 0xff8000003b3b8808 */ /* 0x000fe20005000000 */
[C---:B------:R-:W-:Y:S01]  /*4a70*/  FADD.FTZ R66, R215.reuse, R66 ;  /* 0x00000042d7427221 */ /* 0x040fe20000010000 */
[----:B------:R-:W-:Y:S01]  /*4a80*/  @!P0 ISETP.GE.AND P2, PT, R0, R157, PT ;  /* 0x0000009d0000820c */ /* 0x000fe20003f46270 */
[----:B------:R-:W-:Y:S01]  /*4a90*/  FADD.FTZ R62, R215, R62 ;  /* 0x0000003ed73e7221 */ /* 0x000fe20000010000 */
[----:B------:R-:W-:Y:S01]  /*4aa0*/  @!P0 FSEL R60, R60, -INF , !P6 ;  /* 0xff8000003c3c8808 */ /* 0x000fe20007000000 */
[C---:B------:R-:W-:Y:S01]  /*4ab0*/  FADD.FTZ R67, R213.reuse, R67 ;  /* 0x00000043d5437221 */ /* 0x040fe20000010000 */
[----:B------:R-:W-:Y:S03]  /*4ac0*/  @!P0 FSEL R64, R64, -INF , !P3 ;  /* 0xff80000040408808 */ /* 0x000fe60005800000 */
[----:B------:R-:W-:Y:S01]  /*4ad0*/  MUFU.EX2 R209, R49 ;  /* 0x0000003100d17308 */ /* 0x000fe20000000800 */
[C---:B------:R-:W-:Y:S01]  /*4ae0*/  @!P0 ISETP.GE.AND P6, PT, R4.reuse, R103, PT ;  /* 0x000000670400820c */ /* 0x040fe20003fc6270 */
[----:B------:R-:W-:Y:S01]  /*4af0*/  FADD.FTZ R63, R213, R63 ;  /* 0x0000003fd53f7221 */ /* 0x000fe20000010000 */
[-C--:B------:R-:W-:Y:S01]  /*4b00*/  @!P0 ISETP.GE.AND P3, PT, R4, R3.reuse, PT ;  /* 0x000000030400820c */ /* 0x080fe20003f66270 */
[--C-:B------:R-:W-:Y:S01]  /*4b10*/  FFMA.FTZ R52, R52, UR14, -R156.reuse ;  /* 0x0000000e34347c23 */ /* 0x100fe2000801089c */
[----:B------:R-:W-:Y:S01]  /*4b20*/  F2FP.BF16.F32.PACK_AB R4, R244, R68 ;  /* 0x00000044f404723e */ /* 0x000fe200000010ff */
[----:B------:R-:W-:Y:S01]  /*4b30*/  FFMA.FTZ R53, R53, UR14, -R156 ;  /* 0x0000000e35357c23 */ /* 0x000fe2000801089c */
[----:B------:R-:W-:Y:S03]  /*4b40*/  @!P0 FSEL R65, R65, -INF , !P2 ;  /* 0xff80000041418808 */ /* 0x000fe60005000000 */
[----:B------:R-:W-:Y:S01]  /*4b50*/  MUFU.EX2 R167, R50 ;  /* 0x0000003200a77308 */ /* 0x000fe20000000800 */
[----:B------:R-:W-:Y:S01]  /*4b60*/  @!P0 ISETP.GE.AND P2, PT, R0, R3, PT ;  /* 0x000000030000820c */ /* 0x000fe20003f46270 */
[----:B------:R2:W-:Y:S01]  /*4b70*/  STS [R178+0x10400], R4 ;  /* 0x01040004b2007388 */ /* 0x0005e20000000800 */
[----:B-1----:R-:W-:Y:S01]  /*4b80*/  F2FP.BF16.F32.PACK_AB R3, R240, R241 ;  /* 0x000000f1f003723e */ /* 0x002fe200000010ff */
[----:B------:R-:W-:Y:S01]  /*4b90*/  FFMA.FTZ R55, R55, UR14, -R102 ;  /* 0x0000000e37377c23 */ /* 0x000fe20008010866 */
[----:B------:R-:W-:Y:S01]  /*4ba0*/  @!P0 FSEL R54, R54, -INF , !P5 ;  /* 0xff80000036368808 */ /* 0x000fe20006800000 */
[----:B------:R-:W-:Y:S01]  /*4bb0*/  FFMA.FTZ R64, R64, UR14, -R156 ;  /* 0x0000000e40407c23 */ /* 0x000fe2000801089c */
[-C--:B------:R-:W-:Y:S01]  /*4bc0*/  @!P0 ISETP.GE.AND P5, PT, R9, R101.reuse, PT ;  /* 0x000000650900820c */ /* 0x080fe20003fa6270 */
[----:B------:R1:W-:Y:S01]  /*4bd0*/  STS [R212+0x10000], R3 ;  /* 0x01000003d4007388 */ /* 0x0003e20000000800 */
[----:B------:R-:W-:Y:S01]  /*4be0*/  IADD3 R112, PT, PT, R178, 0x10040, RZ ;  /* 0x00010040b2707810 */ /* 0x000fe20007ffe0ff */
[----:B------:R-:W-:Y:S01]  /*4bf0*/  @P4 VIADD R112, R108, 0xffffffc0 ;  /* 0xffffffc06c704836 */ /* 0x000fe20000000000 */
[----:B------:R-:W-:Y:S01]  /*4c00*/  @!P0 FSEL R57, R57, -INF , !P5 ;  /* 0xff80000039398808 */ /* 0x000fe20006800000 */
[----:B------:R-:W-:Y:S01]  /*4c10*/  MUFU.EX2 R165, R51 ;  /* 0x0000003300a57308 */ /* 0x000fe20000000800 */
[----:B------:R-:W-:Y:S01]  /*4c20*/  @!P0 ISETP.GE.AND P5, PT, R0, R101, PT ;  /* 0x000000650000820c */ /* 0x000fe20003fa6270 */
[----:B------:R-:W-:Y:S01]  /*4c30*/  FFMA.FTZ R54, R54, UR14, -R102 ;  /* 0x0000000e36367c23 */ /* 0x000fe20008010866 */
[----:B------:R-:W-:Y:S01]  /*4c40*/  MOV R108, 0x10 ;  /* 0x00000010006c7802 */ /* 0x000fe20000000f00 */
[----:B------:R-:W-:Y:S01]  /*4c50*/  FFMA.FTZ R156, R65, UR14, -R156 ;  /* 0x0000000e419c7c23 */ /* 0x000fe2000801089c */
[----:B------:R-:W-:Y:S01]  /*4c60*/  @!P0 FSEL R61, R61, -INF , !P5 ;  /* 0xff8000003d3d8808 */ /* 0x000fe20006800000 */
[--C-:B------:R-:W-:Y:S01]  /*4c70*/  FFMA.FTZ R58, R58, UR14, -R2.reuse ;  /* 0x0000000e3a3a7c23 */ /* 0x100fe20008010802 */
[----:B------:R-:W-:Y:S03]  /*4c80*/  @!P0 ISETP.GE.AND P5, PT, R0, R103, PT ;  /* 0x000000670000820c */ /* 0x000fe60003fa6270 */
[----:B------:R-:W-:Y:S01]  /*4c90*/  MUFU.EX2 R177, R40 ;  /* 0x0000002800b17308 */ /* 0x000fe20000000800 */
[----:B---3--:R-:W-:Y:S01]  /*4ca0*/  F2FP.BF16.F32.PACK_AB R0, R245, R246 ;  /* 0x000000f6f500723e */ /* 0x008fe200000010ff */
[----:B------:R-:W-:Y:S01]  /*4cb0*/  FFMA.FTZ R59, R59, UR14, -R2 ;  /* 0x0000000e3b3b7c23 */ /* 0x000fe20008010802 */
[----:B------:R-:W-:Y:S01]  /*4cc0*/  SEL R108, R108, 0xfffffff0, !P1 ;  /* 0xfffffff06c6c7807 */ /* 0x000fe20004800000 */
[----:B------:R-:W-:Y:S01]  /*4cd0*/  IMAD.IADD R113, R162, 0x1, R112 ;  /* 0x00000001a2717824 */ /* 0x000fe200078e0270 */
[----:B------:R-:W-:Y:S01]  /*4ce0*/  @!P0 FSEL R66, R66, -INF , !P6 ;  /* 0xff80000042428808 */ /* 0x000fe20007000000 */
[----:B------:R3:W-:Y:S01]  /*4cf0*/  STS [R212+0x10400], R0 ;  /* 0x01040000d4007388 */ /* 0x0007e20000000800 */
[----:B--2---:R-:W-:Y:S03]  /*4d00*/  F2FP.BF16.F32.PACK_AB R4, R196, R197 ;  /* 0x000000c5c404723e */ /* 0x004fe600000010ff */
[----:B------:R-:W2:Y:S01]  /*4d10*/  MUFU.EX2 R176, R41 ;  /* 0x0000002900b07308 */ /* 0x000ea20000000800 */
[----:B------:R-:W-:Y:S01]  /*4d20*/  @!P0 FSEL R62, R62, -INF , !P3 ;  /* 0xff8000003e3e8808 */ /* 0x000fe20005800000 */
[----:B------:R-:W-:Y:S01]  /*4d30*/  FFMA.FTZ R66, R66, UR14, -R102 ;  /* 0x0000000e42427c23 */ /* 0x000fe20008010866 */
[----:B------:R-:W-:Y:S01]  /*4d40*/  @!P0 FSEL R67, R67, -INF , !P5 ;  /* 0xff80000043438808 */ /* 0x000fe20006800000 */
[----:B------:R4:W-:Y:S01]  /*4d50*/  STS [R178+0x12000], R4 ;  /* 0x01200004b2007388 */ /* 0x0009e20000000800 */
[----:B-1----:R-:W-:Y:S01]  /*4d60*/  F2FP.BF16.F32.PACK_AB R3, R200, R201 ;  /* 0x000000c9c803723e */ /* 0x002fe200000010ff */
[----:B------:R-:W-:Y:S01]  /*4d70*/  FFMA.FTZ R62, R62, UR14, -R2 ;  /* 0x0000000e3e3e7c23 */ /* 0x000fe20008010802 */
[----:B------:R-:W-:Y:S03]  /*4d80*/  @!P0 FSEL R63, R63, -INF , !P2 ;  /* 0xff8000003f3f8808 */ /* 0x000fe60005000000 */
[----:B------:R-:W-:Y:S01]  /*4d90*/  MUFU.EX2 R185, R42 ;  /* 0x0000002a00b97308 */ /* 0x000fe20000000800 */
[----:B------:R-:W-:Y:S01]  /*4da0*/  FFMA.FTZ R102, R67, UR14, -R102 ;  /* 0x0000000e43667c23 */ /* 0x000fe20008010866 */
[----:B------:R1:W-:Y:S01]  /*4db0*/  STS [R178+0x12400], R3 ;  /* 0x01240003b2007388 */ /* 0x0003e20000000800 */
[----:B------:R-:W-:Y:S01]  /*4dc0*/  IADD3 R114, PT, PT, R108, R113, RZ ;  /* 0x000000716c727210 */ /* 0x000fe20007ffe0ff */
[----:B------:R-:W-:Y:S01]  /*4dd0*/  FFMA.FTZ R2, R63, UR14, -R2 ;  /* 0x0000000e3f027c23 */ /* 0x000fe20008010802 */
[--C-:B------:R-:W-:Y:S01]  /*4de0*/  FFMA.FTZ R56, R56, UR14, -R100.reuse ;  /* 0x0000000e38387c23 */ /* 0x100fe20008010864 */
[--C-:B------:R-:W-:Y:S01]  /*4df0*/  FFMA.FTZ R57, R57, UR14, -R100.reuse ;  /* 0x0000000e39397c23 */ /* 0x100fe20008010864 */
[--C-:B------:R-:W-:Y:S03]  /*4e00*/  FFMA.FTZ R60, R60, UR14, -R100.reuse ;  /* 0x0000000e3c3c7c23 */ /* 0x100fe60008010864 */
[----:B------:R-:W-:Y:S01]  /*4e10*/  MUFU.EX2 R184, R43 ;  /* 0x0000002b00b87308 */ /* 0x000fe20000000800 */
[----:B--2---:R-:W-:Y:S01]  /*4e20*/  F2FP.BF16.F32.PACK_AB R5, R176, R177 ;  /* 0x000000b1b005723e */ /* 0x004fe200000010ff */
[----:B------:R-:W-:Y:S01]  /*4e30*/  FFMA.FTZ R100, R61, UR14, -R100 ;  /* 0x0000000e3d647c23 */ /* 0x000fe20008010864 */
[----:B---3--:R-:W-:Y:S07]  /*4e40*/  F2FP.BF16.F32.PACK_AB R0, R194, R195 ;  /* 0x000000c3c200723e */ /* 0x008fee00000010ff */
[----:B------:R-:W-:Y:S01]  /*4e50*/  MUFU.EX2 R173, R44 ;  /* 0x0000002c00ad7308 */ /* 0x000fe20000000800 */
[----:B------:R2:W-:Y:S01]  /*4e60*/  STS [R212+0x12000], R0 ;  /* 0x01200000d4007388 */ /* 0x0005e20000000800 */
[----:B----4-:R-:W-:Y:S08]  /*4e70*/  F2FP.BF16.F32.PACK_AB R4, R198, R199 ;  /* 0x000000c7c604723e */ /* 0x010ff000000010ff */
[----:B------:R-:W-:Y:S01]  /*4e80*/  MUFU.EX2 R172, R45 ;  /* 0x0000002d00ac7308 */ /* 0x000fe20000000800 */
[----:B------:R3:W-:Y:S01]  /*4e90*/  STS [R212+0x12400], R4 ;  /* 0x01240004d4007388 */ /* 0x0007e20000000800 */
[----:B-1----:R-:W-:Y:S05]  /*4ea0*/  F2FP.BF16.F32.PACK_AB R3, R238, R239 ;  /* 0x000000efee03723e */ /* 0x002fea00000010ff */
[----:B------:R1:W-:Y:S03]  /*4eb0*/  STS [R182+0x10000], R3 ;  /* 0x01000003b6007388 */ /* 0x0003e60000000800 */
[----:B------:R-:W-:Y:S10]  /*4ec0*/  MUFU.EX2 R180, R46 ;  /* 0x0000002e00b47308 */ /* 0x000ff40000000800 */
[----:B------:R-:W4:Y:S01]  /*4ed0*/  MUFU.EX2 R179, R47 ;  /* 0x0000002f00b37308 */ /* 0x000f220000000800 */
[----:B--2---:R-:W-:Y:S09]  /*4ee0*/  F2FP.BF16.F32.PACK_AB R0, R242, R243 ;  /* 0x000000f3f200723e */ /* 0x004ff200000010ff */
[----:B------:R-:W-:Y:S01]  /*4ef0*/  MUFU.EX2 R208, R52 ;  /* 0x0000003400d07308 */ /* 0x000fe20000000800 */
[----:B------:R2:W-:Y:S01]  /*4f00*/  STS [R182+0x10400], R0 ;  /* 0x01040000b6007388 */ /* 0x0005e20000000800 */
[----:B---3--:R-:W-:Y:S02]  /*4f10*/  F2FP.BF16.F32.PACK_AB R4, R188, R189 ;  /* 0x000000bdbc04723e */ /* 0x008fe400000010ff */
[----:B-1----:R-:W-:Y:S06]  /*4f20*/  F2FP.BF16.F32.PACK_AB R3, R236, R237 ;  /* 0x000000edec03723e */ /* 0x002fec00000010ff */
[----:B------:R-:W-:Y:S01]  /*4f30*/  MUFU.EX2 R207, R53 ;  /* 0x0000003500cf7308 */ /* 0x000fe20000000800 */
[----:B----4-:R-:W-:Y:S01]  /*4f40*/  F2FP.BF16.F32.PACK_AB R6, R179, R180 ;  /* 0x000000b4b306723e */ /* 0x010fe200000010ff */
[----:B------:R1:W-:Y:S08]  /*4f50*/  STS [R183+0x10000], R3 ;  /* 0x01000003b7007388 */ /* 0x0003f00000000800 */
[----:B------:R-:W-:Y:S10]  /*4f60*/  MUFU.EX2 R160, R54 ;  /* 0x0000003600a07308 */ /* 0x000ff40000000800 */
[----:B------:R-:W-:Y:S01]  /*4f70*/  MUFU.EX2 R159, R55 ;  /* 0x00000037009f7308 */ /* 0x000fe20000000800 */
[----:B--2---:R-:W-:Y:S05]  /*4f80*/  F2FP.BF16.F32.PACK_AB R0, R174, R175 ;  /* 0x000000afae00723e */ /* 0x004fea00000010ff */
[----:B------:R2:W-:Y:S04]  /*4f90*/  STS [R183+0x10400], R0 ;  /* 0x01040000b7007388 */ /* 0x0005e80000000800 */
[----:B------:R-:W-:Y:S01]  /*4fa0*/  MUFU.EX2 R203, R156 ;  /* 0x0000009c00cb7308 */ /* 0x000fe20000000800 */
[----:B------:R3:W-:Y:S01]  /*4fb0*/  STS [R182+0x12000], R4 ;  /* 0x01200004b6007388 */ /* 0x0007e20000000800 */
[----:B-1----:R-:W-:Y:S08]  /*4fc0*/  F2FP.BF16.F32.PACK_AB R3, R192, R193 ;  /* 0x000000c1c003723e */ /* 0x002ff000000010ff */
[----:B------:R-:W-:Y:S01]  /*4fd0*/  MUFU.EX2 R206, R64 ;  /* 0x0000004000ce7308 */ /* 0x000fe20000000800 */
[----:B------:R1:W-:Y:S09]  /*4fe0*/  STS [R182+0x12400], R3 ;  /* 0x01240003b6007388 */ /* 0x0003f20000000800 */
[----:B------:R-:W-:Y:S01]  /*4ff0*/  MUFU.EX2 R156, R66 ;  /* 0x00000042009c7308 */ /* 0x000fe20000000800 */
[----:B--2---:R-:W-:Y:S09]  /*5000*/  F2FP.BF16.F32.PACK_AB R0, R186, R187 ;  /* 0x000000bbba00723e */ /* 0x004ff200000010ff */
[----:B------:R-:W2:Y:S01]  /*5010*/  MUFU.EX2 R115, R102 ;  /* 0x0000006600737308 */ /* 0x000ea20000000800 */
[----:B---3--:R-:W-:Y:S01]  /*5020*/  F2FP.BF16.F32.PACK_AB R4, R209, R210 ;  /* 0x000000d2d104723e */ /* 0x008fe200000010ff */
[----:B------:R3:W-:Y:S08]  /*5030*/  STS [R183+0x12000], R0 ;  /* 0x01200000b7007388 */ /* 0x0007f00000000800 */
[----:B------:R2:W-:Y:S01]  /*5040*/  MUFU.EX2 R162, R2 ;  /* 0x0000000200a27308 */ /* 0x0005e20000000800 */
[----:B-1----:R-:W-:Y:S05]  /*5050*/  F2FP.BF16.F32.PACK_AB R3, R190, R191 ;  /* 0x000000bfbe03723e */ /* 0x002fea00000010ff */
[----:B------:R1:W-:Y:S04]  /*5060*/  STS [R183+0x12400], R3 ;  /* 0x01240003b7007388 */ /* 0x0003e80000000800 */
[----:B------:R-:W-:Y:S01]  /*5070*/  MUFU.EX2 R166, R56 ;  /* 0x0000003800a67308 */ /* 0x000fe20000000800 */
[----:B--2---:R-:W-:Y:S09]  /*5080*/  F2FP.BF16.F32.PACK_AB R2, R115, R156 ;  /* 0x0000009c7302723e */ /* 0x004ff200000010ff */
[----:B------:R-:W2:Y:S01]  /*5090*/  MUFU.EX2 R164, R57 ;  /* 0x0000003900a47308 */ /* 0x000ea20000000800 */
[----:B---3--:R-:W-:Y:S05]  /*50a0*/  F2FP.BF16.F32.PACK_AB R0, R170, R171 ;  /* 0x000000abaa00723e */ /* 0x008fea00000010ff */
[----:B------:R3:W-:Y:S04]  /*50b0*/  STS [R112+0x400], R0 ;  /* 0x0004000070007388 */ /* 0x0007e80000000800 */
[----:B------:R-:W-:Y:S01]  /*50c0*/  MUFU.EX2 R169, R58 ;  /* 0x0000003a00a97308 */ /* 0x000fe20000000800 */
[----:B-1----:R-:W-:Y:S09]  /*50d0*/  F2FP.BF16.F32.PACK_AB R3, R234, R235 ;  /* 0x000000ebea03723e */ /* 0x002ff200000010ff */
[----:B------:R-:W1:Y:S01]  /*50e0*/  MUFU.EX2 R168, R59 ;  /* 0x0000003b00a87308 */ /* 0x000e620000000800 */
[----:B------:R4:W-:Y:S09]  /*50f0*/  STS [R112], R3 ;  /* 0x0000000370007388 */ /* 0x0009f20000000800 */
[----:B------:R-:W-:Y:S01]  /*5100*/  MUFU.EX2 R161, R60 ;  /* 0x0000003c00a17308 */ /* 0x000fe20000000800 */
[----:B---3--:R-:W-:Y:S09]  /*5110*/  IMAD.IADD R0, R108, 0x1, R112 ;  /* 0x000000016c007824 */ /* 0x008ff200078e0270 */
[----:B------:R-:W-:Y:S01]  /*5120*/  MUFU.EX2 R157, R100 ;  /* 0x00000064009d7308 */ /* 0x000fe20000000800 */
[--C-:B------:R-:W-:Y:S01]  /*5130*/  SHF.R.U32.HI R108, RZ, 0x1, R155.reuse ;  /* 0x00000001ff6c7819 */ /* 0x100fe2000001169b */
[----:B------:R3:W-:Y:S08]  /*5140*/  STS [R0], R4 ;  /* 0x0000000400007388 */ /* 0x0007f00000000800 */
[----:B------:R-:W1:Y:S01]  /*5150*/  MUFU.EX2 R163, R62 ;  /* 0x0000003e00a37308 */ /* 0x000e620000000800 */
[----:B----4-:R-:W-:Y:S05]  /*5160*/  F2FP.BF16.F32.PACK_AB R3, R165, R167 ;  /* 0x000000a7a503723e */ /* 0x010fea00000010ff */
[----:B------:R4:W-:Y:S04]  /*5170*/  STS [R0+0x400], R3 ;  /* 0x0004000300007388 */ /* 0x0009e80000000800 */
[----:B------:R2:W-:Y:S01]  /*5180*/  STS [R112+0x2000], R5 ;  /* 0x0020000570007388 */ /* 0x0005e20000000800 */
[----:B---3--:R-:W-:Y:S05]  /*5190*/  F2FP.BF16.F32.PACK_AB R4, R184, R185 ;  /* 0x000000b9b804723e */ /* 0x008fea00000010ff */
[----:B------:R3:W-:Y:S04]  /*51a0*/  STS [R112+0x2400], R4 ;  /* 0x0024000470007388 */ /* 0x0007e80000000800 */
[----:B------:R-:W-:Y:S01]  /*51b0*/  STS [R0+0x2400], R6 ;  /* 0x0024000600007388 */ /* 0x000fe20000000800 */
[----:B----4-:R-:W-:Y:S02]  /*51c0*/  F2FP.BF16.F32.PACK_AB R3, R172, R173 ;  /* 0x000000adac03723e */ /* 0x010fe400000010ff */
[----:B--2---:R-:W-:Y:S03]  /*51d0*/  F2FP.BF16.F32.PACK_AB R5, R207, R208 ;  /* 0x000000d0cf05723e */ /* 0x004fe600000010ff */
[----:B------:R2:W-:Y:S04]  /*51e0*/  STS [R0+0x2000], R3 ;  /* 0x0020000300007388 */ /* 0x0005e80000000800 */
[----:B------:R4:W-:Y:S01]  /*51f0*/  STS [R113], R5 ;  /* 0x0000000571007388 */ /* 0x0009e20000000800 */
[----:B---3--:R-:W-:Y:S05]  /*5200*/  F2FP.BF16.F32.PACK_AB R4, R159, R160 ;  /* 0x000000a09f04723e */ /* 0x008fea00000010ff */
[----:B------:R1:W-:Y:S04]  /*5210*/  STS [R113+0x400], R4 ;  /* 0x0004000471007388 */ /* 0x0003e80000000800 */
[----:B------:R3:W-:Y:S01]  /*5220*/  STS [R114+0x400], R2 ;  /* 0x0004000272007388 */ /* 0x0007e20000000800 */
[----:B--2---:R-:W-:Y:S02]  /*5230*/  F2FP.BF16.F32.PACK_AB R3, R203, R206 ;  /* 0x000000cecb03723e */ /* 0x004fe400000010ff */
[----:B------:R-:W-:Y:S02]  /*5240*/  LEA R0, R154, UR4, 0x1 ;  /* 0x000000049a007c11 */ /* 0x000fe4000f8e08ff */
[----:B----4-:R-:W-:Y:S01]  /*5250*/  F2FP.BF16.F32.PACK_AB R5, R164, R166 ;  /* 0x000000a6a405723e */ /* 0x010fe200000010ff */
[----:B------:R2:W-:Y:S04]  /*5260*/  STS [R114], R3 ;  /* 0x0000000372007388 */ /* 0x0005e80000000800 */
[----:B------:R-:W-:Y:S01]  /*5270*/  STS [R113+0x2000], R5 ;  /* 0x0020000571007388 */ /* 0x000fe20000000800 */
[----:B-1----:R-:W-:Y:S02]  /*5280*/  F2FP.BF16.F32.PACK_AB R4, R168, R169 ;  /* 0x000000a9a804723e */ /* 0x002fe400000010ff */
[----:B---3--:R-:W-:Y:S03]  /*5290*/  F2FP.BF16.F32.PACK_AB R2, R162, R163 ;  /* 0x000000a3a202723e */ /* 0x008fe600000010ff */
[----:B------:R-:W-:Y:S04]  /*52a0*/  STS [R113+0x2400], R4 ;  /* 0x0024000471007388 */ /* 0x000fe80000000800 */
[----:B------:R1:W-:Y:S01]  /*52b0*/  STS [R114+0x2400], R2 ;  /* 0x0024000272007388 */ /* 0x0003e20000000800 */
[----:B--2---:R-:W-:Y:S05]  /*52c0*/  F2FP.BF16.F32.PACK_AB R3, R157, R161 ;  /* 0x000000a19d03723e */ /* 0x004fea00000010ff */
[----:B------:R-:W-:Y:S04]  /*52d0*/  STS [R114+0x2000], R3 ;  /* 0x0020000372007388 */ /* 0x000fe80000000800 */
[----:B------:R-:W2:Y:S08]  /*52e0*/  LDSM.16.M88.4 R64, [R0+0x4000] ;  /* 0x004000000040783b */ /* 0x000eb00000000200 */
[----:B------:R3:W4:Y:S01]  /*52f0*/  LDSM.16.M88.4 R60, [R0+0x5000] ;  /* 0x00500000003c783b */ /* 0x0007220000000200 */
[C---:B-1----:R-:W-:Y:S02]  /*5300*/  VIADD R2, R0.reuse, 0x4000 ;  /* 0x0000400000027836 */ /* 0x042fe40000000000 */
[----:B---3--:R-:W-:Y:S03]  /*5310*/  VIADD R0, R0, 0x4020 ;  /* 0x0000402000007836 */ /* 0x008fe60000000000 */
[----:B------:R-:W-:Y:S02]  /*5320*/  @P1 IADD3 R0, PT, PT, R2, -0x20, RZ ;  /* 0xffffffe002001810 */ /* 0x000fe40007ffe0ff */
[----:B------:R-:W-:Y:S03]  /*5330*/  LOP3.LUT R2, R108, 0x30, RZ, 0xc0, !PT ;  /* 0x000000306c027812 */ /* 0x000fe600078ec0ff */
[----:B------:R-:W1:Y:S01]  /*5340*/  LDSM.16.M88.4 R100, [R0] ;  /* 0x000000000064783b */ /* 0x000e620000000200 */
[----:B------:R-:W-:Y:S01]  /*5350*/  LOP3.LUT R2, R2, 0x8, R155, 0xf8, !PT ;  /* 0x0000000802027812 */ /* 0x000fe200078ef89b */
[-C--:B--2---:R-:W-:Y:S06]  /*5360*/  HMMA.16816.F32.BF16 R4, R64, R116.reuse, RZ ;  /* 0x000000744004723c */ /* 0x084fec00000418ff */
[----:B------:R-:W2:Y:S02]  /*5370*/  LDSM.16.M88.4 R104, [R0+0x1000] ;  /* 0x001000000068783b */ /* 0x000ea40000000200 */
[C---:B----4-:R-:W-:Y:S08]  /*5380*/  HMMA.16816.F32.BF16 R8, R60.reuse, R116, RZ ;  /* 0x000000743c08723c */ /* 0x050ff000000418ff */
        /* <DEDUP_REMOVED lines=14> */
[-C--:B-1----:R-:W-:Y:S08]  /*5470*/  HMMA.16816.F32.BF16 R4, R100, R132.reuse, R4 ;  /* 0x000000846404723c */ /* 0x082ff00000041804 */
[C---:B--2---:R-:W-:Y:S08]  /*5480*/  HMMA.16816.F32.BF16 R8, R104.reuse, R132, R8 ;  /* 0x000000846808723c */ /* 0x044ff00000041808 */
[-C--:B------:R-:W-:Y:S03]  /*5490*/  HMMA.16816.F32.BF16 R12, R104, R134.reuse, R12 ;  /* 0x00000086680c723c */ /* 0x080fe6000004180c */
[C---:B------:R-:W-:Y:S01]  /*54a0*/  FADD.FTZ R6, -R111.reuse, R6 ;  /* 0x000000066f067221 */ /* 0x040fe20000010100 */
[C---:B------:R-:W-:Y:S01]  /*54b0*/  FADD.FTZ R3, -R158.reuse, R5 ;  /* 0x000000059e037221 */ /* 0x040fe20000010100 */
[----:B------:R-:W-:Y:S03]  /*54c0*/  FADD.FTZ R7, -R111, R7 ;  /* 0x000000076f077221 */ /* 0x000fe60000010100 */
[C---:B------:R-:W-:Y:S04]  /*54d0*/  HMMA.16816.F32.BF16 R16, R100.reuse, R134, R16 ;  /* 0x000000866410723c */ /* 0x040fe80000041810 */
[----:B------:R-:W-:Y:S04]  /*54e0*/  FMUL.FTZ R3, R251, R3 ;  /* 0x00000003fb037220 */ /* 0x000fe80000410000 */
[-C--:B------:R-:W-:Y:S08]  /*54f0*/  HMMA.16816.F32.BF16 R20, R100, R136.reuse, R20 ;  /* 0x000000886414723c */ /* 0x080ff00000041814 */
[C---:B------:R-:W-:Y:S04]  /*5500*/  HMMA.16816.F32.BF16 R24, R104.reuse, R136, R24 ;  /* 0x000000886818723c */ /* 0x040fe80000041818 */
[C---:B------:R-:W-:Y:S01]  /*5510*/  FADD.FTZ R18, -R111.reuse, R18 ;  /* 0x000000126f127221 */ /* 0x040fe20000010100 */
[C---:B------:R-:W-:Y:S03]  /*5520*/  FADD.FTZ R19, -R111.reuse, R19 ;  /* 0x000000136f137221 */ /* 0x040fe60000010100 */
[-C--:B------:R-:W-:Y:S03]  /*5530*/  HMMA.16816.F32.BF16 R28, R104, R138.reuse, R28 ;  /* 0x0000008a681c723c */ /* 0x080fe6000004181c */
[----:B------:R-:W-:Y:S01]  /*5540*/  FADD.FTZ R5, -R158, R20 ;  /* 0x000000149e057221 */ /* 0x000fe20000010100 */
[----:B------:R-:W-:Y:S01]  /*5550*/  FMUL.FTZ R20, R68, R6 ;  /* 0x0000000644147220 */ /* 0x000fe20000410000 */
[----:B------:R-:W-:Y:S01]  /*5560*/  FADD.FTZ R21, -R158, R21 ;  /* 0x000000159e157221 */ /* 0x000fe20000010100 */
[----:B------:R-:W-:Y:S01]  /*5570*/  FADD.FTZ R22, -R111, R22 ;  /* 0x000000166f167221 */ /* 0x000fe20000010100 */
[----:B------:R-:W-:Y:S01]  /*5580*/  FMUL.FTZ R5, R239, R5 ;  /* 0x00000005ef057220 */ /* 0x000fe20000410000 */
[C---:B------:R-:W-:Y:S04]  /*5590*/  HMMA.16816.F32.BF16 R32, R100.reuse, R138, R32 ;  /* 0x0000008a6420723c */ /* 0x040fe80000041820 */
[----:B------:R-:W-:Y:S01]  /*55a0*/  FADD.FTZ R23, -R111, R23 ;  /* 0x000000176f177221 */ /* 0x000fe20000010100 */
[----:B------:R-:W-:Y:S01]  /*55b0*/  FMUL.FTZ R18, R246, R18 ;  /* 0x00000012f6127220 */ /* 0x000fe20000410000 */
[----:B------:R-:W-:Y:S01]  /*55c0*/  FMUL.FTZ R19, R245, R19 ;  /* 0x00000013f5137220 */ /* 0x000fe20000410000 */
[----:B------:R-:W-:Y:S01]  /*55d0*/  FMUL.FTZ R22, R243, R22 ;  /* 0x00000016f3167220 */ /* 0x000fe20000410000 */
[-C--:B------:R-:W-:Y:S03]  /*55e0*/  HMMA.16816.F32.BF16 R36, R100, R140.reuse, R36 ;  /* 0x0000008c6424723c */ /* 0x080fe60000041824 */
[----:B------:R-:W-:Y:S05]  /*55f0*/  FMUL.FTZ R23, R242, R23 ;  /* 0x00000017f2177220 */ /* 0x000fea0000410000 */
[C---:B------:R-:W-:Y:S08]  /*5600*/  HMMA.16816.F32.BF16 R40, R104.reuse, R140, R40 ;  /* 0x0000008c6828723c */ /* 0x040ff00000041828 */
[-C--:B------:R-:W-:Y:S03]  /*5610*/  HMMA.16816.F32.BF16 R44, R104, R142.reuse, R44 ;  /* 0x0000008e682c723c */ /* 0x080fe6000004182c */
[----:B------:R-:W-:Y:S04]  /*5620*/  FADD.FTZ R37, -R158, R37 ;  /* 0x000000259e257221 */ /* 0x000fe80000010100 */
[----:B------:R-:W-:Y:S01]  /*5630*/  FMUL.FTZ R37, R234, R37 ;  /* 0x00000025ea257220 */ /* 0x000fe20000410000 */
[C---:B------:R-:W-:Y:S08]  /*5640*/  HMMA.16816.F32.BF16 R48, R100.reuse, R142, R48 ;  /* 0x0000008e6430723c */ /* 0x040ff00000041830 */
[-C--:B------:R-:W-:Y:S08]  /*5650*/  HMMA.16816.F32.BF16 R52, R100, R144.reuse, R52 ;  /* 0x000000906434723c */ /* 0x080ff00000041834 */
[C---:B------:R-:W-:Y:S08]  /*5660*/  HMMA.16816.F32.BF16 R56, R104.reuse, R144, R56 ;  /* 0x000000906838723c */ /* 0x040ff00000041838 */
[-C--:B------:R-:W-:Y:S03]  /*5670*/  HMMA.16816.F32.BF16 R60, R104, R146.reuse, R60 ;  /* 0x00000092683c723c */ /* 0x080fe6000004183c */
[C---:B------:R-:W-:Y:S02]  /*5680*/  IMAD.SHL.U32 R104, R155.reuse, 0x40, RZ ;  /* 0x000000409b687824 */ /* 0x040fe400078e00ff */
[----:B------:R-:W-:Y:S03]  /*5690*/  IMAD.SHL.U32 R105, R155, 0x8, RZ ;  /* 0x000000089b697824 */ /* 0x000fe600078e00ff */
[----:B------:R-:W-:Y:S01]  /*56a0*/  LOP3.LUT R2, R2, 0x1c0, R104, 0xf8, !PT ;  /* 0x000001c002027812 */ /* 0x000fe200078ef868 */
[----:B------:R-:W-:Y:S04]  /*56b0*/  HMMA.16816.F32.BF16 R64, R100, R146, R64 ;  /* 0x000000926440723c */ /* 0x000fe80000041840 */
[----:B------:R-:W-:Y:S01]  /*56c0*/  LOP3.LUT R0, R104, 0x400, RZ, 0xc0, !PT ;  /* 0x0000040068007812 */ /* 0x000fe200078ec0ff */
[----:B------:R-:W-:Y:S01]  /*56d0*/  FMUL.FTZ R100, R238, R21 ;  /* 0x00000015ee647220 */ /* 0x000fe20000410000 */
[----:B------:R-:W-:Y:S01]  /*56e0*/  LOP3.LUT R2, R2, 0x38, R105, 0x78, !PT ;  /* 0x0000003802027812 */ /* 0x000fe200078e7869 */
[----:B------:R-:W-:Y:S03]  /*56f0*/  FADD.FTZ R21, -R158, R49 ;  /* 0x000000319e157221 */ /* 0x000fe60000010100 */
[----:B------:R-:W-:Y:S01]  /*5700*/  LEA R2, R2, R0, 0x1 ;  /* 0x0000000002027211 */ /* 0x000fe200078e08ff */
[C---:B------:R-:W-:Y:S01]  /*5710*/  FADD.FTZ R0, -R158.reuse, R4 ;  /* 0x000000049e007221 */ /* 0x040fe20000010100 */
[C---:B------:R-:W-:Y:S01]  /*5720*/  FADD.FTZ R4, -R158.reuse, R16 ;  /* 0x000000109e047221 */ /* 0x040fe20000010100 */
[----:B------:R-:W-:Y:S01]  /*5730*/  FADD.FTZ R16, -R158, R17 ;  /* 0x000000119e107221 */ /* 0x000fe20000010100 */
[----:B------:R-:W-:Y:S01]  /*5740*/  F2FP.BF16.F32.PACK_AB R100, R100, R5 ;  /* 0x000000056464723e */ /* 0x000fe200000010ff */
[----:B------:R-:W-:Y:S01]  /*5750*/  FMUL.FTZ R0, R69, R0 ;  /* 0x0000000045007220 */ /* 0x000fe20000410000 */
[----:B------:R-:W-:Y:S01]  /*5760*/  FMUL.FTZ R4, R241, R4 ;  /* 0x00000004f1047220 */ /* 0x000fe20000410000 */
[----:B------:R1:W5:Y:S01]  /*5770*/  LDL.LU R69, [R1+0x8] ;  /* 0x0000080001457983 */ /* 0x0003620000300800 */
[----:B------:R-:W-:Y:S01]  /*5780*/  FMUL.FTZ R16, R240, R16 ;  /* 0x00000010f0107220 */ /* 0x000fe20000410000 */
[C---:B------:R-:W-:Y:S01]  /*5790*/  FADD.FTZ R5, -R158.reuse, R48 ;  /* 0x000000309e057221 */ /* 0x040fe20000010100 */
[----:B------:R-:W-:Y:S01]  /*57a0*/  F2FP.BF16.F32.PACK_AB R3, R3, R0 ;  /* 0x000000000303723e */ /* 0x000fe200000010ff */
[----:B------:R1:W5:Y:S01]  /*57b0*/  LDL.LU R68, [R1+0x4] ;  /* 0x0000040001447983 */ /* 0x0003620000300800 */
[----:B------:R-:W-:Y:S01]  /*57c0*/  FADD.FTZ R0, -R158, R32 ;  /* 0x000000209e007221 */ /* 0x000fe20000010100 */
[----:B------:R-:W-:Y:S01]  /*57d0*/  F2FP.BF16.F32.PACK_AB R16, R16, R4 ;  /* 0x000000041010723e */ /* 0x000fe200000010ff */
[C---:B------:R-:W-:Y:S01]  /*57e0*/  FADD.FTZ R32, -R158.reuse, R33 ;  /* 0x000000219e207221 */ /* 0x040fe20000010100 */
[C---:B------:R-:W-:Y:S01]  /*57f0*/  FADD.FTZ R4, -R158.reuse, R36 ;  /* 0x000000249e047221 */ /* 0x040fe20000010100 */
[----:B------:R-:W-:Y:S01]  /*5800*/  FMUL.FTZ R0, R237, R0 ;  /* 0x00000000ed007220 */ /* 0x000fe20000410000 */
[----:B------:R-:W-:Y:S01]  /*5810*/  FADD.FTZ R36, -R158, R53 ;  /* 0x000000359e247221 */ /* 0x000fe20000010100 */
[----:B------:R-:W-:Y:S01]  /*5820*/  FMUL.FTZ R32, R236, R32 ;  /* 0x00000020ec207220 */ /* 0x000fe20000410000 */
[----:B------:R-:W-:Y:S01]  /*5830*/  FMUL.FTZ R4, R235, R4 ;  /* 0x00000004eb047220 */ /* 0x000fe20000410000 */
        /* <DEDUP_REMOVED lines=9> */
[----:B------:R-:W-:Y:S01]  /*58d0*/  FMUL.FTZ R36, R207, R36 ;  /* 0x00000024cf247220 */ /* 0x000fe20000410000 */
[----:B------:R-:W-:Y:S01]  /*58e0*/  FMUL.FTZ R4, R206, R4 ;  /* 0x00000004ce047220 */ /* 0x000fe20000410000 */
[----:B------:R-:W-:Y:S01]  /*58f0*/  FMUL.FTZ R33, R203, R33 ;  /* 0x00000021cb217220 */ /* 0x000fe20000410000 */
[----:B------:R-:W-:Y:S01]  /*5900*/  F2FP.BF16.F32.PACK_AB R21, R21, R5 ;  /* 0x000000051515723e */ /* 0x000fe200000010ff */
[----:B------:R-:W-:Y:S01]  /*5910*/  IMAD.SHL.U32 R244, R155, 0x8, RZ ;  /* 0x000000089bf47824 */ /* 0x000fe200078e00ff */
[----:B------:R-:W-:Y:S02]  /*5920*/  F2FP.BF16.F32.PACK_AB R36, R36, R0 ;  /* 0x000000002424723e */ /* 0x000fe400000010ff */
[----:B------:R-:W-:Y:S02]  /*5930*/  F2FP.BF16.F32.PACK_AB R33, R33, R4 ;  /* 0x000000042121723e */ /* 0x000fe400000010ff */
[----:B------:R-:W-:Y:S01]  /*5940*/  LOP3.LUT R244, R244, 0x18, RZ, 0xc0, !PT ;  /* 0x00000018f4f47812 */ /* 0x000fe200078ec0ff */
[----:B-1----:R-:W-:Y:S06]  /*5950*/  BRA.U !UP0, `(.L_x_143) ;  /* 0x0000000108847547 */ /* 0x002fec000b800000 */
[----:B------:R-:W1:Y:S01]  /*5960*/  LDC R6, c[0x0][0x3b0] ;  /* 0x0000ec00ff067b82 */ /* 0x000e620000000800 */
[----:B------:R-:W-:Y:S01]  /*5970*/  ISETP.GE.AND P0, PT, R244, UR5, PT ;  /* 0x00000005f4007c0c */ /* 0x000fe2000bf06270 */
[----:B------:R-:W-:Y:S01]  /*5980*/  ULOP3.LUT UR15, UR35, 0x1, URZ, 0xc0, !UPT ;  /* 0x00000001230f7892 */ /* 0x000fe2000f8ec0ff */
[----:B------:R-:W-:Y:S03]  /*5990*/  IADD3 R4, P2, PT, RZ, -UR31, RZ ;  /* 0x8000001fff047c10 */ /* 0x000fe6000ff5e0ff */
[----:B------:R-:W-:Y:S04]  /*59a0*/  UISETP.NE.U32.AND UP1, UPT, UR15, 0x1, UPT ;  /* 0x000000010f00788c */ /* 0x000fe8000bf25070 */
[----:B------:R-:W-:Y:S04]  /*59b0*/  USEL UR15, UR29, 0x2000, !UP1 ;  /* 0x000020001d0f7887 */ /* 0x000fe8000c800000 */
[----:B------:R-:W2:Y:S02]  /*59c0*/  @!P0 LDC R5, c[0x0][0x3b4] ;  /* 0x0000ed00ff058b82 */ /* 0x000ea40000000800 */
[----:B------:R-:W-:Y:S02]  /*59d0*/  VIADD R214, R214, UR15 ;  /* 0x0000000fd6d67c36 */ /* 0x000fe40008000000 */
[----:B------:R-:W-:Y:S02]  /*59e0*/  VIADD R202, R202, UR15 ;  /* 0x0000000fcaca7c36 */ /* 0x000fe40008000000 */
[----:B------:R-:W-:Y:S02]  /*59f0*/  VIADD R149, R149, UR15 ;  /* 0x0000000f95957c36 */ /* 0x000fe40008000000 */
[----:B-1----:R-:W-:Y:S04]  /*5a00*/  IMAD.SHL.U32 R0, R6, 0x80, RZ ;  /* 0x0000008006007824 */ /* 0x002fe800078e00ff */
[----:B------:R-:W-:Y:S01]  /*5a10*/  IMAD.X R0, RZ, RZ, ~R0, P2 ;  /* 0x000000ffff007224 */ /* 0x000fe200010e0e00 */
[----:B------:R-:W-:Y:S04]  /*5a20*/  ISETP.GE.AND P2, PT, R244, UR5, PT ;  /* 0x00000005f4007c0c */ /* 0x000fe8000bf46270 */
[----:B------:R-:W-:Y:S04]  /*5a30*/  SHF.R.S64 R4, R4, 0x1f, R0 ;  /* 0x0000001f04047819 */ /* 0x000fe80000001000 */
[----:B------:R-:W-:Y:S04]  /*5a40*/  IADD3 R231, P3, PT, R4, R231, RZ ;  /* 0x000000e704e77210 */ /* 0x000fe80007f7e0ff */
[----:B------:R-:W-:Y:S02]  /*5a50*/  LEA.HI.X.SX32 R230, R0, R230, 0x1, P3 ;  /* 0x000000e600e67211 */ /* 0x000fe400018f0eff */
[C---:B------:R-:W-:Y:S03]  /*5a60*/  @!P0 LEA R4, P3, R6.reuse, R231, 0x7 ;  /* 0x000000e706048211 */ /* 0x040fe600078638ff */
[----:B------:R-:W-:Y:S01]  /*5a70*/  @!P2 IMAD.MOV.U32 R7, RZ, RZ, R230 ;  /* 0x000000ffff07a224 */ /* 0x000fe200078e00e6 */
[----:B--2---:R-:W-:Y:S01]  /*5a80*/  @!P0 LEA.HI.X R5, R6, R230, R5, 0x7, P3 ;  /* 0x000000e606058211 */ /* 0x004fe200018f3c05 */
[----:B------:R-:W-:Y:S05]  /*5a90*/  @!P2 IMAD.MOV.U32 R6, RZ, RZ, R231 ;  /* 0x000000ffff06a224 */ /* 0x000fea00078e00e7 */
        /* <DEDUP_REMOVED lines=13> */
.L_x_143:
[----:B------:R2:W-:Y:S01]  /*5b70*/  STS [R178+0x8000], R3 ;  /* 0x00800003b2007388 */ /* 0x0005e20000000800 */
[C---:B-1----:R-:W-:Y:S01]  /*5b80*/  FADD.FTZ R5, -R111.reuse, R34 ;  /* 0x000000226f057221 */ /* 0x042fe20000010100 */
[----:B------:R-:W-:Y:S01]  /*5b90*/  FADD.FTZ R0, -R111, R35 ;  /* 0x000000236f007221 */ /* 0x000fe20000010100 */
[----:B------:R-:W-:Y:S01]  /*5ba0*/  F2FP.BF16.F32.PACK_AB R22, R23, R22 ;  /* 0x000000161716723e */ /* 0x000fe200000010ff */
[----:B-----5:R-:W-:Y:S01]  /*5bb0*/  FADD.FTZ R8, -R110, R8 ;  /* 0x000000086e087221 */ /* 0x020fe20000010100 */
[----:B------:R-:W-:Y:S01]  /*5bc0*/  MOV R23, 0x10 ;  /* 0x0000001000177802 */ /* 0x000fe20000000f00 */
[----:B------:R-:W-:Y:S01]  /*5bd0*/  FMUL.FTZ R5, R175, R5 ;  /* 0x00000005af057220 */ /* 0x000fe20000410000 */
[----:B------:R-:W-:Y:S01]  /*5be0*/  FMUL.FTZ R0, R174, R0 ;  /* 0x00000000ae007220 */ /* 0x000fe20000410000 */
[----:B------:R-:W-:Y:S01]  /*5bf0*/  F2FP.BF16.F32.PACK_AB R4, R17, R20 ;  /* 0x000000141104723e */ /* 0x000fe200000010ff */
[----:B------:R-:W-:Y:S01]  /*5c00*/  FADD.FTZ R9, -R110, R9 ;  /* 0x000000096e097221 */ /* 0x000fe20000010100 */
[----:B------:R-:W-:Y:S01]  /*5c10*/  SEL R23, R23, 0xfffffff0, !P1 ;  /* 0xfffffff017177807 */ /* 0x000fe20004800000 */
[----:B------:R-:W-:Y:S01]  /*5c20*/  FMUL.FTZ R8, R197, R8 ;  /* 0x00000008c5087220 */ /* 0x000fe20000410000 */
[----:B------:R-:W-:Y:S01]  /*5c30*/  F2FP.BF16.F32.PACK_AB R20, R0, R5 ;  /* 0x000000050014723e */ /* 0x000fe200000010ff */
[----:B------:R1:W-:Y:S01]  /*5c40*/  STS [R178+0x8400], R4 ;  /* 0x00840004b2007388 */ /* 0x0003e20000000800 */
[----:B------:R-:W-:Y:S01]  /*5c50*/  IADD3 R0, PT, PT, R178, R23, RZ ;  /* 0x00000017b2007210 */ /* 0x000fe20007ffe0ff */
[----:B------:R-:W-:Y:S01]  /*5c60*/  FMUL.FTZ R9, R196, R9 ;  /* 0x00000009c4097220 */ /* 0x000fe20000410000 */
[C---:B------:R-:W-:Y:S01]  /*5c70*/  FADD.FTZ R10, -R109.reuse, R10 ;  /* 0x0000000a6d0a7221 */ /* 0x040fe20000010100 */
[C---:B------:R-:W-:Y:S01]  /*5c80*/  FADD.FTZ R15, -R109.reuse, R15 ;  /* 0x0000000f6d0f7221 */ /* 0x040fe20000010100 */
[----:B------:R-:W-:Y:S01]  /*5c90*/  FADD.FTZ R14, -R109, R14 ;  /* 0x0000000e6d0e7221 */ /* 0x000fe20000010100 */
[----:B------:R3:W-:Y:S01]  /*5ca0*/  STS [R0+0x8000], R16 ;  /* 0x0080001000007388 */ /* 0x0007e20000000800 */
[----:B------:R-:W-:Y:S01]  /*5cb0*/  FMUL.FTZ R10, R201, R10 ;  /* 0x0000000ac90a7220 */ /* 0x000fe20000410000 */
[C---:B------:R-:W-:Y:S01]  /*5cc0*/  FADD.FTZ R12, -R110.reuse, R12 ;  /* 0x0000000c6e0c7221 */ /* 0x040fe20000010100 */
[----:B------:R-:W-:Y:S01]  /*5cd0*/  FADD.FTZ R13, -R110, R13 ;  /* 0x0000000d6e0d7221 */ /* 0x000fe20000010100 */
[----:B------:R-:W-:Y:S01]  /*5ce0*/  FMUL.FTZ R14, R199, R14 ;  /* 0x0000000ec70e7220 */ /* 0x000fe20000410000 */
[----:B------:R-:W-:Y:S01]  /*5cf0*/  FADD.FTZ R27, -R109, R27 ;  /* 0x0000001b6d1b7221 */ /* 0x000fe20000010100 */
[----:B--2---:R-:W-:Y:S01]  /*5d00*/  F2FP.BF16.F32.PACK_AB R3, R19, R18 ;  /* 0x000000121303723e */ /* 0x004fe200000010ff */
[----:B------:R-:W-:Y:S01]  /*5d10*/  FMUL.FTZ R12, R195, R12 ;  /* 0x0000000cc30c7220 */ /* 0x000fe20000410000 */
[----:B------:R-:W-:Y:S01]  /*5d20*/  FMUL.FTZ R13, R194, R13 ;  /* 0x0000000dc20d7220 */ /* 0x000fe20000410000 */
[----:B------:R-:W-:Y:S01]  /*5d30*/  FADD.FTZ R26, -R109, R26 ;  /* 0x0000001a6d1a7221 */ /* 0x000fe20000010100 */
[C---:B------:R-:W-:Y:S01]  /*5d40*/  FADD.FTZ R25, -R110.reuse, R25 ;  /* 0x000000196e197221 */ /* 0x040fe20000010100 */
[----:B------:R2:W-:Y:S01]  /*5d50*/  STS [R0+0x8400], R3 ;  /* 0x0084000300007388 */ /* 0x0005e20000000800 */
[C---:B------:R-:W-:Y:S01]  /*5d60*/  FADD.FTZ R24, -R110.reuse, R24 ;  /* 0x000000186e187221 */ /* 0x040fe20000010100 */
[----:B------:R-:W-:Y:S01]  /*5d70*/  F2FP.BF16.F32.PACK_AB R19, R13, R12 ;  /* 0x0000000c0d13723e */ /* 0x000fe200000010ff */
[----:B------:R-:W-:Y:S01]  /*5d80*/  FMUL.FTZ R26, R193, R26 ;  /* 0x0000001ac11a7220 */ /* 0x000fe20000410000 */
[----:B------:R-:W-:Y:S01]  /*5d90*/  FADD.FTZ R29, -R110, R29 ;  /* 0x0000001d6e1d7221 */ /* 0x000fe20000010100 */
[----:B------:R-:W-:Y:S01]  /*5da0*/  FMUL.FTZ R24, R189, R24 ;  /* 0x00000018bd187220 */ /* 0x000fe20000410000 */
[----:B------:R-:W-:Y:S01]  /*5db0*/  FMUL.FTZ R18, R188, R25 ;  /* 0x00000019bc127220 */ /* 0x000fe20000410000 */
[C---:B------:R-:W-:Y:S01]  /*5dc0*/  FADD.FTZ R31, -R109.reuse, R31 ;  /* 0x0000001f6d1f7221 */ /* 0x040fe20000010100 */
[C---:B-1----:R-:W-:Y:S01]  /*5dd0*/  FADD.FTZ R4, -R110.reuse, R56 ;  /* 0x000000386e047221 */ /* 0x042fe20000010100 */
[----:B------:R-:W-:Y:S01]  /*5de0*/  FADD.FTZ R28, -R110, R28 ;  /* 0x0000001c6e1c7221 */ /* 0x000fe20000010100 */
[----:B------:R-:W-:Y:S01]  /*5df0*/  FADD.FTZ R30, -R109, R30 ;  /* 0x0000001e6d1e7221 */ /* 0x000fe20000010100 */
[----:B------:R-:W-:Y:S01]  /*5e00*/  FMUL.FTZ R17, R186, R29 ;  /* 0x0000001dba117220 */ /* 0x000fe20000410000 */
[----:B------:R-:W-:Y:S01]  /*5e10*/  FMUL.FTZ R4, R166, R4 ;  /* 0x00000004a6047220 */ /* 0x000fe20000410000 */
[----:B------:R-:W-:Y:S01]  /*5e20*/  FMUL.FTZ R28, R187, R28 ;  /* 0x0000001cbb1c7220 */ /* 0x000fe20000410000 */
[----:B---3--:R-:W-:Y:S01]  /*5e30*/  FADD.FTZ R16, -R110, R57 ;  /* 0x000000396e107221 */ /* 0x008fe20000010100 */
[----:B------:R-:W-:Y:S01]  /*5e40*/  FMUL.FTZ R30, R191, R30 ;  /* 0x0000001ebf1e7220 */ /* 0x000fe20000410000 */
[C---:B------:R-:W-:Y:S01]  /*5e50*/  FADD.FTZ R38, -R111.reuse, R38 ;  /* 0x000000266f267221 */ /* 0x040fe20000010100 */
[C---:B------:R-:W-:Y:S01]  /*5e60*/  FADD.FTZ R39, -R111.reuse, R39 ;  /* 0x000000276f277221 */ /* 0x040fe20000010100 */
[----:B------:R-:W-:Y:S01]  /*5e70*/  FMUL.FTZ R16, R164, R16 ;  /* 0x00000010a4107220 */ /* 0x000fe20000410000 */
[----:B------:R-:W-:Y:S01]  /*5e80*/  F2FP.BF16.F32.PACK_AB R18, R18, R24 ;  /* 0x000000181212723e */ /* 0x000fe200000010ff */
[C---:B------:R-:W-:Y:S01]  /*5e90*/  FADD.FTZ R54, -R111.reuse, R54 ;  /* 0x000000366f367221 */ /* 0x040fe20000010100 */
[----:B------:R-:W-:Y:S01]  /*5ea0*/  FADD.FTZ R6, -R111, R55 ;  /* 0x000000376f067221 */ /* 0x000fe20000010100 */
[----:B------:R-:W-:Y:S01]  /*5eb0*/  FMUL.FTZ R38, R171, R38 ;  /* 0x00000026ab267220 */ /* 0x000fe20000410000 */
[----:B------:R-:W-:Y:S01]  /*5ec0*/  F2FP.BF16.F32.PACK_AB R16, R16, R4 ;  /* 0x000000041010723e */ /* 0x000fe200000010ff */
[----:B------:R-:W-:Y:S01]  /*5ed0*/  FADD.FTZ R4, -R109, R11 ;  /* 0x0000000b6d047221 */ /* 0x000fe20000010100 */
[----:B--2---:R-:W-:Y:S01]  /*5ee0*/  F2FP.BF16.F32.PACK_AB R3, R9, R8 ;  /* 0x000000080903723e */ /* 0x004fe200000010ff */
[----:B------:R-:W-:Y:S01]  /*5ef0*/  FMUL.FTZ R8, R198, R15 ;  /* 0x0000000fc6087220 */ /* 0x000fe20000410000 */
[----:B------:R-:W-:Y:S01]  /*5f00*/  FMUL.FTZ R39, R170, R39 ;  /* 0x00000027aa277220 */ /* 0x000fe20000410000 */
[----:B------:R-:W-:Y:S01]  /*5f10*/  FMUL.FTZ R9, R200, R4 ;  /* 0x00000004c8097220 */ /* 0x000fe20000410000 */
[----:B------:R-:W-:Y:S01]  /*5f20*/  FMUL.FTZ R4, R192, R27 ;  /* 0x0000001bc0047220 */ /* 0x000fe20000410000 */
[----:B------:R1:W-:Y:S01]  /*5f30*/  STS [R178+0xa000], R3 ;  /* 0x00a00003b2007388 */ /* 0x0003e20000000800 */
[----:B------:R-:W-:Y:S01]  /*5f40*/  F2FP.BF16.F32.PACK_AB R8, R8, R14 ;  /* 0x0000000e0808723e */ /* 0x000fe200000010ff */
[----:B------:R-:W-:Y:S01]  /*5f50*/  FADD.FTZ R50, -R111, R50 ;  /* 0x000000326f327221 */ /* 0x000fe20000010100 */
[----:B------:R-:W-:Y:S01]  /*5f60*/  F2FP.BF16.F32.PACK_AB R9, R9, R10 ;  /* 0x0000000a0909723e */ /* 0x000fe200000010ff */
[----:B------:R-:W-:Y:S01]  /*5f70*/  FADD.FTZ R51, -R111, R51 ;  /* 0x000000336f337221 */ /* 0x000fe20000010100 */
[----:B------:R-:W-:Y:S01]  /*5f80*/  F2FP.BF16.F32.PACK_AB R4, R4, R26 ;  /* 0x0000001a0404723e */ /* 0x000fe200000010ff */
[----:B------:R-:W-:Y:S01]  /*5f90*/  FMUL.FTZ R54, R160, R54 ;  /* 0x00000036a0367220 */ /* 0x000fe20000410000 */
[----:B------:R-:W-:Y:S01]  /*5fa0*/  F2FP.BF16.F32.PACK_AB R17, R17, R28 ;  /* 0x0000001c1111723e */ /* 0x000fe200000010ff */
[----:B------:R-:W-:Y:S01]  /*5fb0*/  STS [R178+0xa400], R9 ;  /* 0x00a40009b2007388 */ /* 0x000fe20000000800 */
[----:B------:R-:W-:Y:S01]  /*5fc0*/  FMUL.FTZ R6, R159, R6 ;  /* 0x000000069f067220 */ /* 0x000fe20000410000 */
[C---:B------:R-:W-:Y:S01]  /*5fd0*/  FADD.FTZ R5, -R111.reuse, R66 ;  /* 0x000000426f057221 */ /* 0x040fe20000010100 */
[----:B------:R-:W-:Y:S01]  /*5fe0*/  FADD.FTZ R67, -R111, R67 ;  /* 0x000000436f437221 */ /* 0x000fe20000010100 */
[----:B------:R-:W-:Y:S01]  /*5ff0*/  STS [R0+0xa000], R19 ;  /* 0x00a0001300007388 */ /* 0x000fe20000000800 */
[----:B------:R-:W-:Y:S01]  /*6000*/  FMUL.FTZ R50, R167, R50 ;  /* 0x00000032a7327220 */ /* 0x000fe20000410000 */
[----:B------:R-:W-:Y:S01]  /*6010*/  FMUL.FTZ R51, R165, R51 ;  /* 0x00000033a5337220 */ /* 0x000fe20000410000 */
[C---:B------:R-:W-:Y:S01]  /*6020*/  FADD.FTZ R40, -R110.reuse, R40 ;  /* 0x000000286e287221 */ /* 0x040fe20000010100 */
[----:B------:R-:W-:Y:S01]  /*6030*/  STS [R0+0xa400], R8 ;  /* 0x00a4000800007388 */ /* 0x000fe20000000800 */
[----:B------:R-:W-:Y:S01]  /*6040*/  FADD.FTZ R41, -R110, R41 ;  /* 0x000000296e297221 */ /* 0x000fe20000010100 */
[C---:B------:R-:W-:Y:S01]  /*6050*/  FADD.FTZ R42, -R109.reuse, R42 ;  /* 0x0000002a6d2a7221 */ /* 0x040fe20000010100 */
[----:B------:R-:W-:Y:S01]  /*6060*/  FADD.FTZ R43, -R109, R43 ;  /* 0x0000002b6d2b7221 */ /* 0x000fe20000010100 */
[----:B------:R-:W-:Y:S01]  /*6070*/  STS [R182+0x8000], R100 ;  /* 0x00800064b6007388 */ /* 0x000fe20000000800 */
[----:B------:R-:W-:Y:S01]  /*6080*/  F2FP.BF16.F32.PACK_AB R39, R39, R38 ;  /* 0x000000262727723e */ /* 0x000fe200000010ff */
[----:B------:R-:W-:Y:S01]  /*6090*/  FMUL.FTZ R5, R156, R5 ;  /* 0x000000059c057220 */ /* 0x000fe20000410000 */
[----:B------:R-:W-:Y:S01]  /*60a0*/  FMUL.FTZ R67, R115, R67 ;  /* 0x0000004373437220 */ /* 0x000fe20000410000 */
[----:B------:R-:W-:Y:S01]  /*60b0*/  STS [R182+0x8400], R22 ;  /* 0x00840016b6007388 */ /* 0x000fe20000000800 */
[----:B-1----:R-:W-:Y:S01]  /*60c0*/  FMUL.FTZ R3, R190, R31 ;  /* 0x0000001fbe037220 */ /* 0x002fe20000410000 */
[----:B------:R-:W-:Y:S01]  /*60d0*/  F2FP.BF16.F32.PACK_AB R54, R6, R54 ;  /* 0x000000360636723e */ /* 0x000fe200000010ff */
[----:B------:R-:W-:Y:S01]  /*60e0*/  FMUL.FTZ R40, R177, R40 ;  /* 0x00000028b1287220 */ /* 0x000fe20000410000 */
[----:B------:R-:W-:Y:S01]  /*60f0*/  STS [R183+0x8000], R32 ;  /* 0x00800020b7007388 */ /* 0x000fe20000000800 */
[----:B------:R-:W-:Y:S01]  /*6100*/  FMUL.FTZ R12, R176, R41 ;  /* 0x00000029b00c7220 */ /* 0x000fe20000410000 */
[----:B------:R-:W-:Y:S01]  /*6110*/  F2FP.BF16.F32.PACK_AB R3, R3, R30 ;  /* 0x0000001e0303723e */ /* 0x000fe200000010ff */
[----:B------:R-:W-:Y:S01]  /*6120*/  FMUL.FTZ R42, R185, R42 ;  /* 0x0000002ab92a7220 */ /* 0x000fe20000410000 */
[----:B------:R-:W-:Y:S01]  /*6130*/  STS [R183+0x8400], R20 ;  /* 0x00840014b7007388 */ /* 0x000fe20000000800 */
[----:B------:R-:W-:Y:S01]  /*6140*/  FMUL.FTZ R6, R184, R43 ;  /* 0x0000002bb8067220 */ /* 0x000fe20000410000 */
[C---:B------:R-:W-:Y:S01]  /*6150*/  FADD.FTZ R44, -R110.reuse, R44 ;  /* 0x0000002c6e2c7221 */ /* 0x040fe20000010100 */
[----:B------:R-:W-:Y:S01]  /*6160*/  FADD.FTZ R45, -R110, R45 ;  /* 0x0000002d6e2d7221 */ /* 0x000fe20000010100 */
[----:B------:R1:W-:Y:S01]  /*6170*/  STS [R182+0xa400], R4 ;  /* 0x00a40004b6007388 */ /* 0x0003e20000000800 */
[C---:B------:R-:W-:Y:S01]  /*6180*/  FADD.FTZ R46, -R109.reuse, R46 ;  /* 0x0000002e6d2e7221 */ /* 0x040fe20000010100 */
[----:B------:R-:W-:Y:S01]  /*6190*/  FADD.FTZ R47, -R109, R47 ;  /* 0x0000002f6d2f7221 */ /* 0x000fe20000010100 */
[----:B------:R-:W-:Y:S01]  /*61a0*/  F2FP.BF16.F32.PACK_AB R50, R51, R50 ;  /* 0x000000323332723e */ /* 0x000fe200000010ff */
[----:B------:R-:W-:Y:S01]  /*61b0*/  STS [R182+0xa000], R18 ;  /* 0x00a00012b6007388 */ /* 0x000fe20000000800 */
[----:B------:R-:W-:Y:S01]  /*61c0*/  F2FP.BF16.F32.PACK_AB R67, R67, R5 ;  /* 0x000000054343723e */ /* 0x000fe200000010ff */
[----:B------:R-:W-:Y:S01]  /*61d0*/  FMUL.FTZ R44, R173, R44 ;  /* 0x0000002cad2c7220 */ /* 0x000fe20000410000 */
[----:B------:R-:W-:Y:S01]  /*61e0*/  FMUL.FTZ R13, R172, R45 ;  /* 0x0000002dac0d7220 */ /* 0x000fe20000410000 */
[----:B------:R-:W-:Y:S01]  /*61f0*/  STS [R183+0xa000], R17 ;  /* 0x00a00011b7007388 */ /* 0x000fe20000000800 */
[----:B------:R-:W-:Y:S01]  /*6200*/  FMUL.FTZ R46, R180, R46 ;  /* 0x0000002eb42e7220 */ /* 0x000fe20000410000 */
[----:B------:R-:W-:Y:S01]  /*6210*/  FMUL.FTZ R5, R179, R47 ;  /* 0x0000002fb3057220 */ /* 0x000fe20000410000 */
[----:B------:R-:W-:Y:S01]  /*6220*/  F2FP.BF16.F32.PACK_AB R12, R12, R40 ;  /* 0x000000280c0c723e */ /* 0x000fe200000010ff */
[----:B------:R2:W-:Y:S01]  /*6230*/  STS [R183+0xa400], R3 ;  /* 0x00a40003b7007388 */ /* 0x0005e20000000800 */
[----:B------:R-:W-:Y:S01]  /*6240*/  F2FP.BF16.F32.PACK_AB R6, R6, R42 ;  /* 0x0000002a0606723e */ /* 0x000fe200000010ff */
[----:B------:R-:W-:Y:S01]  /*6250*/  FADD.FTZ R58, -R109, R58 ;  /* 0x0000003a6d3a7221 */ /* 0x000fe20000010100 */
[----:B------:R-:W-:Y:S01]  /*6260*/  F2FP.BF16.F32.PACK_AB R13, R13, R44 ;  /* 0x0000002c0d0d723e */ /* 0x000fe200000010ff */
[----:B------:R-:W-:Y:S01]  /*6270*/  STS [R112+-0x8000], R37 ;  /* 0xff80002570007388 */ /* 0x000fe20000000800 */
[----:B------:R-:W-:Y:S01]  /*6280*/  F2FP.BF16.F32.PACK_AB R5, R5, R46 ;  /* 0x0000002e0505723e */ /* 0x000fe200000010ff */
[----:B------:R-:W-:Y:S01]  /*6290*/  FADD.FTZ R59, -R109, R59 ;  /* 0x0000003b6d3b7221 */ /* 0x000fe20000010100 */
[----:B------:R-:W-:Y:S01]  /*62a0*/  FMUL.FTZ R58, R169, R58 ;  /* 0x0000003aa93a7220 */ /* 0x000fe20000410000 */
[----:B------:R-:W-:Y:S01]  /*62b0*/  STS [R112+-0x7c00], R39 ;  /* 0xff84002770007388 */ /* 0x000fe20000000800 */
[----:B------:R-:W-:Y:S01]  /*62c0*/  FADD.FTZ R60, -R110, R60 ;  /* 0x0000003c6e3c7221 */ /* 0x000fe20000010100 */
[----:B------:R-:W-:Y:S01]  /*62d0*/  FMUL.FTZ R7, R168, R59 ;  /* 0x0000003ba8077220 */ /* 0x000fe20000410000 */
[----:B------:R-:W-:Y:S01]  /*62e0*/  FADD.FTZ R61, -R110, R61 ;  /* 0x0000003d6e3d7221 */ /* 0x000fe20000010100 */
[----:B------:R-:W-:Y:S01]  /*62f0*/  FADD.FTZ R62, -R109, R62 ;  /* 0x0000003e6d3e7221 */ /* 0x000fe20000010100 */
[----:B-1----:R-:W-:Y:S01]  /*6300*/  IADD3 R4, PT, PT, R23, R112, RZ ;  /* 0x0000007017047210 */ /* 0x002fe20007ffe0ff */
[----:B------:R-:W-:Y:S01]  /*6310*/  FADD.FTZ R63, -R109, R63 ;  /* 0x0000003f6d3f7221 */ /* 0x000fe20000010100 */
[----:B------:R-:W-:Y:S01]  /*6320*/  FMUL.FTZ R60, R161, R60 ;  /* 0x0000003ca13c7220 */ /* 0x000fe20000410000 */
[----:B------:R-:W-:Y:S01]  /*6330*/  FMUL.FTZ R61, R157, R61 ;  /* 0x0000003d9d3d7220 */ /* 0x000fe20000410000 */
[----:B------:R-:W-:Y:S01]  /*6340*/  FMUL.FTZ R62, R163, R62 ;  /* 0x0000003ea33e7220 */ /* 0x000fe20000410000 */
[----:B------:R-:W-:Y:S01]  /*6350*/  STS [R4+-0x8000], R21 ;  /* 0xff80001504007388 */ /* 0x000fe20000000800 */
[----:B------:R-:W-:Y:S01]  /*6360*/  FMUL.FTZ R10, R162, R63 ;  /* 0x0000003fa20a7220 */ /* 0x000fe20000410000 */
[----:B------:R-:W-:Y:S01]  /*6370*/  F2FP.BF16.F32.PACK_AB R7, R7, R58 ;  /* 0x0000003a0707723e */ /* 0x000fe200000010ff */
[----:B------:R-:W1:Y:S01]  /*6380*/  LDC R48, c[0x0][0x44c] ;  /* 0x00011300ff307b82 */ /* 0x000e620000000800 */
[----:B------:R-:W-:Y:S01]  /*6390*/  STS [R4+-0x7c00], R50 ;  /* 0xff84003204007388 */ /* 0x000fe20000000800 */
[----:B------:R-:W-:Y:S02]  /*63a0*/  F2FP.BF16.F32.PACK_AB R11, R61, R60 ;  /* 0x0000003c3d0b723e */ /* 0x000fe400000010ff */
[----:B------:R-:W-:Y:S01]  /*63b0*/  F2FP.BF16.F32.PACK_AB R10, R10, R62 ;  /* 0x0000003e0a0a723e */ /* 0x000fe200000010ff */
[----:B------:R-:W-:Y:S01]  /*63c0*/  STS [R112+-0x6000], R12 ;  /* 0xffa0000c70007388 */ /* 0x000fe20000000800 */
[--C-:B------:R-:W-:Y:S02]  /*63d0*/  SHF.R.U32.HI R0, RZ, 0x4, R155.reuse ;  /* 0x00000004ff007819 */ /* 0x100fe4000001169b */
[C---:B------:R-:W-:Y:S01]  /*63e0*/  SHF.L.U32 R40, R155.reuse, 0x5, RZ ;  /* 0x000000059b287819 */ /* 0x040fe200000006ff */
[----:B------:R-:W-:Y:S01]  /*63f0*/  STS [R112+-0x5c00], R6 ;  /* 0xffa4000670007388 */ /* 0x000fe20000000800 */
[----:B------:R-:W-:Y:S02]  /*6400*/  LOP3.LUT R59, R0, 0x8, RZ, 0xc0, !PT ;  /* 0x00000008003b7812 */ /* 0x000fe400078ec0ff */
[----:B------:R-:W-:Y:S01]  /*6410*/  SHF.L.U32 R60, R155, 0x2, RZ ;  /* 0x000000029b3c7819 */ /* 0x000fe200000006ff */
[----:B------:R-:W-:Y:S01]  /*6420*/  STS [R4+-0x6000], R13 ;  /* 0xffa0000d04007388 */ /* 0x000fe20000000800 */
[--C-:B--2---:R-:W-:Y:S03]  /*6430*/  LOP3.LUT R3, R59, 0x10, R155.reuse, 0xf8, !PT ;  /* 0x000000103b037812 */ /* 0x104fe600078ef89b */
[----:B------:R-:W-:Y:S01]  /*6440*/  STS [R4+-0x5c00], R5 ;  /* 0xffa4000504007388 */ /* 0x000fe20000000800 */
[----:B------:R-:W-:Y:S03]  /*6450*/  LOP3.LUT R3, R3, 0xc0, R40, 0xf8, !PT ;  /* 0x000000c003037812 */ /* 0x000fe600078ef828 */
[----:B------:R-:W-:Y:S01]  /*6460*/  STS [R113+-0x8000], R36 ;  /* 0xff80002471007388 */ /* 0x000fe20000000800 */
[----:B------:R-:W-:Y:S01]  /*6470*/  LOP3.LUT R3, R3, 0x18, R60, 0x78, !PT ;  /* 0x0000001803037812 */ /* 0x000fe200078e783c */
[----:B-1----:R-:W-:Y:S02]  /*6480*/  IMAD R102, R48, UR8, RZ ;  /* 0x0000000830667c24 */ /* 0x002fe4000f8e02ff */
[----:B------:R-:W-:Y:S01]  /*6490*/  STS [R113+-0x7c00], R54 ;  /* 0xff84003671007388 */ /* 0x000fe20000000800 */
[----:B------:R-:W-:Y:S03]  /*64a0*/  LOP3.LUT R3, R3, 0x120, R40, 0xf8, !PT ;  /* 0x0000012003037812 */ /* 0x000fe600078ef828 */
[----:B------:R-:W-:Y:S01]  /*64b0*/  STS [R114+-0x8000], R33 ;  /* 0xff80002172007388 */ /* 0x000fe20000000800 */
[----:B------:R-:W-:Y:S02]  /*64c0*/  LEA R3, R3, UR4, 0x1 ;  /* 0x0000000403037c11 */ /* 0x000fe4000f8e08ff */
[----:B------:R-:W-:Y:S01]  /*64d0*/  LEA R0, -R102, RZ, 0x7 ;  /* 0x000000ff66007211 */ /* 0x000fe200078e39ff */
        /* <DEDUP_REMOVED lines=60> */
[----:B------:R-:W-:Y:S02]  /*68a0*/  LEA R6, P0, R0, R204, 0x2 ;  /* 0x000000cc00067211 */ /* 0x000fe400078010ff */
[-C--:B--2---:R-:W-:Y:S05]  /*68b0*/  HMMA.16816.F32.BF16 R68, R16, R20.reuse, R68 ;  /* 0x000000141044723c */ /* 0x084fea0000041844 */
[----:B------:R-:W-:Y:S02]  /*68c0*/  LOP3.LUT R4, R4, 0x18, R155, 0x78, !PT ;  /* 0x0000001804047812 */ /* 0x000fe400078e789b */
[----:B------:R-:W-:Y:S01]  /*68d0*/  MOV R204, R6 ;  /* 0x0000000600cc7202 */ /* 0x000fe20000000f00 */
[C---:B------:R-:W-:Y:S04]  /*68e0*/  HMMA.16816.F32.BF16 R72, R24.reuse, R20, R72 ;  /* 0x000000141848723c */ /* 0x040fe80000041848 */
[----:B------:R-:W-:Y:S02]  /*68f0*/  LOP3.LUT R5, R4, 0x1f20, R105, 0xf8, !PT ;  /* 0x00001f2004057812 */ /* 0x000fe400078ef869 */
[----:B------:R-:W-:Y:S02]  /*6900*/  LEA.HI.X.SX32 R4, R0, R205, 0x2, P0 ;  /* 0x000000cd00047211 */ /* 0x000fe400000f16ff */
[-C--:B------:R-:W-:Y:S03]  /*6910*/  HMMA.16816.F32.BF16 R76, R24, R22.reuse, R76 ;  /* 0x00000016184c723c */ /* 0x080fe6000004184c */
[----:B------:R-:W-:Y:S02]  /*6920*/  LOP3.LUT R0, R104, 0x1c0, RZ, 0xc0, !PT ;  /* 0x000001c068007812 */ /* 0x000fe400078ec0ff */
[----:B------:R-:W-:Y:S02]  /*6930*/  LEA R61, R5, UR4, 0x1 ;  /* 0x00000004053d7c11 */ /* 0x000fe4000f8e08ff */
[----:B------:R-:W-:Y:S01]  /*6940*/  MOV R205, R4 ;  /* 0x0000000400cd7202 */ /* 0x000fe20000000f00 */
[----:B------:R-:W-:Y:S01]  /*6950*/  HMMA.16816.F32.BF16 R80, R16, R22, R80 ;  /* 0x000000161050723c */ /* 0x000fe20000041850 */
[----:B------:R-:W-:Y:S08]  /*6960*/  @!UPT UIADD3 URZ, UPT, UPT, URZ, URZ, URZ ;  /* 0x000000fffffff290 */ /* 0x000ff0000fffe0ff */
[----:B------:R-:W-:Y:S11]  /*6970*/  BRA.U !UP0, `(.L_x_144) ;  /* 0x0000000108647547 */ /* 0x000ff6000b800000 */
[----:B------:R-:W-:Y:S01]  /*6980*/  IADD3 R5, P0, PT, RZ, -UR32, RZ ;  /* 0x80000020ff057c10 */ /* 0x000fe2000ff1e0ff */
[----:B------:R-:W-:Y:S01]  /*6990*/  IMAD.U32 R7, RZ, RZ, UR13 ;  /* 0x0000000dff077e24 */ /* 0x000fe2000f8e00ff */
[C---:B------:R-:W-:Y:S01]  /*69a0*/  ISETP.GE.AND P2, PT, R244.reuse, UR5, PT ;  /* 0x00000005f4007c0c */ /* 0x040fe2000bf46270 */
[----:B------:R-:W-:Y:S01]  /*69b0*/  IMAD.U32 R6, RZ, RZ, UR12 ;  /* 0x0000000cff067e24 */ /* 0x000fe2000f8e00ff */
[----:B------:R-:W-:Y:S01]  /*69c0*/  ISETP.GE.AND P3, PT, R244, UR5, PT ;  /* 0x00000005f4007c0c */ /* 0x000fe2000bf66270 */
[----:B------:R-:W-:Y:S05]  /*69d0*/  IMAD.X R4, RZ, RZ, ~UR9, P0 ;  /* 0x80000009ff047e24 */ /* 0x000fea00080e06ff */
[----:B------:R-:W-:Y:S04]  /*69e0*/  SHF.R.S64 R5, R5, 0x1f, R4 ;  /* 0x0000001f05057819 */ /* 0x000fe80000001004 */
[----:B------:R-:W-:Y:S01]  /*69f0*/  IADD3 R233, P0, PT, R5, R233, RZ ;  /* 0x000000e905e97210 */ /* 0x000fe20007f1e0ff */
[----:B------:R-:W-:Y:S03]  /*6a00*/  IMAD.U32 R5, RZ, RZ, UR13 ;  /* 0x0000000dff057e24 */ /* 0x000fe6000f8e00ff */
[----:B------:R-:W-:Y:S02]  /*6a10*/  LEA.HI.X.SX32 R232, R4, R232, 0x1, P0 ;  /* 0x000000e804e87211 */ /* 0x000fe400000f0eff */
[----:B------:R-:W-:Y:S04]  /*6a20*/  @!P2 LEA R4, P0, R5, R233, 0x1 ;  /* 0x000000e90504a211 */ /* 0x000fe800078008ff */
[----:B------:R-:W-:Y:S01]  /*6a30*/  @!P2 LEA.HI.X R5, R7, R232, R6, 0x1, P0 ;  /* 0x000000e80705a211 */ /* 0x000fe200000f0c06 */
[----:B------:R-:W-:Y:S02]  /*6a40*/  @!P3 IMAD.MOV.U32 R6, RZ, RZ, R233 ;  /* 0x000000ffff06b224 */ /* 0x000fe400078e00e9 */
[----:B------:R-:W-:Y:S05]  /*6a50*/  @!P3 IMAD.MOV.U32 R7, RZ, RZ, R232 ;  /* 0x000000ffff07b224 */ /* 0x000fea00078e00e8 */
[----:B------:R-:W-:Y:S01]  /*6a60*/  @!PT LDS RZ, [RZ] ;  /* 0x00000000fffff984 */ /* 0x000fe20000000800 */
[----:B------:R-:W-:Y:S01]  /*6a70*/  @!PT LDS RZ, [RZ] ;  /* 0x00000000fffff984 */ /* 0x000fe20000000800 */
[----:B------:R-:W-:Y:S01]  /*6a80*/  @!PT LDS RZ, [RZ] ;  /* 0x00000000fffff984 */ /* 0x000fe20000000800 */
[----:B------:R1:W-:Y:S04]  /*6a90*/  @!P3 LDGSTS.E.BYPASS.LTC128B.128 [R61+0x4000], desc[UR26][R6.64] ;  /* 0x04000000063dbfae */ /* 0x0003e8000b981a1a */
[----:B------:R1:W-:Y:S04]  /*6aa0*/  @P3 STS.128 [R61+0x4000], RZ ;  /* 0x004000ff3d003388 */ /* 0x0003e80000000c00 */
[----:B------:R1:W-:Y:S04]  /*6ab0*/  @P2 STS.128 [R61+0x5000], RZ ;  /* 0x005000ff3d002388 */ /* 0x0003e80000000c00 */
[----:B------:R-:W-:Y:S01]  /*6ac0*/  @!PT LDS RZ, [RZ] ;  /* 0x00000000fffff984 */ /* 0x000fe20000000800 */
[----:B------:R-:W-:Y:S01]  /*6ad0*/  @!PT LDS RZ, [RZ] ;  /* 0x00000000fffff984 */ /* 0x000fe20000000800 */
[----:B------:R-:W-:Y:S01]  /*6ae0*/  @!PT LDS RZ, [RZ] ;  /* 0x00000000fffff984 */ /* 0x000fe20000000800 */
[----:B------:R1:W-:Y:S04]  /*6af0*/  @!P2 LDGSTS.E.BYPASS.LTC128B.128 [R61+0x5000], desc[UR26][R4.64] ;  /* 0x05000000043dafae */ /* 0x0003e8000b981a1a */
[----:B------:R-:W0:Y:S02]  /*6b00*/  LDGDEPBAR ;  /* 0x00000000000079af */ /* 0x000e240000000000 */
.L_x_144:
[----:B-1----:R-:W-:Y:S01]  /*6b10*/  LOP3.LUT R4, R104, 0x200, RZ, 0xc0, !PT ;  /* 0x0000020068047812 */ /* 0x002fe200078ec0ff */
[----:B------:R-:W-:Y:S01]  /*6b20*/  LDSM.16.MT88.4 R20, [R3+0x6000] ;  /* 0x006000000314783b */ /* 0x000fe20000004200 */
[----:B------:R-:W-:Y:S01]  /*6b30*/  LOP3.LUT R0, R0, 0x38, R105, 0xf8, !PT ;  /* 0x0000003800007812 */ /* 0x000fe200078ef869 */
[----:B------:R-:W-:Y:S01]  /*6b40*/  IMAD.U32 R100, RZ, RZ, UR42 ;  /* 0x0000002aff647e24 */ /* 0x000fe2000f8e00ff */
[----:B------:R-:W-:Y:S01]  /*6b50*/  LOP3.LUT R4, R4, 0xc00, R40, 0xf8, !PT ;  /* 0x00000c0004047812 */ /* 0x000fe200078ef828 */
[----:B------:R-:W-:Y:S01]  /*6b60*/  LDSM.16.MT88.4 R28, [R3+0x6400] ;  /* 0x00640000031c783b */ /* 0x000fe20000004200 */
[----:B------:R-:W-:Y:S01]  /*6b70*/  LOP3.LUT R0, R0, 0x8, R108, 0x78, !PT ;  /* 0x0000000800007812 */ /* 0x000fe200078e786c */
[----:B------:R-:W-:Y:S01]  /*6b80*/  IMAD.MOV.U32 R103, RZ, RZ, 0x4 ;  /* 0x00000004ff677424 */ /* 0x000fe200078e00ff */
[----:B------:R-:W-:Y:S01]  /*6b90*/  PLOP3.LUT P2, PT, PT, PT, UP0, 0x80, 0x8 ;  /* 0x000000000008781c */ /* 0x000fe20003f4f008 */
[----:B------:R-:W-:Y:S01]  /*6ba0*/  LDSM.16.MT88.4 R40, [R3+0x6800] ;  /* 0x006800000328783b */ /* 0x000fe20000004200 */
[----:B------:R-:W-:Y:S01]  /*6bb0*/  LOP3.LUT R0, R4, R0, RZ, 0xfc, !PT ;  /* 0x0000000004007212 */ /* 0x000fe200078efcff */
[----:B------:R-:W-:Y:S01]  /*6bc0*/  ULOP3.LUT UR15, UR35, 0x1, URZ, 0xc0, !UPT ;  /* 0x00000001230f7892 */ /* 0x000fe2000f8ec0ff */
[----:B------:R-:W-:Y:S01]  /*6bd0*/  LEA R100, P0, R100, R204, 0x2 ;  /* 0x000000cc64647211 */ /* 0x000fe200078010ff */
[----:B------:R-:W-:Y:S01]  /*6be0*/  LDSM.16.MT88.4 R48, [R3+0x6c00] ;  /* 0x006c00000330783b */ /* 0x000fe20000004200 */
[----:B------:R-:W-:Y:S01]  /*6bf0*/  LEA R0, R0, UR4, 0x1 ;  /* 0x0000000400007c11 */ /* 0x000fe2000f8e08ff */
[----:B------:R-:W-:Y:S01]  /*6c00*/  UISETP.NE.U32.AND UP1, UPT, UR15, 0x1, UPT ;  /* 0x000000010f00788c */ /* 0x000fe2000bf25070 */
[----:B------:R-:W-:Y:S01]  /*6c10*/  VIADD R181, R181, 0xffffff80 ;  /* 0xffffff80b5b57836 */ /* 0x000fe20000000000 */
[----:B------:R-:W-:Y:S02]  /*6c20*/  @UP0 UIADD3 UR16, UP2, UPT, UR54, -0x200, URZ ;  /* 0xfffffe0036100890 */ /* 0x000fe4000ff5e0ff */
[----:B------:R-:W1:Y:S01]  /*6c30*/  LDSM.16.M88.4 R16, [R0+0x8000] ;  /* 0x008000000010783b */ /* 0x000e620000000200 */
[C---:B------:R-:W-:Y:S01]  /*6c40*/  IMAD.IADD R57, R0.reuse, 0x1, R152 ;  /* 0x0000000100397824 */ /* 0x040fe200078e0298 */
[----:B------:R-:W-:Y:S01]  /*6c50*/  @P2 SHF.R.U32.HI R252, RZ, 0x2, R155 ;  /* 0x00000002fffc2819 */ /* 0x000fe2000001169b */
[C---:B------:R-:W-:Y:S01]  /*6c60*/  VIADD R8, R0.reuse, 0x8000 ;  /* 0x0000800000087836 */ /* 0x040fe20000000000 */
[----:B------:R-:W2:Y:S01]  /*6c70*/  LDSM.16.M88.4 R12, [R0+0xa000] ;  /* 0x00a00000000c783b */ /* 0x000ea20000000200 */
[----:B------:R-:W-:Y:S01]  /*6c80*/  VIADD R56, R0, 0x8040 ;  /* 0x0000804000387836 */ /* 0x000fe20000000000 */
[----:B------:R-:W-:Y:S01]  /*6c90*/  @UP0 UIADD3.X UR15, UPT, UPT, UR55, -0x1, URZ, UP2, !UPT ;  /* 0xffffffff370f0890 */ /* 0x000fe200097fe4ff */
[----:B------:R-:W-:Y:S01]  /*6ca0*/  @P1 VIADD R56, R8, 0xffffffc0 ;  /* 0xffffffc008381836 */ /* 0x000fe20000000000 */
[----:B------:R-:W3:Y:S03]  /*6cb0*/  LDSM.16.M88.4 R24, [R57+0x8000] ;  /* 0x008000003918783b */ /* 0x000ee60000000200 */
[----:B------:R-:W-:Y:S01]  /*6cc0*/  IMAD.IADD R58, R152, 0x1, R56 ;  /* 0x00000001983a7824 */ /* 0x000fe200078e0238 */
[----:B------:R-:W4:Y:S04]  /*6cd0*/  LDSM.16.M88.4 R32, [R57+0xa000] ;  /* 0x00a000003920783b */ /* 0x000f280000000200 */
[----:B------:R-:W4:Y:S04]  /*6ce0*/  LDSM.16.M88.4 R36, [R56] ;  /* 0x000000003824783b */ /* 0x000f280000000200 */
[----:B------:R-:W4:Y:S04]  /*6cf0*/  LDSM.16.M88.4 R44, [R56+0x2000] ;  /* 0x00200000382c783b */ /* 0x000f280000000200 */
        /* <DEDUP_REMOVED lines=11> */
[----:B------:R-:W-:Y:S04]  /*6db0*/  LDSM.16.MT88.4 R28, [R3+0x7000] ;  /* 0x00700000031c783b */ /* 0x000fe80000004200 */
[----:B------:R2:W3:Y:S03]  /*6dc0*/  LDSM.16.M88.4 R24, [R0+0xc000] ;  /* 0x00c000000018783b */ /* 0x0004e60000000200 */
[-C--:B------:R-:W-:Y:S08]  /*6dd0*/  HMMA.16816.F32.BF16 R4, R36, R40.reuse, R4 ;  /* 0x000000282404723c */ /* 0x080ff00000041804 */
[C---:B------:R-:W-:Y:S08]  /*6de0*/  HMMA.16816.F32.BF16 R8, R44.reuse, R40, R8 ;  /* 0x000000282c08723c */ /* 0x040ff00000041808 */
[-C--:B------:R-:W-:Y:S01]  /*6df0*/  HMMA.16816.F32.BF16 R12, R44, R42.reuse, R12 ;  /* 0x0000002a2c0c723c */ /* 0x080fe2000004180c */
[----:B------:R-:W-:Y:S01]  /*6e00*/  LDSM.16.MT88.4 R44, [R3+0x7800] ;  /* 0x00780000032c783b */ /* 0x000fe20000004200 */
[----:B--2---:R-:W-:Y:S06]  /*6e10*/  IMAD.U32 R0, RZ, RZ, UR42 ;  /* 0x0000002aff007e24 */ /* 0x004fec000f8e00ff */
[----:B------:R-:W-:Y:S01]  /*6e20*/  HMMA.16816.F32.BF16 R16, R36, R42, R16 ;  /* 0x0000002a2410723c */ /* 0x000fe20000041810 */
[----:B------:R-:W-:Y:S03]  /*6e30*/  LDSM.16.MT88.4 R40, [R3+0x7400] ;  /* 0x007400000328783b */ /* 0x000fe60000004200 */
[----:B------:R-:W-:Y:S01]  /*6e40*/  LEA.HI.X.SX32 R101, R0, R205, 0x2, P0 ;  /* 0x000000cd00657211 */ /* 0x000fe200000f16ff */
[----:B------:R-:W2:Y:S01]  /*6e50*/  LDSM.16.M88.4 R36, [R57+0xc000] ;  /* 0x00c000003924783b */ /* 0x000ea20000000200 */
[C---:B------:R-:W-:Y:S02]  /*6e60*/  LEA R66, P0, R102.reuse, R100, 0x5 ;  /* 0x0000006466427211 */ /* 0x040fe400078028ff */
[-C--:B-1----:R-:W-:Y:S05]  /*6e70*/  HMMA.16816.F32.BF16 R4, R20, R48.reuse, R4 ;  /* 0x000000301404723c */ /* 0x082fea0000041804 */
[C---:B------:R-:W-:Y:S02]  /*6e80*/  LEA.HI.X.SX32 R67, R102.reuse, R101, 0x5, P0 ;  /* 0x0000006566437211 */ /* 0x040fe400000f2eff */
[C---:B------:R-:W-:Y:S01]  /*6e90*/  LEA R64, P0, R102.reuse, R66, 0x5 ;  /* 0x0000004266407211 */ /* 0x040fe200078028ff */
[C---:B------:R-:W-:Y:S04]  /*6ea0*/  HMMA.16816.F32.BF16 R8, R52.reuse, R48, R8 ;  /* 0x000000303408723c */ /* 0x040fe80000041808 */
[C---:B------:R-:W-:Y:S02]  /*6eb0*/  LEA.HI.X.SX32 R65, R102.reuse, R67, 0x5, P0 ;  /* 0x0000004366417211 */ /* 0x040fe400000f2eff */
[C---:B------:R-:W-:Y:S02]  /*6ec0*/  LEA R62, P0, R102.reuse, R64, 0x5 ;  /* 0x00000040663e7211 */ /* 0x040fe400078028ff */
[-C--:B------:R-:W-:Y:S03]  /*6ed0*/  HMMA.16816.F32.BF16 R12, R52, R50.reuse, R12 ;  /* 0x00000032340c723c */ /* 0x080fe6000004180c */
[C---:B------:R-:W-:Y:S02]  /*6ee0*/  LEA.HI.X.SX32 R63, R102.reuse, R65, 0x5, P0 ;  /* 0x00000041663f7211 */ /* 0x040fe400000f2eff */
[----:B------:R-:W-:Y:S02]  /*6ef0*/  LEA R54, P0, R102, R62, 0x5 ;  /* 0x0000003e66367211 */ /* 0x000fe400078028ff */
[----:B------:R-:W-:Y:S01]  /*6f00*/  @P2 LOP3.LUT R0, R252, 0x7, RZ, 0xc0, !PT ;  /* 0x00000007fc002812 */ /* 0x000fe200078ec0ff */
[----:B------:R-:W-:Y:S01]  /*6f10*/  HMMA.16816.F32.BF16 R16, R20, R50, R16 ;  /* 0x000000321410723c */ /* 0x000fe20000041810 */
[----:B------:R-:W1:Y:S03]  /*6f20*/  LDSM.16.M88.4 R20, [R57+0xe000] ;  /* 0x00e000003914783b */ /* 0x000e660000000200 */
[C---:B------:R-:W-:Y:S02]  /*6f30*/  LEA.HI.X.SX32 R55, R102.reuse, R63, 0x5, P0 ;  /* 0x0000003f66377211 */ /* 0x040fe400000f2eff */
[C---:B------:R-:W-:Y:S02]  /*6f40*/  LEA R52, P0, R102.reuse, R54, 0x5 ;  /* 0x0000003666347211 */ /* 0x040fe400078028ff */
[-C--:B---3--:R-:W-:Y:S05]  /*6f50*/  HMMA.16816.F32.BF16 R4, R24, R28.reuse, R4 ;  /* 0x0000001c1804723c */ /* 0x088fea0000041804 */
[C---:B------:R-:W-:Y:S02]  /*6f60*/  LEA.HI.X.SX32 R53, R102.reuse, R55, 0x5, P0 ;  /* 0x0000003766357211 */ /* 0x040fe400000f2eff */
[C---:B------:R-:W-:Y:S01]  /*6f70*/  LEA R50, P0, R102.reuse, R52, 0x5 ;  /* 0x0000003466327211 */ /* 0x040fe200078028ff */
[C---:B------:R-:W-:Y:S04]  /*6f80*/  HMMA.16816.F32.BF16 R8, R32.reuse, R28, R8 ;  /* 0x0000001c2008723c */ /* 0x040fe80000041808 */
[C---:B------:R-:W-:Y:S02]  /*6f90*/  LEA.HI.X.SX32 R51, R102.reuse, R53, 0x5, P0 ;  /* 0x0000003566337211 */ /* 0x040fe400000f2eff */
[C---:B------:R-:W-:Y:S02]  /*6fa0*/  LEA R48, P0, R102.reuse, R50, 0x5 ;  /* 0x0000003266307211 */ /* 0x040fe400078028ff */
[-C--:B------:R-:W-:Y:S01]  /*6fb0*/  HMMA.16816.F32.BF16 R12, R32, R30.reuse, R12 ;  /* 0x0000001e200c723c */ /* 0x080fe2000004180c */
[----:B------:R-:W3:Y:S02]  /*6fc0*/  LDSM.16.M88.4 R32, [R56+0x4000] ;  /* 0x004000003820783b */ /* 0x000ee40000000200 */
[----:B------:R-:W-:Y:S02]  /*6fd0*/  LEA.HI.X.SX32 R49, R102, R51, 0x5, P0 ;  /* 0x0000003366317211 */ /* 0x000fe400000f2eff */
[----:B------:R-:W-:Y:S01]  /*6fe0*/  @P2 LOP3.LUT R211, R0, 0x30, R108, 0xf8, !PT ;  /* 0x0000003000d32812 */ /* 0x000fe200078ef86c */
[----:B------:R-:W-:Y:S02]  /*6ff0*/  VIADD R0, R148, 0xffffe000 ;  /* 0xffffe00094007836 */ /* 0x000fe40000000000 */
[----:B------:R-:W-:Y:S01]  /*7000*/  HMMA.16816.F32.BF16 R16, R24, R30, R16 ;  /* 0x0000001e1810723c */ /* 0x000fe20000041810 */
[----:B------:R-:W4:Y:S04]  /*7010*/  LDSM.16.M88.4 R24, [R56+0x6000] ;  /* 0x006000003818783b */ /* 0x000f280000000200 */
[----:B------:R-:W-:Y:S03]  /*7020*/  LDSM.16.MT88.4 R28, [R3+0x7c00] ;  /* 0x007c0000031c783b */ /* 0x000fe60000004200 */
[-C--:B--2---:R-:W-:Y:S08]  /*7030*/  HMMA.16816.F32.BF16 R4, R36, R40.reuse, R4 ;  /* 0x000000282404723c */ /* 0x084ff00000041804 */
[C---:B-1----:R-:W-:Y:S08]  /*7040*/  HMMA.16816.F32.BF16 R8, R20.reuse, R40, R8 ;  /* 0x000000281408723c */ /* 0x042ff00000041808 */
[-C--:B------:R-:W-:Y:S01]  /*7050*/  HMMA.16816.F32.BF16 R12, R20, R42.reuse, R12 ;  /* 0x0000002a140c723c */ /* 0x080fe2000004180c */
[----:B------:R-:W1:Y:S07]  /*7060*/  LDSM.16.M88.4 R20, [R58+0x4000] ;  /* 0x004000003a14783b */ /* 0x000e6e0000000200 */
[----:B------:R-:W-:Y:S01]  /*7070*/  HMMA.16816.F32.BF16 R16, R36, R42, R16 ;  /* 0x0000002a2410723c */ /* 0x000fe20000041810 */
[----:B------:R-:W2:Y:S03]  /*7080*/  LDSM.16.M88.4 R36, [R58+0x6000] ;  /* 0x006000003a24783b */ /* 0x000ea60000000200 */
[C---:B------:R-:W-:Y:S04]  /*7090*/  LEA R42, P0, R102.reuse, R48, 0x5 ;  /* 0x00000030662a7211 */ /* 0x040fe800078028ff */
[-C--:B---3--:R-:W-:Y:S05]  /*70a0*/  HMMA.16816.F32.BF16 R4, R32, R44.reuse, R4 ;  /* 0x0000002c2004723c */ /* 0x088fea0000041804 */
[C---:B------:R-:W-:Y:S02]  /*70b0*/  LEA.HI.X.SX32 R43, R102.reuse, R49, 0x5, P0 ;  /* 0x00000031662b7211 */ /* 0x040fe400000f2eff */
[C---:B------:R-:W-:Y:S01]  /*70c0*/  LEA R40, P0, R102.reuse, R42, 0x5 ;  /* 0x0000002a66287211 */ /* 0x040fe200078028ff */
[C---:B----4-:R-:W-:Y:S04]  /*70d0*/  HMMA.16816.F32.BF16 R8, R24.reuse, R44, R8 ;  /* 0x0000002c1808723c */ /* 0x050fe80000041808 */
[C---:B------:R-:W-:Y:S04]  /*70e0*/  LEA.HI.X.SX32 R41, R102.reuse, R43, 0x5, P0 ;  /* 0x0000002b66297211 */ /* 0x040fe800000f2eff */
[-C--:B------:R-:W-:Y:S03]  /*70f0*/  HMMA.16816.F32.BF16 R12, R24, R46.reuse, R12 ;  /* 0x0000002e180c723c */ /* 0x080fe6000004180c */
[----:B------:R-:W-:Y:S01]  /*7100*/  @P2 IMAD.WIDE.U32 R24, R211, R103, UR54 ;  /* 0x00000036d3182e25 */ /* 0x000fe2000f8e0067 */
[----:B------:R-:W-:Y:S01]  /*7110*/  @UP0 UMOV UR54, UR16 ;  /* 0x0000001000360c82 */ /* 0x000fe20008000000 */
[----:B------:R-:W-:Y:S03]  /*7120*/  @UP0 UMOV UR55, UR15 ;  /* 0x0000000f00370c82 */ /* 0x000fe60008000000 */
        /* <DEDUP_REMOVED lines=18> */
[----:B------:R-:W-:Y:S01]  /*7250*/  REDG.E.ADD.F32.FTZ.RN.STRONG.GPU desc[UR26][R66.64], R6 ;  /* 0x00000006420079a6 */ /* 0x000fe2000c12f31a */
[C---:B------:R-:W-:Y:S03]  /*7260*/  LEA R20, P0, R102.reuse, R26, 0x5 ;  /* 0x0000001a66147211 */ /* 0x040fe600078028ff */
[----:B------:R-:W-:Y:S01]  /*7270*/  REDG.E.ADD.F32.FTZ.RN.STRONG.GPU desc[UR26][R64.64], R7 ;  /* 0x00000007400079a6 */ /* 0x000fe2000c12f31a */
[C---:B------:R-:W-:Y:S03]  /*7280*/  LEA.HI.X.SX32 R21, R102.reuse, R27, 0x5, P0 ;  /* 0x0000001b66157211 */ /* 0x040fe600000f2eff */
[----:B------:R-:W-:Y:S04]  /*7290*/  REDG.E.ADD.F32.FTZ.RN.STRONG.GPU desc[UR26][R62.64], R8 ;  /* 0x000000083e0079a6 */ /* 0x000fe8000c12f31a */
[----:B------:R-:W-:Y:S04]  /*72a0*/  REDG.E.ADD.F32.FTZ.RN.STRONG.GPU desc[UR26][R54.64], R9 ;  /* 0x00000009360079a6 */ /* 0x000fe8000c12f31a */
[----:B------:R-:W-:Y:S01]  /*72b0*/  REDG.E.ADD.F32.FTZ.RN.STRONG.GPU desc[UR26][R52.64], R10 ;  /* 0x0000000a340079a6 */ /* 0x000fe2000c12f31a */
[C---:B--2---:R-:W-:Y:S03]  /*72c0*/  LEA R4, P0, R102.reuse, R20, 0x5 ;  /* 0x0000001466047211 */ /* 0x044fe600078028ff */
[----:B------:R-:W-:Y:S01]  /*72d0*/  REDG.E.ADD.F32.FTZ.RN.STRONG.GPU desc[UR26][R50.64], R11 ;  /* 0x0000000b320079a6 */ /* 0x000fe2000c12f31a */
[----:B---3--:R-:W-:Y:S03]  /*72e0*/  LEA.HI.X.SX32 R5, R102, R21, 0x5, P0 ;  /* 0x0000001566057211 */ /* 0x008fe600000f2eff */
[----:B------:R-:W-:Y:S01]  /*72f0*/  REDG.E.ADD.F32.FTZ.RN.STRONG.GPU desc[UR26][R48.64], R16 ;  /* 0x00000010300079a6 */ /* 0x000fe2000c12f31a */
[----:B------:R-:W-:Y:S01]  /*7300*/  PLOP3.LUT P0, PT, PT, PT, UP1, 0x80, 0x8 ;  /* 0x000000000008781c */ /* 0x000fe20003f0f018 */
[----:B------:R-:W-:Y:S02]  /*7310*/  @UP0 UIADD3 UR18, UP1, UPT, UR18, -0x200, URZ ;  /* 0xfffffe0012120890 */ /* 0x000fe4000ff3e0ff */
[----:B------:R-:W-:Y:S02]  /*7320*/  REDG.E.ADD.F32.FTZ.RN.STRONG.GPU desc[UR26][R42.64], R17 ;  /* 0x000000112a0079a6 */ /* 0x000fe4000c12f31a */
[----:B------:R-:W-:Y:S02]  /*7330*/  @UP0 UIADD3.X UR11, UPT, UPT, UR11, -0x1, URZ, UP1, !UPT ;  /* 0xffffffff0b0b0890 */ /* 0x000fe40008ffe4ff */
[----:B------:R-:W-:Y:S01]  /*7340*/  REDG.E.ADD.F32.FTZ.RN.STRONG.GPU desc[UR26][R40.64], R18 ;  /* 0x00000012280079a6 */ /* 0x000fe2000c12f31a */
[----:B------:R-:W-:Y:S03]  /*7350*/  UISETP.GT.AND UP1, UPT, UR35, UR10, UPT ;  /* 0x0000000a2300728c */ /* 0x000fe6000bf24270 */
[----:B------:R-:W-:Y:S02]  /*7360*/  REDG.E.ADD.F32.FTZ.RN.STRONG.GPU desc[UR26][R32.64], R19 ;  /* 0x00000013200079a6 */ /* 0x000fe4000c12f31a */
[----:B------:R-:W-:Y:S02]  /*7370*/  @P0 VIADD R0, R148, 0x2000 ;  /* 0x0000200094000836 */ /* 0x000fe40000000000 */
[----:B------:R-:W-:Y:S04]  /*7380*/  REDG.E.ADD.F32.FTZ.RN.STRONG.GPU desc[UR26][R28.64], R12 ;  /* 0x0000000c1c0079a6 */ /* 0x000fe8000c12f31a */
[----:B------:R-:W-:Y:S04]  /*7390*/  REDG.E.ADD.F32.FTZ.RN.STRONG.GPU desc[UR26][R26.64], R13 ;  /* 0x0000000d1a0079a6 */ /* 0x000fe8000c12f31a */
[----:B------:R-:W-:Y:S04]  /*73a0*/  REDG.E.ADD.F32.FTZ.RN.STRONG.GPU desc[UR26][R20.64], R14 ;  /* 0x0000000e140079a6 */ /* 0x000fe8000c12f31a */
[----:B------:R-:W-:Y:S04]  /*73b0*/  REDG.E.ADD.F32.FTZ.RN.STRONG.GPU desc[UR26][R4.64], R15 ;  /* 0x0000000f040079a6 */ /* 0x000fe8000c12f31a */
[----:B------:R-:W-:Y:S04]  /*73c0*/  LDSM.16.MT88.4 R4, [R2+UR4+0x8000] ;  /* 0x008000040204783b */ /* 0x000fe80008004200 */
[----:B------:R-:W2:Y:S04]  /*73d0*/  LDSM.16.MT88.4 R8, [R148] ;  /* 0x000000009408783b */ /* 0x000ea80000004200 */
[----:B------:R-:W3:Y:S04]  /*73e0*/  LDSM.16.MT88.4 R12, [R2+UR4+0xc000] ;  /* 0x00c00004020c783b */ /* 0x000ee80008004200 */
[----:B------:R-:W-:Y:S04]  /*73f0*/  LDSM.16.MT88.4 R16, [R2+UR4+0x8800] ;  /* 0x008800040210783b */ /* 0x000fe80008004200 */
[----:B------:R-:W4:Y:S04]  /*7400*/  LDSM.16.MT88.4 R20, [R148+0x400] ;  /* 0x000400009414783b */ /* 0x000f280000004200 */
[----:B-1----:R-:W1:Y:S04]  /*7410*/  LDSM.16.MT88.4 R24, [R2+UR4+0xc800] ;  /* 0x00c800040218783b */ /* 0x002e680008004200 */
[----:B------:R-:W-:Y:S04]  /*7420*/  LDSM.16.MT88.4 R28, [R2+UR4+0x9000] ;  /* 0x00900004021c783b */ /* 0x000fe80008004200 */
[----:B------:R-:W1:Y:S01]  /*7430*/  LDSM.16.MT88.4 R32, [R148+0x800] ;  /* 0x000800009420783b */ /* 0x000e620000004200 */
[-C--:B--2---:R-:W-:Y:S08]  /*7440*/  HMMA.16816.F32.BF16 R84, R4, R8.reuse, R84 ;  /* 0x000000080454723c */ /* 0x084ff00000041854 */
[C---:B---3--:R-:W-:Y:S08]  /*7450*/  HMMA.16816.F32.BF16 R88, R12.reuse, R8, R88 ;  /* 0x000000080c58723c */ /* 0x048ff00000041858 */
[-C--:B------:R-:W-:Y:S01]  /*7460*/  HMMA.16816.F32.BF16 R92, R12, R10.reuse, R92 ;  /* 0x0000000a0c5c723c */ /* 0x080fe2000004185c */
[----:B------:R-:W-:Y:S07]  /*7470*/  LDSM.16.MT88.4 R12, [R2+UR4+0xd800] ;  /* 0x00d80004020c783b */ /* 0x000fee0008004200 */
[----:B------:R-:W-:Y:S01]  /*7480*/  HMMA.16816.F32.BF16 R96, R4, R10, R96 ;  /* 0x0000000a0460723c */ /* 0x000fe20000041860 */
[----:B------:R-:W-:Y:S04]  /*7490*/  LDSM.16.MT88.4 R4, [R2+UR4+0x9800] ;  /* 0x009800040204783b */ /* 0x000fe80008004200 */
[----:B------:R-:W2:Y:S03]  /*74a0*/  LDSM.16.MT88.4 R8, [R148+0xc00] ;  /* 0x000c00009408783b */ /* 0x000ea60000004200 */
[-C--:B----4-:R-:W-:Y:S08]  /*74b0*/  HMMA.16816.F32.BF16 R84, R16, R20.reuse, R84 ;  /* 0x000000141054723c */ /* 0x090ff00000041854 */
[C---:B-1----:R-:W-:Y:S08]  /*74c0*/  HMMA.16816.F32.BF16 R88, R24.reuse, R20, R88 ;  /* 0x000000141858723c */ /* 0x042ff00000041858 */
[-C--:B------:R-:W-:Y:S01]  /*74d0*/  HMMA.16816.F32.BF16 R92, R24, R22.reuse, R92 ;  /* 0x00000016185c723c */ /* 0x080fe2000004185c */
[----:B------:R-:W-:Y:S07]  /*74e0*/  LDSM.16.MT88.4 R24, [R2+UR4+0xe000] ;  /* 0x00e000040218783b */ /* 0x000fee0008004200 */
[----:B------:R-:W-:Y:S01]  /*74f0*/  HMMA.16816.F32.BF16 R96, R16, R22, R96 ;  /* 0x000000161060723c */ /* 0x000fe20000041860 */
[----:B------:R-:W-:Y:S04]  /*7500*/  LDSM.16.MT88.4 R16, [R2+UR4+0xa000] ;  /* 0x00a000040210783b */ /* 0x000fe80008004200 */
[----:B------:R-:W1:Y:S03]  /*7510*/  LDSM.16.MT88.4 R20, [R148+0x1000] ;  /* 0x001000009414783b */ /* 0x000e660000004200 */
[-C--:B------:R-:W-:Y:S08]  /*7520*/  HMMA.16816.F32.BF16 R84, R28, R32.reuse, R84 ;  /* 0x000000201c54723c */ /* 0x080ff00000041854 */
[C---:B------:R-:W-:Y:S08]  /*7530*/  HMMA.16816.F32.BF16 R88, R36.reuse, R32, R88 ;  /* 0x000000202458723c */ /* 0x040ff00000041858 */
[-C--:B------:R-:W-:Y:S01]  /*7540*/  HMMA.16816.F32.BF16 R92, R36, R34.reuse, R92 ;  /* 0x00000022245c723c */ /* 0x080fe2000004185c */
[----:B------:R-:W-:Y:S07]  /*7550*/  LDSM.16.MT88.4 R36, [R2+UR4+0xe800] ;  /* 0x00e800040224783b */ /* 0x000fee0008004200 */
[----:B------:R-:W-:Y:S01]  /*7560*/  HMMA.16816.F32.BF16 R96, R28, R34, R96 ;  /* 0x000000221c60723c */ /* 0x000fe20000041860 */
[----:B------:R-:W-:Y:S04]  /*7570*/  LDSM.16.MT88.4 R28, [R2+UR4+0xa800] ;  /* 0x00a80004021c783b */ /* 0x000fe80008004200 */
[----:B------:R-:W3:Y:S03]  /*7580*/  LDSM.16.MT88.4 R32, [R148+0x1400] ;  /* 0x001400009420783b */ /* 0x000ee60000004200 */
        /* <DEDUP_REMOVED lines=17> */
[----:B-1----:R-:W-:Y:S05]  /*76a0*/  IMAD.MOV.U32 R148, RZ, RZ, R0 ;  /* 0x000000ffff947224 */ /* 0x002fea00078e0000 */
[----:B------:R-:W-:Y:S08]  /*76b0*/  HMMA.16816.F32.BF16 R96, R28, R34, R96 ;  /* 0x000000221c60723c */ /* 0x000ff00000041860 */
[-C--:B--2---:R-:W-:Y:S08]  /*76c0*/  HMMA.16816.F32.BF16 R84, R4, R8.reuse, R84 ;  /* 0x000000080454723c */ /* 0x084ff00000041854 */
[C---:B------:R-:W-:Y:S08]  /*76d0*/  HMMA.16816.F32.BF16 R88, R12.reuse, R8, R88 ;  /* 0x000000080c58723c */ /* 0x040ff00000041858 */
[-C--:B------:R-:W-:Y:S08]  /*76e0*/  HMMA.16816.F32.BF16 R92, R12, R10.reuse, R92 ;  /* 0x0000000a0c5c723c */ /* 0x080ff0000004185c */
[----:B------:R-:W-:Y:S08]  /*76f0*/  HMMA.16816.F32.BF16 R96, R4, R10, R96 ;  /* 0x0000000a0460723c */ /* 0x000ff00000041860 */
[-C--:B----4-:R-:W-:Y:S08]  /*7700*/  HMMA.16816.F32.BF16 R84, R16, R20.reuse, R84 ;  /* 0x000000141054723c */ /* 0x090ff00000041854 */
[C---:B------:R-:W-:Y:S08]  /*7710*/  HMMA.16816.F32.BF16 R88, R24.reuse, R20, R88 ;  /* 0x000000141858723c */ /* 0x040ff00000041858 */
[-C--:B------:R-:W-:Y:S08]  /*7720*/  HMMA.16816.F32.BF16 R92, R24, R22.reuse, R92 ;  /* 0x00000016185c723c */ /* 0x080ff0000004185c */
[----:B------:R-:W-:Y:S01]  /*7730*/  HMMA.16816.F32.BF16 R96, R16, R22, R96 ;  /* 0x000000161060723c */ /* 0x000fe20000041860 */
[----:B------:R-:W-:Y:S08]  /*7740*/  @!UPT UIADD3 URZ, UPT, UPT, URZ, URZ, URZ ;  /* 0x000000fffffff290 */ /* 0x000ff0000fffe0ff */
[----:B------:R-:W-:Y:S11]  /*7750*/  BRA.U UP1, `(.L_x_145) ;  /* 0xffffffbd01087547 */ /* 0x000ff6000b83ffff */
[C---:B------:R-:W-:Y:S01]  /*7760*/  IMAD.SHL.U32 R2, R155.reuse, 0x10, RZ ;  /* 0x000000109b027824 */ /* 0x040fe200078e00ff */
[----:B------:R-:W1:Y:S01]  /*7770*/  LDCU UR5, c[0x0][0x500] ;  /* 0x0000a000ff0577ac */ /* 0x000e620008000800 */
[----:B------:R-:W-:Y:S01]  /*7780*/  IMAD.SHL.U32 R0, R155, 0x2, RZ ;  /* 0x000000029b007824 */ /* 0x000fe200078e00ff */
[----:B------:R-:W-:Y:S02]  /*7790*/  F2FP.BF16.F32.PACK_AB R68, R69, R68 ;  /* 0x000000444544723e */ /* 0x000fe400000010ff */
[----:B------:R-:W-:Y:S01]  /*77a0*/  LOP3.LUT R2, R2, 0x600, RZ, 0xc0, !PT ;  /* 0x0000060002027812 */ /* 0x000fe200078ec0ff */
[----:B------:R-:W-:Y:S01]  /*77b0*/  UISETP.NE.AND UP0, UPT, UR39, -0x1, UPT ;  /* 0xffffffff2700788c */ /* 0x000fe2000bf05270 */
[----:B------:R-:W-:Y:S02]  /*77c0*/  F2FP.BF16.F32.PACK_AB R70, R71, R70 ;  /* 0x000000464746723e */ /* 0x000fe400000010ff */
[----:B------:R-:W-:Y:S02]  /*77d0*/  LOP3.LUT R2, R2, 0x6, R0, 0xf8, !PT ;  /* 0x0000000602027812 */ /* 0x000fe400078ef800 */
[----:B------:R-:W-:-:S02]  /*77e0*/  LOP3.LUT R0, R105, 0xc0, RZ, 0xc0, !PT ;  /* 0x000000c069007812 */ /* 0x000fc400078ec0ff */
[----:B------:R-:W-:Y:S02]  /*77f0*/  LOP3.LUT R2, R2, 0x20, R105, 0xf8, !PT ;  /* 0x0000002002027812 */ /* 0x000fe400078ef869 */
[----:B------:R-:W-:Y:S02]  /*7800*/  LOP3.LUT R0, R0, 0x18, R155, 0xf8, !PT ;  /* 0x0000001800007812 */ /* 0x000fe400078ef89b */
[----:B------:R-:W-:Y:S02]  /*7810*/  F2FP.BF16.F32.PACK_AB R80, R81, R80 ;  /* 0x000000505150723e */ /* 0x000fe400000010ff */
[----:B------:R-:W-:Y:S01]  /*7820*/  LOP3.LUT R0, R2, R0, R59, 0xf6, !PT ;  /* 0x0000000002007212 */ /* 0x000fe200078ef63b */
        /* <DEDUP_REMOVED lines=12> */
[----:B------:R-:W-:Y:S01]  /*78f0*/  LOP3.LUT R2, R60, 0x40, RZ, 0xc0, !PT ;  /* 0x000000403c027812 */ /* 0x000fe200078ec0ff */
[----:B------:R-:W-:Y:S01]  /*7900*/  FMUL.FTZ R92, R92, UR5 ;  /* 0x000000055c5c7c20 */ /* 0x000fe20008410000 */
[----:B------:R-:W-:Y:S01]  /*7910*/  LEA R0, R0, UR4, 0x1 ;  /* 0x0000000400007c11 */ /* 0x000fe2000f8e08ff */
[----:B------:R-:W-:Y:S01]  /*7920*/  FMUL.FTZ R4, R93, UR5 ;  /* 0x000000055d047c20 */ /* 0x000fe20008410000 */
[----:B------:R-:W-:Y:S01]  /*7930*/  FMUL.FTZ R94, R94, UR5 ;  /* 0x000000055e5e7c20 */ /* 0x000fe20008410000 */
[----:B------:R-:W-:Y:S01]  /*7940*/  FMUL.FTZ R3, R95, UR5 ;  /* 0x000000055f037c20 */ /* 0x000fe20008410000 */
[----:B------:R-:W-:Y:S01]  /*7950*/  F2FP.BF16.F32.PACK_AB R10, R10, R84 ;  /* 0x000000540a0a723e */ /* 0x000fe200000010ff */
[----:B------:R-:W-:Y:S01]  /*7960*/  BAR.SYNC.DEFER_BLOCKING 0x0 ;  /* 0x0000000000007b1d */ /* 0x000fe20000010000 */
[----:B------:R-:W-:-:S02]  /*7970*/  F2FP.BF16.F32.PACK_AB R9, R9, R86 ;  /* 0x000000560909723e */ /* 0x000fc400000010ff */
[----:B------:R-:W-:Y:S02]  /*7980*/  F2FP.BF16.F32.PACK_AB R6, R6, R96 ;  /* 0x000000600606723e */ /* 0x000fe400000010ff */
[----:B------:R-:W-:Y:S02]  /*7990*/  F2FP.BF16.F32.PACK_AB R5, R5, R98 ;  /* 0x000000620505723e */ /* 0x000fe400000010ff */
[----:B------:R-:W-:Y:S02]  /*79a0*/  IADD3 R2, PT, PT, -R2, 0x6000, R0 ;  /* 0x0000600002027810 */ /* 0x000fe40007ffe100 */
[----:B------:R-:W-:Y:S02]  /*79b0*/  F2FP.BF16.F32.PACK_AB R8, R8, R88 ;  /* 0x000000580808723e */ /* 0x000fe400000010ff */
[----:B------:R-:W-:Y:S02]  /*79c0*/  F2FP.BF16.F32.PACK_AB R7, R7, R90 ;  /* 0x0000005a0707723e */ /* 0x000fe400000010ff */
[----:B------:R-:W-:-:S02]  /*79d0*/  F2FP.BF16.F32.PACK_AB R4, R4, R92 ;  /* 0x0000005c0404723e */ /* 0x000fc400000010ff */
[----:B------:R-:W-:Y:S02]  /*79e0*/  F2FP.BF16.F32.PACK_AB R3, R3, R94 ;  /* 0x0000005e0303723e */ /* 0x000fe400000010ff */
[----:B------:R-:W-:Y:S02]  /*79f0*/  F2FP.BF16.F32.PACK_AB R82, R83, R82 ;  /* 0x000000525352723e */ /* 0x000fe400000010ff */
[----:B------:R-:W-:Y:S02]  /*7a00*/  F2FP.BF16.F32.PACK_AB R72, R73, R72 ;  /* 0x000000484948723e */ /* 0x000fe400000010ff */
[----:B------:R-:W-:Y:S02]  /*7a10*/  F2FP.BF16.F32.PACK_AB R74, R75, R74 ;  /* 0x0000004a4b4a723e */ /* 0x000fe400000010ff */
[----:B------:R-:W-:Y:S01]  /*7a20*/  F2FP.BF16.F32.PACK_AB R76, R77, R76 ;  /* 0x0000004c4d4c723e */ /* 0x000fe200000010ff */
[----:B------:R1:W-:Y:S01]  /*7a30*/  STS [R0+0x6000], R10 ;  /* 0x0060000a00007388 */ /* 0x0003e20000000800 */
[----:B------:R-:W-:-:S03]  /*7a40*/  F2FP.BF16.F32.PACK_AB R78, R79, R78 ;  /* 0x0000004e4f4e723e */ /* 0x000fc600000010ff */
        /* <DEDUP_REMOVED lines=15> */
[----:B------:R-:W-:Y:S05]  /*7b40*/  BRA.U UP0, `(.L_x_146) ;  /* 0x00000001002c7547 */ /* 0x000fea000b800000 */
[----:B------:R-:W2:Y:S01]  /*7b50*/  LDCU.64 UR10, c[0x0][0x5c0] ;  /* 0x0000b800ff0a77ac */ /* 0x000ea20008000a00 */
[----:B------:R-:W3:Y:S01]  /*7b60*/  LDCU.64 UR8, c[0x0][0x5a8] ;  /* 0x0000b500ff0877ac */ /* 0x000ee20008000a00 */
[----:B------:R-:W-:-:S04]  /*7b70*/  USHF.R.S32.HI UR5, URZ, 0x1f, UR37 ;  /* 0x0000001fff057899 */ /* 0x000fc80008011425 */
[----:B--2---:R-:W-:Y:S02]  /*7b80*/  UIMAD UR5, UR5, UR10, URZ ;  /* 0x0000000a050572a4 */ /* 0x004fe4000f8e02ff */
[----:B------:R-:W-:Y:S02]  /*7b90*/  UIMAD.WIDE.U32 UR12, UR37, UR10, URZ ;  /* 0x0000000a250c72a5 */ /* 0x000fe4000f8e00ff */
[----:B------:R-:W-:-:S04]  /*7ba0*/  UIMAD UR5, UR37, UR11, UR5 ;  /* 0x0000000b250572a4 */ /* 0x000fc8000f8e0205 */
[----:B------:R-:W-:-:S04]  /*7bb0*/  UIADD3 UR13, UPT, UPT, UR13, UR5, URZ ;  /* 0x000000050d0d7290 */ /* 0x000fc8000fffe0ff */
[----:B---3--:R-:W-:-:S04]  /*7bc0*/  UIMAD.WIDE.U32 UR16, UR23, UR8, UR12 ;  /* 0x00000008171072a5 */ /* 0x008fc8000f8e000c */
[----:B------:R-:W-:-:S06]  /*7bd0*/  UIMAD UR9, UR23, UR9, UR17 ;  /* 0x00000009170972a4 */ /* 0x000fcc000f8e0211 */
[----:B-1----:R-:W-:Y:S01]  /*7be0*/  MOV R0, UR9 ;  /* 0x0000000900007c02 */ /* 0x002fe20008000f00 */
[----:B------:R-:W-:Y:S05]  /*7bf0*/  BRA `(.L_x_147) ;  /* 0x0000000000187947 */ /* 0x000fea0003800000 */
.L_x_146:
[----:B------:R-:W2:Y:S01]  /*7c00*/  LDCU.64 UR10, c[0x0][0x5c0] ;  /* 0x0000b800ff0a77ac */ /* 0x000ea20008000a00 */
[----:B------:R-:W-:-:S04]  /*7c10*/  UIADD3 UR5, UPT, UPT, UR37, UR39, URZ ;  /* 0x0000002725057290 */ /* 0x000fc8000fffe0ff */
[----:B--2---:R-:W-:Y:S02]  /*7c20*/  UIMAD.WIDE.U32 UR16, UR5, UR10, URZ ;  /* 0x0000000a051072a5 */ /* 0x004fe4000f8e00ff */
[----:B------:R-:W-:-:S04]  /*7c30*/  UIMAD UR5, UR5, UR11, URZ ;  /* 0x0000000b050572a4 */ /* 0x000fc8000f8e02ff */
[----:B------:R-:W-:-:S06]  /*7c40*/  UIADD3 UR5, UPT, UPT, UR17, UR5, URZ ;  /* 0x0000000511057290 */ /* 0x000fcc000fffe0ff */
[----:B-1----:R-:W-:Y:S02]  /*7c50*/  MOV R0, UR5 ;  /* 0x0000000500007c02 */ /* 0x002fe40008000f00 */
.L_x_147:
        /* <DEDUP_REMOVED lines=12> */
.L_x_148:
[----:B------:R-:W1:Y:S01]  /*7d20*/  LDCU.64 UR8, c[0x0][0x5c8] ;  /* 0x0000b900ff0877ac */ /* 0x000e620008000a00 */
[----:B------:R-:W-:-:S04]  /*7d30*/  UIADD3 UR5, UPT, UPT, UR37, UR39, URZ ;  /* 0x0000002725057290 */ /* 0x000fc8000fffe0ff */
[----:B-1----:R-:W-:Y:S02]  /*7d40*/  UIMAD.WIDE.U32 UR18, UR5, UR8, URZ ;  /* 0x00000008051272a5 */ /* 0x002fe4000f8e00ff */
[----:B------:R-:W-:-:S04]  /*7d50*/  UIMAD UR5, UR5, UR9, URZ ;  /* 0x00000009050572a4 */ /* 0x000fc8000f8e02ff */
[----:B------:R-:W-:-:S06]  /*7d60*/  UIADD3 UR5, UPT, UPT, UR19, UR5, URZ ;  /* 0x0000000513057290 */ /* 0x000fcc000fffe0ff */
[----:B------:R-:W-:-:S07]  /*7d70*/  MOV R18, UR5 ;  /* 0x0000000500127c02 */ /* 0x000fce0008000f00 */
.L_x_149:
[----:B------:R-:W-:Y:S01]  /*7d80*/  BAR.SYNC.DEFER_BLOCKING 0x0 ;  /* 0x0000000000007b1d */ /* 0x000fe20000010000 */
[----:B------:R-:W-:Y:S01]  /*7d90*/  USHF.L.U32 UR5, UR40, 0x7, URZ ;  /* 0x0000000728057899 */ /* 0x000fe200080006ff */
[----:B------:R-:W-:Y:S01]  /*7da0*/  LEA.HI R155, R155, 0x40, RZ, 0x1e ;  /* 0x000000409b9b7811 */ /* 0x000fe200078ff0ff */
[----:B------:R-:W-:Y:S01]  /*7db0*/  USHF.L.U32 UR15, UR40, 0x7, URZ ;  /* 0x00000007280f7899 */ /* 0x000fe200080006ff */
[----:B------:R-:W-:Y:S01]  /*7dc0*/  IMAD.MOV.U32 R4, RZ, RZ, R244 ;  /* 0x000000ffff047224 */ /* 0x000fe200078e00f4 */
[----:B------:R-:W-:-:S03]  /*7dd0*/  UIMAD.WIDE.U32 UR20, UR5, UR10, URZ ;  /* 0x0000000a051472a5 */ /* 0x000fc6000f8e00ff */
[----:B------:R-:W1:Y:S01]  /*7de0*/  LDC.64 R6, c[0x0][0x5d8] ;  /* 0x00017600ff067b82 */ /* 0x000e620000000a00 */
[----:B------:R-:W2:Y:S01]  /*7df0*/  LDCU UR12, c[0x0][0x440] ;  /* 0x00008800ff0c77ac */ /* 0x000ea20008000800 */
[----:B------:R-:W-:Y:S01]  /*7e00*/  IMAD.MOV.U32 R5, RZ, RZ, RZ ;  /* 0x000000ffff057224 */ /* 0x000fe200078e00ff */
[----:B------:R-:W-:Y:S01]  /*7e10*/  BSSY.RECONVERGENT B0, `(.L_x_150) ;  /* 0x0000020000007945 */ /* 0x000fe20003800200 */
[----:B------:R-:W-:Y:S01]  /*7e20*/  USHF.R.S32.HI UR14, URZ, 0x1f, UR5 ;  /* 0x0000001fff0e7899 */ /* 0x000fe20008011405 */
[----:B------:R-:W-:Y:S01]  /*7e30*/  IMAD.U32 R2, RZ, RZ, UR20 ;  /* 0x00000014ff027e24 */ /* 0x000fe2000f8e00ff */
[----:B------:R-:W-:Y:S02]  /*7e40*/  UIADD3 UR36, UPT, UPT, -UR15, UR36, URZ ;  /* 0x000000240f247290 */ /* 0x000fe4000fffe1ff */
[----:B------:R-:W3:Y:S01]  /*7e50*/  LDC.64 R22, c[0x0][0x5e0] ;  /* 0x00017800ff167b82 */ /* 0x000ee20000000a00 */
[----:B------:R-:W-:Y:S01]  /*7e60*/  UIMAD UR13, UR14, UR10, URZ ;  /* 0x0000000a0e0d72a4 */ /* 0x000fe2000f8e02ff */
[----:B------:R-:W-:Y:S01]  /*7e70*/  IMAD.U32 R3, RZ, RZ, UR21 ;  /* 0x00000015ff037e24 */ /* 0x000fe2000f8e00ff */
[----:B------:R-:W-:-:S02]  /*7e80*/  LOP3.LUT R2, R2, 0x18, R105, 0xf8, !PT ;  /* 0x0000001802027812 */ /* 0x000fc400078ef869 */
[----:B------:R-:W-:Y:S02]  /*7e90*/  UIMAD UR13, UR5, UR11, UR13 ;  /* 0x0000000b050d72a4 */ /* 0x000fe4000f8e020d */
[----:B------:R-:W-:Y:S01]  /*7ea0*/  IADD3 R2, P0, PT, R2, UR16, RZ ;  /* 0x0000001002027c10 */ /* 0x000fe2000ff1e0ff */
[----:B------:R4:W3:Y:S01]  /*7eb0*/  LDS.128 R24, [R61+0x7000] ;  /* 0x007000003d187984 */ /* 0x0008e20000000c00 */
[----:B--2---:R-:W-:Y:S02]  /*7ec0*/  ISETP.GE.AND P2, PT, R244, UR12, PT ;  /* 0x0000000cf4007c0c */ /* 0x004fe4000bf46270 */
[----:B------:R-:W-:Y:S02]  /*7ed0*/  IMAD.U32 R3, RZ, RZ, UR13 ;  /* 0x0000000dff037e24 */ /* 0x000fe4000f8e00ff */
[----:B------:R-:W-:Y:S02]  /*7ee0*/  ISETP.GE.OR P1, PT, R155, UR36, P2 ;  /* 0x000000249b007c0c */ /* 0x000fe40009726670 */
[----:B------:R-:W-:-:S02]  /*7ef0*/  ISETP.GE.OR P2, PT, R252, UR36, P2 ;  /* 0x00000024fc007c0c */ /* 0x000fc40009746670 */
[----:B------:R-:W-:Y:S02]  /*7f00*/  IADD3.X R3, PT, PT, R0, UR21, R3, P0, !PT ;  /* 0x0000001500037c10 */ /* 0x000fe400087fe403 */
[----:B------:R-:W-:Y:S02]  /*7f10*/  MOV R0, UR8 ;  /* 0x0000000800007c02 */ /* 0x000fe40008000f00 */
[----:B------:R-:W-:Y:S01]  /*7f20*/  IADD3 R20, P0, PT, R252, 0x40, RZ ;  /* 0x00000040fc147810 */ /* 0x000fe20007f1e0ff */
[----:B-1----:R-:W-:-:S03]  /*7f30*/  IMAD.WIDE.U32 R2, R6, UR22, R2 ;  /* 0x0000001606027c25 */ /* 0x002fc6000f8e0002 */
[----:B------:R-:W-:Y:S01]  /*7f40*/  IADD3.X R21, PT, PT, RZ, RZ, RZ, P0, !PT ;  /* 0x000000ffff157210 */ /* 0x000fe200007fe4ff */
[----:B------:R-:W-:-:S04]  /*7f50*/  IMAD.WIDE.U32 R16, R0, UR5, R4 ;  /* 0x0000000500107c25 */ /* 0x000fc8000f8e0004 */
[----:B------:R-:W-:Y:S01]  /*7f60*/  IMAD R12, R7, UR22, R3 ;  /* 0x00000016070c7c24 */ /* 0x000fe2000f8e0203 */
[----:B----4-:R-:W-:Y:S06]  /*7f70*/  @P2 BRA `(.L_x_151) ;  /* 0x0000000000242947 */ /* 0x010fec0003800000 */
        /* <DEDUP_REMOVED lines=9> */
.L_x_151:
[----:B------:R-:W-:Y:S05]  /*8010*/  BSYNC.RECONVERGENT B0 ;  /* 0x0000000000007941 */ /* 0x000fea0003800200 */
.L_x_150:
[----:B------:R-:W-:Y:S04]  /*8020*/  BSSY.RECONVERGENT B0, `(.L_x_152) ;  /* 0x000000b000007945 */ /* 0x000fe80003800200 */
[----:B------:R-:W-:Y:S05]  /*8030*/  @P1 BRA `(.L_x_153) ;  /* 0x0000000000241947 */ /* 0x000fea0003800000 */
        /* <DEDUP_REMOVED lines=8> */
[----:B---3--:R2:W-:Y:S04]  /*80c0*/  STG.E.128 desc[UR26][R4.64], R24 ;  /* 0x0000001804007986 */ /* 0x0085e8000c101d1a */
.L_x_153:
[----:B------:R-:W-:Y:S05]  /*80d0*/  BSYNC.RECONVERGENT B0 ;  /* 0x0000000000007941 */ /* 0x000fea0003800200 */
.L_x_152:
[----:B------:R-:W4:Y:S01]  /*80e0*/  LDS.128 R12, [R61+0x8000] ;  /* 0x008000003d0c7984 */ /* 0x000f220000000c00 */
[----:B------:R-:W-:Y:S01]  /*80f0*/  UIMAD UR14, UR14, UR8, URZ ;  /* 0x000000080e0e72a4 */ /* 0x000fe2000f8e02ff */
[----:B------:R-:W-:Y:S01]  /*8100*/  IADD3 R2, P0, PT, R16, UR18, RZ ;  /* 0x0000001210027c10 */ /* 0x000fe2000ff1e0ff */
[----:B-1----:R-:W1:Y:S02]  /*8110*/  @!P2 LDC.64 R8, c[0x0][0x568] ;  /* 0x00015a00ff08ab82 */ /* 0x002e640000000a00 */
[----:B------:R-:W-:-:S06]  /*8120*/  UIMAD UR14, UR5, UR9, UR14 ;  /* 0x00000009050e72a4 */ /* 0x000fcc000f8e020e */
[----:B------:R-:W-:Y:S02]  /*8130*/  IADD3.X R3, PT, PT, R18, UR14, R17, P0, !PT ;  /* 0x0000000e12037c10 */ /* 0x000fe400087fe411 */
[----:B------:R1:W4:Y:S01]  /*8140*/  LDS.128 R16, [R61+0x9000] ;  /* 0x009000003d107984 */ /* 0x0003220000000c00 */
[----:B--23--:R-:W-:-:S04]  /*8150*/  IMAD.WIDE.U32 R4, R22, UR22, R2 ;  /* 0x0000001616047c25 */ /* 0x00cfc8000f8e0002 */
[----:B------:R-:W-:Y:S01]  /*8160*/  IMAD R3, R23, UR22, R5 ;  /* 0x0000001617037c24 */ /* 0x000fe2000f8e0205 */
[----:B------:R-:W-:-:S05]  /*8170*/  @!P2 MOV R2, R4 ;  /* 0x000000040002a202 */ /* 0x000fca0000000f00 */
[----:B------:R-:W-:-:S04]  /*8180*/  @!P2 IMAD.WIDE.U32 R6, R252, UR8, R2 ;  /* 0x00000008fc06ac25 */ /* 0x000fc8000f8e0002 */
[----:B------:R-:W-:Y:S01]  /*8190*/  @!P2 IMAD R0, R252, UR9, R7 ;  /* 0x00000009fc00ac24 */ /* 0x000fe2000f8e0207 */
[----:B-1----:R-:W-:-:S04]  /*81a0*/  @!P2 LEA R8, P0, R6, R8, 0x1 ;  /* 0x000000080608a211 */ /* 0x002fc800078008ff */
[----:B------:R-:W-:-:S05]  /*81b0*/  @!P2 LEA.HI.X R9, R6, R9, R0, 0x1, P0 ;  /* 0x000000090609a211 */ /* 0x000fca00000f0c00 */
[----:B----4-:R1:W-:Y:S01]  /*81c0*/  @!P2 STG.E.128 desc[UR26][R8.64], R12 ;  /* 0x0000000c0800a986 */ /* 0x0103e2000c101d1a */
        /* <DEDUP_REMOVED lines=9> */
[----:B------:R2:W-:Y:S04]  /*8260*/  STG.E.128 desc[UR26][R4.64], R16 ;  /* 0x0000001004007986 */ /* 0x0005e8000c101d1a */
.L_x_118:
[----:B------:R-:W-:Y:S05]  /*8270*/  BSYNC.RECONVERGENT B1 ;  /* 0x0000000000017941 */ /* 0x000fea0003800200 */
.L_x_100:
[----:B------:R-:W3:Y:S01]  /*8280*/  LDCU UR8, c[0x0][0x438] ;  /* 0x00008700ff0877ac */ /* 0x000ee20008000800 */
[----:B------:R-:W4:Y:S01]  /*8290*/  LDCU UR9, c[0x0][0x370] ;  /* 0x00006e00ff0977ac */ /* 0x000f220008000800 */
[----:B------:R-:W-:Y:S01]  /*82a0*/  UMOV UR14, UR7 ;  /* 0x00000007000e7c82 */ /* 0x000fe20008000000 */
[----:B---3--:R-:W-:-:S04]  /*82b0*/  UIADD3 UR8, UPT, UPT, UR8, 0x7f, URZ ;  /* 0x0000007f08087890 */ /* 0x008fc8000fffe0ff */
[----:B------:R-:W-:Y:S02]  /*82c0*/  USHF.R.S32.HI UR5, URZ, 0x1f, UR8 ;  /* 0x0000001fff057899 */ /* 0x000fe40008011408 */
[----:B----4-:R-:W-:Y:S02]  /*82d0*/  UIADD3 UR40, UPT, UPT, UR9, UR40, URZ ;  /* 0x0000002809287290 */ /* 0x010fe4000fffe0ff */
[----:B------:R-:W-:-:S04]  /*82e0*/  ULEA.HI UR5, UR5, UR8, URZ, 0x7 ;  /* 0x0000000805057291 */ /* 0x000fc8000f8f38ff */
[----:B------:R-:W-:-:S04]  /*82f0*/  USHF.R.S32.HI UR5, URZ, 0x7, UR5 ;  /* 0x00000007ff057899 */ /* 0x000fc80008011405 */
[----:B------:R-:W-:-:S09]  /*8300*/  UISETP.GE.AND UP0, UPT, UR40, UR5, UPT ;  /* 0x000000052800728c */ /* 0x000fd2000bf06270 */
[----:B------:R-:W-:Y:S05]  /*8310*/  BRA.U !UP0, `(.L_x_154) ;  /* 0xffffff7d08d87547 */ /* 0x000fea000b83ffff */
[----:B------:R-:W-:Y:S05]  /*8320*/  EXIT ;  /* 0x000000000000794d */ /* 0x000fea0003800000 */
.L_x_155:
        /* <DEDUP_REMOVED lines=13> */
.L_x_815:


//--------------------- .text._ZN5flash27flash_bwd_convert_dq_kernelI23Flash_bwd_kernel_traitsILi32ELi128ELi128ELi8ELi4ELi4ELi4ELb1ELb0EN7cutlass10bfloat16_tE19Flash_kernel_traitsILi32ELi128ELi128ELi8ES3_EEEEvNS_16Flash_bwd_paramsEi --------------------------
	.section	.text._ZN5flash27flash_bwd_convert_dq_kernelI23Flash_bwd_kernel_traitsILi32ELi128ELi128ELi8ELi4ELi4ELi4ELb1ELb0EN7cutlass10bfloat16_tE19Flash_kernel_traitsILi32ELi128ELi128ELi8ES3_EEEEvNS_16Flash_bwd_paramsEi,"ax",@progbits
	.align	128
        .global         _ZN5flash27flash_bwd_convert_dq_kernelI23Flash_bwd_kernel_traitsILi32ELi128ELi128ELi8ELi4ELi4ELi4ELb1ELb0EN7cutlass10bfloat16_tE19Flash_kernel_traitsILi32ELi128ELi128ELi8ES3_EEEEvNS_16Flash_bwd_paramsEi
        .type           _ZN5flash27flash_bwd_convert_dq_kernelI23Flash_bwd_kernel_traitsILi32ELi128ELi128ELi8ELi4ELi4ELi4ELb1ELb0EN7cutlass10bfloat16_tE19Flash_kernel_traitsILi32ELi128ELi128ELi8ES3_EEEEvNS_16Flash_bwd_paramsEi,@function
        .size           _ZN5flash27flash_bwd_convert_dq_kernelI23Flash_bwd_kernel_traitsILi32ELi128ELi128ELi8ELi4ELi4ELi4ELb1ELb0EN7cutlass10bfloat16_tE19Flash_kernel_traitsILi32ELi128ELi128ELi8ES3_EEEEvNS_16Flash_bwd_paramsEi,(.L_x_816 - _ZN5flash27flash_bwd_convert_dq_kernelI23Flash_bwd_kernel_traitsILi32ELi128ELi128ELi8ELi4ELi4ELi4ELb1ELb0EN7cutlass10bfloat16_tE19Flash_kernel_traitsILi32ELi128ELi128ELi8ES3_EEEEvNS_16Flash_bwd_paramsEi)
        .other          _ZN5flash27flash_bwd_convert_dq_kernelI23Flash_bwd_kernel_traitsILi32ELi128ELi128ELi8ELi4ELi4ELi4ELb1ELb0EN7cutlass10bfloat16_tE19Flash_kernel_traitsILi32ELi128ELi128ELi8ES3_EEEEvNS_16Flash_bwd_paramsEi,@"STO_CUDA_ENTRY STV_DEFAULT"
_ZN5flash27flash_bwd_convert_dq_kernelI23Flash_bwd_kernel_traitsILi32ELi128ELi128ELi8ELi4ELi4ELi4ELb1ELb0EN7cutlass10bfloat16_tE19Flash_kernel_traitsILi32ELi128ELi128ELi8ES3_EEEEvNS_16Flash_bwd_paramsEi:
.text._ZN5flash27flash_bwd_convert_dq_kernelI23Flash_bwd_kernel_traitsILi32ELi128ELi128ELi8ELi4ELi4ELi4ELb1ELb0EN7cutlass10bfloat16_tE19Flash_kernel_traitsILi32ELi128ELi128ELi8ES3_EEEEvNS_16Flash_bwd_paramsEi:
[----:B------:R-:W-:Y:S01]  /*0000*/  LDC R1, c[0x0][0x37c] ;  /* 0x0000df00ff017b82 */ /* 0x000fe20000000800 */
[----:B------:R-:W0:Y:S07]  /*0010*/  LDCU.64 UR6, c[0x0][0x460] ;  /* 0x00008c00ff0677ac */ /* 0x000e2e0008000a00 */
[----:B------:R-:W1:Y:S01]  /*0020*/  S2UR UR10, SR_CTAID.Y ;  /* 0x00000000000a79c3 */ /* 0x000e620000002600 */
[----:B------:R-:W1:Y:S01]  /*0030*/  LDCU.64 UR4, c[0x0][0x460] ;  /* 0x00008c00ff0477ac */ /* 0x000e620008000a00 */
[----:B------:R-:W2:Y:S01]  /*0040*/  LDCU.64 UR14, c[0x0][0x358] ;  /* 0x00006b00ff0e77ac */ /* 0x000ea20008000a00 */
[----:B0-----:R-:W-:-:S02]  /*0050*/  UISETP.NE.U32.AND UP0, UPT, UR6, URZ, UPT ;  /* 0x000000ff0600728c */ /* 0x001fc4000bf05070 */
[----:B------:R-:W-:Y:S02]  /*0060*/  UISETP.NE.U32.AND UP1, UPT, UR6, URZ, UPT ;  /* 0x000000ff0600728c */ /* 0x000fe4000bf25070 */
[----:B------:R-:W-:Y:S02]  /*0070*/  UISETP.NE.AND.EX UP0, UPT, UR7, URZ, UPT, UP0 ;  /* 0x000000ff0700728c */ /* 0x000fe4000bf05300 */
[----:B------:R-:W-:Y:S02]  /*0080*/  UISETP.NE.AND.EX UP1, UPT, UR7, URZ, UPT, UP1 ;  /* 0x000000ff0700728c */ /* 0x000fe4000bf25310 */
[----:B-1----:R-:W-:Y:S02]  /*0090*/  UIMAD.WIDE.U32 UR4, UR10, 0x4, UR4 ;  /* 0x000000040a0478a5 */ /* 0x002fe4000f8e0004 */
[----:B------:R-:W-:Y:S02]  /*00a0*/  PLOP3.LUT P0, PT, PT, PT, UP0, 0x80, 0x8 ;  /* 0x000000000008781c */ /* 0x000fe40003f0f008 */
[----:B------:R-:W-:-:S02]  /*00b0*/  PLOP3.LUT P1, PT, PT, PT, UP1, 0x80, 0x8 ;  /* 0x000000000008781c */ /* 0x000fc40003f2f018 */
[----:B------:R-:W-:Y:S02]  /*00c0*/  MOV R2, UR4 ;  /* 0x0000000400027c02 */ /* 0x000fe40008000f00 */
[----:B------:R-:W-:-:S07]  /*00d0*/  MOV R3, UR5 ;  /* 0x0000000500037c02 */ /* 0x000fce0008000f00 */
[----:B--2---:R-:W2:Y:S04]  /*00e0*/  @P0 LDG.E R4, desc[UR14][R2.64] ;  /* 0x0000000e02040981 */ /* 0x004ea8000c1e1900 */
[----:B------:R-:W3:Y:S01]  /*00f0*/  @P1 LDG.E R0, desc[UR14][R2.64+0x4] ;  /* 0x0000040e02001981 */ /* 0x000ee2000c1e1900 */
[----:B------:R-:W0:Y:S01]  /*0100*/  S2UR UR9, SR_CTAID.X ;  /* 0x00000000000979c3 */ /* 0x000e220000002500 */
[----:B------:R-:W1:Y:S01]  /*0110*/  @!UP1 LDCU UR8, c[0x0][0x434] ;  /* 0x00008680ff0897ac */ /* 0x000e620008000800 */
[----:B------:R-:W-:Y:S01]  /*0120*/  UMOV UR16, 0xffffffff ;  /* 0xffffffff00107882 */ /* 0x000fe20000000000 */
[----:B0-----:R-:W-:Y:S01]  /*0130*/  USHF.L.U32 UR9, UR9, 0x7, URZ ;  /* 0x0000000709097899 */ /* 0x001fe200080006ff */
[----:B--2---:R-:W-:Y:S02]  /*0140*/  @P0 R2UR UR16, R4 ;  /* 0x00000000041002ca */ /* 0x004fe400000e0000 */
[----:B---3--:R-:W-:-:S13]  /*0150*/  @P1 R2UR UR4, R0 ;  /* 0x00000000000412ca */ /* 0x008fda00000e0000 */
[----:B-1----:R-:W-:-:S04]  /*0160*/  @UP1 UIADD3 UR8, UPT, UPT, UR4, -UR16, URZ ;  /* 0x8000001004081290 */ /* 0x002fc8000fffe0ff */
[----:B------:R-:W-:-:S06]  /*0170*/  UISETP.GT.AND UP1, UPT, UR8, UR9, UPT ;  /* 0x000000090800728c */ /* 0x000fcc000bf24270 */
[----:B------:R-:W-:-:S13]  /*0180*/  PLOP3.LUT P0, PT, PT, PT, UP1, 0x80, 0x8 ;  /* 0x000000000008781c */ /* 0x000fda0003f0f018 */
[----:B------:R-:W-:Y:S05]  /*0190*/  @!P0 EXIT ;  /* 0x000000000000894d */ /* 0x000fea0003800000 */
[----:B------:R-:W-:Y:S01]  /*01a0*/  UISETP.NE.AND UP1, UPT, UR16, -0x1, UPT ;  /* 0xffffffff1000788c */ /* 0x000fe2000bf25270 */
[----:B------:R-:W0:Y:S01]  /*01b0*/  LDC R2, c[0x0][0x44c] ;  /* 0x00011300ff027b82 */ /* 0x000e220000000800 */
[----:B------:R-:W0:Y:S07]  /*01c0*/  LDCU UR18, c[0x0][0x3e0] ;  /* 0x00007c00ff1277ac */ /* 0x000e2e0008000800 */
[----:B------:R-:W1:Y:S02]  /*01d0*/  S2UR UR17, SR_CTAID.Z ;  /* 0x00000000001179c3 */ /* 0x000e640000002700 */
[----:B------:R-:W2:Y:S01]  /*01e0*/  @!UP1 LDCU.64 UR6, c[0x0][0x5a0] ;  /* 0x0000b400ff0697ac */ /* 0x000ea20008000a00 */
[----:B------:R-:W3:Y:S01]  /*01f0*/  @UP1 LDCU.64 UR12, c[0x0][0x5b8] ;  /* 0x0000b700ff0c17ac */ /* 0x000ee20008000a00 */
[----:B0-----:R-:W-:Y:S01]  /*0200*/  IMAD.WIDE R20, R2, UR18, RZ ;  /* 0x0000001202147c25 */ /* 0x001fe2000f8e02ff */
[----:B--2---:R-:W-:-:S04]  /*0210*/  @!UP1 UIMAD.WIDE.U32 UR4, UR10, UR6, URZ ;  /* 0x000000060a0492a5 */ /* 0x004fc8000f8e00ff */
[----:B------:R-:W-:Y:S02]  /*0220*/  @!UP1 UIMAD UR11, UR10, UR7, UR5 ;  /* 0x000000070a0b92a4 */ /* 0x000fe4000f8e0205 */
[----:B---3--:R-:W-:-:S04]  /*0230*/  @UP1 UIMAD.WIDE.U32 UR6, UR16, UR12, URZ ;  /* 0x0000000c100612a5 */ /* 0x008fc8000f8e00ff */
[----:B------:R-:W-:-:S03]  /*0240*/  @UP1 UIMAD UR11, UR16, UR13, UR7 ;  /* 0x0000000d100b12a4 */ /* 0x000fc6000f8e0207 */
[----:B------:R-:W-:Y:S01]  /*0250*/  @!UP1 UMOV UR7, UR4 ;  /* 0x0000000400079c82 */ /* 0x000fe20008000000 */
[----:B------:R-:W-:Y:S01]  /*0260*/  @UP1 UMOV UR7, UR6 ;  /* 0x0000000600071c82 */ /* 0x000fe20008000000 */
[----:B-1----:R-:W-:Y:S07]  /*0270*/  BRA.U UP1, `(.L_x_156) ;  /* 0x0000000101407547 */ /* 0x002fee000b800000 */
[----:B------:R-:W0:Y:S01]  /*0280*/  LDCU UR4, c[0x0][0x444] ;  /* 0x00008880ff0477ac */ /* 0x000e220008000800 */
[----:B------:R-:W-:Y:S01]  /*0290*/  SHF.R.S32.HI R0, RZ, 0x1f, R2 ;  /* 0x0000001fff007819 */ /* 0x000fe20000011402 */
[----:B0-----:R-:W-:Y:S02]  /*02a0*/  USHF.R.S32.HI UR6, URZ, 0x1f, UR4 ;  /* 0x0000001fff067899 */ /* 0x001fe40008011404 */
[----:B------:R-:W-:Y:S02]  /*02b0*/  UIMAD.WIDE.U32 UR4, UR10, UR4, URZ ;  /* 0x000000040a0472a5 */ /* 0x000fe4000f8e00ff */
[----:B------:R-:W-:Y:S02]  /*02c0*/  UIMAD UR6, UR6, UR10, URZ ;  /* 0x0000000a060672a4 */ /* 0x000fe4000f8e02ff */
[----:B------:R-:W-:Y:S02]  /*02d0*/  UIMAD.WIDE.U32 UR12, UR4, UR18, URZ ;  /* 0x00000012040c72a5 */ /* 0x000fe4000f8e00ff */
[----:B------:R-:W-:-:S02]  /*02e0*/  UIADD3 UR6, UPT, UPT, UR5, UR6, URZ ;  /* 0x0000000605067290 */ /* 0x000fc4000fffe0ff */
[----:B------:R-:W-:Y:S02]  /*02f0*/  USHF.R.S32.HI UR5, URZ, 0x1f, UR18 ;  /* 0x0000001fff057899 */ /* 0x000fe40008011412 */
[----:B------:R-:W-:Y:S01]  /*0300*/  UIMAD UR6, UR6, UR18, URZ ;  /* 0x00000012060672a4 */ /* 0x000fe2000f8e02ff */
[----:B------:R-:W-:-:S03]  /*0310*/  IMAD.WIDE.U32 R24, R2, UR12, RZ ;  /* 0x0000000c02187c25 */ /* 0x000fc6000f8e00ff */
[----:B------:R-:W-:-:S04]  /*0320*/  UIMAD UR4, UR5, UR4, UR6 ;  /* 0x00000004050472a4 */ /* 0x000fc8000f8e0206 */
[----:B------:R-:W-:-:S06]  /*0330*/  UIADD3 UR4, UPT, UPT, UR13, UR4, URZ ;  /* 0x000000040d047290 */ /* 0x000fcc000fffe0ff */
[----:B------:R-:W-:-:S04]  /*0340*/  IMAD R3, R2, UR4, RZ ;  /* 0x0000000402037c24 */ /* 0x000fc8000f8e02ff */
[----:B------:R-:W-:-:S05]  /*0350*/  IMAD R3, R0, UR12, R3 ;  /* 0x0000000c00037c24 */ /* 0x000fca000f8e0203 */
[----:B------:R-:W-:Y:S01]  /*0360*/  IADD3 R23, PT, PT, R25, R3, RZ ;  /* 0x0000000319177210 */ /* 0x000fe20007ffe0ff */
[----:B------:R-:W-:Y:S06]  /*0370*/  BRA `(.L_x_157) ;  /* 0x00000000000c7947 */ /* 0x000fec0003800000 */
.L_x_156:
[----:B------:R-:W-:Y:S02]  /*0380*/  IMAD R23, R21, UR16, RZ ;  /* 0x0000001015177c24 */ /* 0x000fe4000f8e02ff */
[----:B------:R-:W-:-:S05]  /*0390*/  IMAD.WIDE.U32 R24, R20, UR16, RZ ;  /* 0x0000001014187c25 */ /* 0x000fca000f8e00ff */
[----:B------:R-:W-:-:S07]  /*03a0*/  IADD3 R23, PT, PT, R25, R23, RZ ;  /* 0x0000001719177210 */ /* 0x000fce0007ffe0ff */
.L_x_157:
[----:B------:R-:W0:Y:S01]  /*03b0*/  S2R R22, SR_TID.X ;  /* 0x0000000000167919 */ /* 0x000e220000002100 */
[----:B------:R-:W1:Y:S01]  /*03c0*/  LDCU UR5, c[0x0][0x600] ;  /* 0x0000c000ff0577ac */ /* 0x000e620008000800 */
[----:B------:R-:W-:Y:S01]  /*03d0*/  IMAD R0, R2, UR18, RZ ;  /* 0x0000001202007c24 */ /* 0x000fe2000f8e02ff */
[----:B------:R-:W-:Y:S02]  /*03e0*/  CS2R R8, SRZ ;  /* 0x0000000000087805 */ /* 0x000fe4000001ff00 */
[----:B------:R-:W-:Y:S01]  /*03f0*/  CS2R R6, SRZ ;  /* 0x0000000000067805 */ /* 0x000fe2000001ff00 */
[----:B------:R-:W-:Y:S01]  /*0400*/  USHF.L.U32 UR4, UR10, 0x7, URZ ;  /* 0x000000070a047899 */ /* 0x000fe200080006ff */
[----:B------:R-:W-:Y:S02]  /*0410*/  CS2R R4, SRZ ;  /* 0x0000000000047805 */ /* 0x000fe4000001ff00 */
[----:B------:R-:W-:Y:S02]  /*0420*/  CS2R R10, SRZ ;  /* 0x00000000000a7805 */ /* 0x000fe4000001ff00 */
[----:B------:R-:W-:Y:S01]  /*0430*/  CS2R R12, SRZ ;  /* 0x00000000000c7805 */ /* 0x000fe2000001ff00 */
[----:B------:R-:W-:Y:S01]  /*0440*/  USEL UR4, UR4, URZ, UP0 ;  /* 0x000000ff04047287 */ /* 0x000fe20008000000 */
[----:B------:R-:W-:-:S02]  /*0450*/  CS2R R14, SRZ ;  /* 0x00000000000e7805 */ /* 0x000fc4000001ff00 */
[----:B------:R-:W-:Y:S02]  /*0460*/  CS2R R16, SRZ ;  /* 0x0000000000107805 */ /* 0x000fe4000001ff00 */
[----:B------:R-:W-:Y:S01]  /*0470*/  CS2R R18, SRZ ;  /* 0x0000000000127805 */ /* 0x000fe2000001ff00 */
[----:B------:R-:W-:-:S04]  /*0480*/  UIADD3 UR4, UP0, UPT, UR9, UR4, URZ ;  /* 0x0000000409047290 */ /* 0x000fc8000ff1e0ff */
[----:B------:R-:W-:Y:S02]  /*0490*/  UIADD3.X UR6, UPT, UPT, URZ, URZ, URZ, UP0, !UPT ;  /* 0x000000ffff067290 */ /* 0x000fe400087fe4ff */
[----:B-1----:R-:W-:Y:S01]  /*04a0*/  UISETP.GE.AND UP0, UPT, UR5, 0x1, UPT ;  /* 0x000000010500788c */ /* 0x002fe2000bf06270 */
[----:B0-----:R-:W-:Y:S02]  /*04b0*/  SHF.R.U32.HI R3, RZ, 0x5, R22 ;  /* 0x00000005ff037819 */ /* 0x001fe40000011616 */
[----:B------:R-:W-:-:S05]  /*04c0*/  LOP3.LUT R22, R22, 0x1f, RZ, 0xc0, !PT ;  /* 0x0000001f16167812 */ /* 0x000fca00078ec0ff */
[----:B------:R-:W-:Y:S02]  /*04d0*/  IMAD R22, R0, R3, R22 ;  /* 0x0000000300167224 */ /* 0x000fe400078e0216 */
[----:B------:R-:W-:-:S04]  /*04e0*/  IMAD R3, R20, UR6, RZ ;  /* 0x0000000614037c24 */ /* 0x000fc8000f8e02ff */
[----:B------:R-:W-:Y:S02]  /*04f0*/  IMAD R25, R21, UR4, R3 ;  /* 0x0000000415197c24 */ /* 0x000fe4000f8e0203 */
[----:B------:R-:W-:Y:S01]  /*0500*/  IMAD.WIDE.U32 R20, R20, UR4, RZ ;  /* 0x0000000414147c25 */ /* 0x000fe2000f8e00ff */
[----:B------:R-:W-:Y:S06]  /*0510*/  BRA.U !UP0, `(.L_x_158) ;  /* 0x0000000d08047547 */ /* 0x000fec000b800000 */
[----:B------:R-:W0:Y:S01]  /*0520*/  LDCU.64 UR12, c[0x0][0x570] ;  /* 0x0000ae00ff0c77ac */ /* 0x000e220008000a00 */
[----:B------:R-:W-:Y:S01]  /*0530*/  IMAD R29, R2, UR17, RZ ;  /* 0x00000011021d7c24 */ /* 0x000fe2000f8e02ff */
[----:B------:R-:W-:Y:S02]  /*0540*/  IADD3 R26, PT, PT, R21, R25, RZ ;  /* 0x00000019151a7210 */ /* 0x000fe40007ffe0ff */
[----:B------:R-:W-:Y:S01]  /*0550*/  SHF.R.S32.HI R25, RZ, 0x1f, R22 ;  /* 0x0000001fff197819 */ /* 0x000fe20000011416 */
[----:B------:R-:W-:Y:S01]  /*0560*/  UISETP.NE.AND UP0, UPT, UR5, 0x1, UPT ;  /* 0x000000010500788c */ /* 0x000fe2000bf05270 */
[--C-:B------:R-:W-:Y:S02]  /*0570*/  IADD3 R3, P0, P1, R20, R24, R29.reuse ;  /* 0x0000001814037210 */ /* 0x100fe4000791e01d */
[----:B------:R-:W-:Y:S02]  /*0580*/  SHF.R.S32.HI R27, RZ, 0x1f, R29 ;  /* 0x0000001fff1b7819 */ /* 0x000fe4000001141d */
[----:B------:R-:W-:-:S02]  /*0590*/  IADD3 R3, P2, PT, R22, R3, RZ ;  /* 0x0000000316037210 */ /* 0x000fc40007f5e0ff */
[----:B------:R-:W-:-:S04]  /*05a0*/  IADD3.X R8, PT, PT, R26, R23, R27, P0, P1 ;  /* 0x000000171a087210 */ /* 0x000fc800007e241b */
[----:B------:R-:W-:Y:S02]  /*05b0*/  IADD3.X R8, PT, PT, R25, R8, RZ, P2, !PT ;  /* 0x0000000819087210 */ /* 0x000fe400017fe4ff */
[----:B0-----:R-:W-:-:S04]  /*05c0*/  LEA R2, P0, R3, UR12, 0x2 ;  /* 0x0000000c03027c11 */ /* 0x001fc8000f8010ff */
[----:B------:R-:W-:Y:S01]  /*05d0*/  LEA.HI.X R3, R3, UR13, R8, 0x2, P0 ;  /* 0x0000000d03037c11 */ /* 0x000fe200080f1408 */
[----:B------:R-:W-:Y:S01]  /*05e0*/  HFMA2 R8, -RZ, RZ, 0, 0 ;  /* 0x00000000ff087431 */ /* 0x000fe200000001ff */
[----:B------:R-:W-:Y:S07]  /*05f0*/  BRA.U !UP0, `(.L_x_159) ;  /* 0x0000000508fc7547 */ /* 0x000fee000b800000 */
[----:B------:R-:W-:Y:S01]  /*0600*/  IADD3 R3, P0, P1, R29, R24, R20 ;  /* 0x000000181d037210 */ /* 0x000fe2000791e014 */
[----:B------:R-:W0:Y:S01]  /*0610*/  LDCU.64 UR18, c[0x0][0x5f8] ;  /* 0x0000bf00ff1277ac */ /* 0x000e220008000a00 */
[----:B------:R-:W-:Y:S02]  /*0620*/  CS2R R8, SRZ ;  /* 0x0000000000087805 */ /* 0x000fe4000001ff00 */
[----:B------:R-:W-:Y:S02]  /*0630*/  CS2R R6, SRZ ;  /* 0x0000000000067805 */ /* 0x000fe4000001ff00 */
[----:B------:R-:W-:Y:S01]  /*0640*/  IADD3.X R4, PT, PT, R27, R23, R26, P0, P1 ;  /* 0x000000171b047210 */ /* 0x000fe200007e241a */
[----:B------:R-:W-:Y:S01]  /*0650*/  ULOP3.LUT UR4, UR5, 0x7ffffffe, URZ, 0xc0, !UPT ;  /* 0x7ffffffe05047892 */ /* 0x000fe2000f8ec0ff */
[----:B------:R-:W-:Y:S02]  /*0660*/  IADD3 R3, P0, PT, R22, R3, RZ ;  /* 0x0000000316037210 */ /* 0x000fe40007f1e0ff */
[----:B------:R-:W-:-:S02]  /*0670*/  CS2R R10, SRZ ;  /* 0x00000000000a7805 */ /* 0x000fc4000001ff00 */
[----:B------:R-:W-:Y:S02]  /*0680*/  CS2R R12, SRZ ;  /* 0x00000000000c7805 */ /* 0x000fe4000001ff00 */
[----:B------:R-:W-:Y:S02]  /*0690*/  CS2R R14, SRZ ;  /* 0x00000000000e7805 */ /* 0x000fe4000001ff00 */
[----:B------:R-:W-:Y:S02]  /*06a0*/  IADD3.X R4, PT, PT, R25, R4, RZ, P0, !PT ;  /* 0x0000000419047210 */ /* 0x000fe400007fe4ff */
[----:B------:R-:W-:Y:S02]  /*06b0*/  CS2R R16, SRZ ;  /* 0x0000000000107805 */ /* 0x000fe4000001ff00 */
[C---:B------:R-:W-:Y:S02]  /*06c0*/  LEA R2, P0, R3.reuse, UR12, 0x2 ;  /* 0x0000000c03027c11 */ /* 0x040fe4000f8010ff */
[----:B------:R-:W-:Y:S01]  /*06d0*/  CS2R R18, SRZ ;  /* 0x0000000000127805 */ /* 0x000fe2000001ff00 */
[----:B------:R-:W-:Y:S01]  /*06e0*/  UIADD3 UR4, UPT, UPT, -UR4, URZ, URZ ;  /* 0x000000ff04047290 */ /* 0x000fe2000fffe1ff */
[----:B------:R-:W-:-:S02]  /*06f0*/  LEA.HI.X R3, R3, UR13, R4, 0x2, P0 ;  /* 0x0000000d03037c11 */ /* 0x000fc400080f1404 */
[----:B------:R-:W-:Y:S01]  /*0700*/  CS2R R4, SRZ ;  /* 0x0000000000047805 */ /* 0x000fe2000001ff00 */
[----:B0-----:R-:W-:Y:S02]  /*0710*/  USHF.L.U64.HI UR6, UR18, 0x3, UR19 ;  /* 0x0000000312067899 */ /* 0x001fe40008010213 */
[----:B------:R-:W-:-:S12]  /*0720*/  USHF.L.U64.HI UR5, UR18, 0x2, UR19 ;  /* 0x0000000212057899 */ /* 0x000fd80008010213 */
.L_x_160:
[----:B------:R-:W-:Y:S01]  /*0730*/  SHF.L.U32 R29, R0, 0x3, RZ ;  /* 0x00000003001d7819 */ /* 0x000fe200000006ff */
[----:B------:R-:W2:Y:S04]  /*0740*/  LDG.E R25, desc[UR14][R2.64] ;  /* 0x0000000e02197981 */ /* 0x000ea8000c1e1900 */
[----:B------:R-:W-:-:S05]  /*0750*/  IMAD.WIDE R28, R29, 0x4, R2 ;  /* 0x000000041d1c7825 */ /* 0x000fca00078e0202 */
[----:B------:R0:W3:Y:S02]  /*0760*/  LDG.E R24, desc[UR14][R28.64] ;  /* 0x0000000e1c187981 */ /* 0x0000e4000c1e1900 */
[----:B0-----:R-:W-:-:S05]  /*0770*/  IMAD.WIDE R28, R0, 0x20, R28 ;  /* 0x00000020001c7825 */ /* 0x001fca00078e021c */
[----:B------:R0:W4:Y:S02]  /*0780*/  LDG.E R23, desc[UR14][R28.64] ;  /* 0x0000000e1c177981 */ /* 0x000124000c1e1900 */
[----:B0-----:R-:W-:-:S05]  /*0790*/  IMAD.WIDE R28, R0, 0x20, R28 ;  /* 0x00000020001c7825 */ /* 0x001fca00078e021c */
[----:B------:R-:W5:Y:S01]  /*07a0*/  LDG.E R20, desc[UR14][R28.64] ;  /* 0x0000000e1c147981 */ /* 0x000f62000c1e1900 */
[----:B------:R-:W-:-:S05]  /*07b0*/  IMAD.WIDE R26, R0, 0x20, R28 ;  /* 0x00000020001a7825 */ /* 0x000fca00078e021c */
[----:B------:R0:W5:Y:S02]  /*07c0*/  LDG.E R21, desc[UR14][R26.64] ;  /* 0x0000000e1a157981 */ /* 0x000164000c1e1900 */
[----:B0-----:R-:W-:-:S05]  /*07d0*/  IMAD.WIDE R26, R0, 0x20, R26 ;  /* 0x00000020001a7825 */ /* 0x001fca00078e021a */
[----:B------:R0:W5:Y:S02]  /*07e0*/  LDG.E R22, desc[UR14][R26.64] ;  /* 0x0000000e1a167981 */ /* 0x000164000c1e1900 */
[----:B0-----:R-:W-:-:S04]  /*07f0*/  IMAD.WIDE R26, R0, 0x20, R26 ;  /* 0x00000020001a7825 */ /* 0x001fc800078e021a */
[----:B------:R-:W-:-:S04]  /*0800*/  IMAD.WIDE R28, R0, 0x20, R26 ;  /* 0x00000020001c7825 */ /* 0x000fc800078e021a */
[----:B--2---:R-:W-:Y:S02]  /*0810*/  FADD.FTZ R4, R25, R4 ;  /* 0x0000000419047221 */ /* 0x004fe40000010000 */
[----:B------:R-:W2:Y:S01]  /*0820*/  LDG.E R25, desc[UR14][R26.64] ;  /* 0x0000000e1a197981 */ /* 0x000ea2000c1e1900 */
[----:B---3--:R-:W-:-:S03]  /*0830*/  FADD.FTZ R19, R24, R19 ;  /* 0x0000001318137221 */ /* 0x008fc60000010000 */
[----:B------:R0:W3:Y:S02]  /*0840*/  LDG.E R24, desc[UR14][R28.64] ;  /* 0x0000000e1c187981 */ /* 0x0000e4000c1e1900 */
[----:B0-----:R-:W-:-:S04]  /*0850*/  IMAD.WIDE R28, R0, 0x20, R28 ;  /* 0x00000020001c7825 */ /* 0x001fc800078e021c */
[----:B----4-:R-:W-:Y:S02]  /*0860*/  FADD.FTZ R18, R23, R18 ;  /* 0x0000001217127221 */ /* 0x010fe40000010000 */
[----:B------:R0:W4:Y:S02]  /*0870*/  LDG.E R23, desc[UR14][R28.64] ;  /* 0x0000000e1c177981 */ /* 0x000124000c1e1900 */
[----:B0-----:R-:W-:-:S04]  /*0880*/  IMAD.WIDE R28, R0, 0x20, R28 ;  /* 0x00000020001c7825 */ /* 0x001fc800078e021c */
[----:B------:R-:W-:-:S04]  /*0890*/  IMAD.WIDE R26, R0, 0x20, R28 ;  /* 0x00000020001a7825 */ /* 0x000fc800078e021c */
[----:B-----5:R-:W-:Y:S02]  /*08a0*/  FADD.FTZ R16, R21, R16 ;  /* 0x0000001015107221 */ /* 0x020fe40000010000 */
[----:B------:R0:W5:Y:S02]  /*08b0*/  LDG.E R21, desc[UR14][R26.64] ;  /* 0x0000000e1a157981 */ /* 0x000164000c1e1900 */
[----:B0-----:R-:W-:-:S04]  /*08c0*/  IMAD.WIDE R26, R0, 0x20, R26 ;  /* 0x00000020001a7825 */ /* 0x001fc800078e021a */
[----:B------:R-:W-:Y:S02]  /*08d0*/  FADD.FTZ R15, R22, R15 ;  /* 0x0000000f160f7221 */ /* 0x000fe40000010000 */
[----:B------:R0:W5:Y:S01]  /*08e0*/  LDG.E R22, desc[UR14][R26.64] ;  /* 0x0000000e1a167981 */ /* 0x000162000c1e1900 */
[----:B------:R-:W-:-:S03]  /*08f0*/  FADD.FTZ R17, R20, R17 ;  /* 0x0000001114117221 */ /* 0x000fc60000010000 */
[----:B------:R1:W5:Y:S01]  /*0900*/  LDG.E R20, desc[UR14][R28.64] ;  /* 0x0000000e1c147981 */ /* 0x000362000c1e1900 */
[----:B0-----:R-:W-:-:S04]  /*0910*/  IMAD.WIDE R26, R0, 0x20, R26 ;  /* 0x00000020001a7825 */ /* 0x001fc800078e021a */
[----:B-1----:R-:W-:-:S04]  /*0920*/  IMAD.WIDE R28, R0, 0x20, R26 ;  /* 0x00000020001c7825 */ /* 0x002fc800078e021a */
[----:B---3--:R-:W-:Y:S02]  /*0930*/  FADD.FTZ R13, R24, R13 ;  /* 0x0000000d180d7221 */ /* 0x008fe40000010000 */
[----:B------:R-:W3:Y:S01]  /*0940*/  LDG.E R24, desc[UR14][R26.64] ;  /* 0x0000000e1a187981 */ /* 0x000ee2000c1e1900 */
[----:B----4-:R-:W-:-:S03]  /*0950*/  FADD.FTZ R12, R23, R12 ;  /* 0x0000000c170c7221 */ /* 0x010fc60000010000 */
[----:B------:R0:W4:Y:S01]  /*0960*/  LDG.E R23, desc[UR14][R28.64] ;  /* 0x0000000e1c177981 */ /* 0x000122000c1e1900 */
[----:B--2---:R-:W-:Y:S01]  /*0970*/  FADD.FTZ R14, R25, R14 ;  /* 0x0000000e190e7221 */ /* 0x004fe20000010000 */
[----:B------:R-:W-:Y:S01]  /*0980*/  USHF.L.U32 UR10, UR18, 0x2, URZ ;  /* 0x00000002120a7899 */ /* 0x000fe200080006ff */
[----:B0-----:R-:W-:-:S04]  /*0990*/  IMAD.WIDE R28, R0, 0x20, R28 ;  /* 0x00000020001c7825 */ /* 0x001fc800078e021c */
[----:B------:R-:W-:-:S04]  /*09a0*/  IMAD.WIDE R26, R0, 0x20, R28 ;  /* 0x00000020001a7825 */ /* 0x000fc800078e021c */
[----:B-----5:R-:W-:Y:S02]  /*09b0*/  FADD.FTZ R10, R21, R10 ;  /* 0x0000000a150a7221 */ /* 0x020fe40000010000 */
[----:B------:R-:W2:Y:S01]  /*09c0*/  LDG.E R21, desc[UR14][R26.64] ;  /* 0x0000000e1a157981 */ /* 0x000ea2000c1e1900 */
[----:B------:R-:W-:-:S03]  /*09d0*/  FADD.FTZ R11, R20, R11 ;  /* 0x0000000b140b7221 */ /* 0x000fc60000010000 */
[----:B------:R-:W5:Y:S01]  /*09e0*/  LDG.E R20, desc[UR14][R28.64] ;  /* 0x0000000e1c147981 */ /* 0x000f62000c1e1900 */
[----:B------:R-:W-:Y:S01]  /*09f0*/  FADD.FTZ R9, R22, R9 ;  /* 0x0000000916097221 */ /* 0x000fe20000010000 */
[----:B---3--:R-:W-:Y:S01]  /*0a00*/  FADD.FTZ R5, R24, R5 ;  /* 0x0000000518057221 */ /* 0x008fe20000010000 */
[----:B------:R-:W-:-:S04]  /*0a10*/  IMAD.WIDE R24, R0, 0x1c0, RZ ;  /* 0x000001c000187825 */ /* 0x000fc800078e02ff */
[----:B----4-:R-:W-:Y:S01]  /*0a20*/  FADD.FTZ R6, R23, R6 ;  /* 0x0000000617067221 */ /* 0x010fe20000010000 */
[----:B------:R-:W-:-:S04]  /*0a30*/  IADD3 R23, P0, PT, -R24, UR10, RZ ;  /* 0x0000000a18177c10 */ /* 0x000fc8000ff1e1ff */
[----:B------:R-:W-:Y:S02]  /*0a40*/  IADD3.X R25, PT, PT, ~R25, UR5, RZ, P0, !PT ;  /* 0x0000000519197c10 */ /* 0x000fe400087fe5ff */
[----:B------:R-:W-:-:S04]  /*0a50*/  IADD3 R24, P0, PT, R26, R23, RZ ;  /* 0x000000171a187210 */ /* 0x000fc80007f1e0ff */
[----:B------:R-:W-:-:S05]  /*0a60*/  IADD3.X R25, PT, PT, R27, R25, RZ, P0, !PT ;  /* 0x000000191b197210 */ /* 0x000fca00007fe4ff */
[----:B------:R0:W3:Y:S02]  /*0a70*/  LDG.E R22, desc[UR14][R24.64] ;  /* 0x0000000e18167981 */ /* 0x0000e4000c1e1900 */
[----:B0-----:R-:W-:-:S05]  /*0a80*/  IMAD.WIDE R24, R0, 0x20, R24 ;  /* 0x0000002000187825 */ /* 0x001fca00078e0218 */
[----:B------:R-:W4:Y:S01]  /*0a90*/  LDG.E R27, desc[UR14][R24.64] ;  /* 0x0000000e181b7981 */ /* 0x000f22000c1e1900 */
[----:B------:R-:W-:-:S05]  /*0aa0*/  IMAD.WIDE R28, R0, 0x20, R24 ;  /* 0x00000020001c7825 */ /* 0x000fca00078e0218 */
[----:B------:R0:W4:Y:S02]  /*0ab0*/  LDG.E R24, desc[UR14][R28.64] ;  /* 0x0000000e1c187981 */ /* 0x000124000c1e1900 */
[----:B0-----:R-:W-:-:S05]  /*0ac0*/  IMAD.WIDE R28, R0, 0x20, R28 ;  /* 0x00000020001c7825 */ /* 0x001fca00078e021c */
[----:B------:R0:W4:Y:S01]  /*0ad0*/  LDG.E R23, desc[UR14][R28.64] ;  /* 0x0000000e1c177981 */ /* 0x000122000c1e1900 */
[----:B-----5:R-:W-:Y:S01]  /*0ae0*/  FADD.FTZ R7, R20, R7 ;  /* 0x0000000714077221 */ /* 0x020fe20000010000 */
[----:B0-----:R-:W-:-:S05]  /*0af0*/  IMAD.WIDE R28, R0, 0x20, R28 ;  /* 0x00000020001c7825 */ /* 0x001fca00078e021c */
[----:B------:R0:W5:Y:S02]  /*0b00*/  LDG.E R20, desc[UR14][R28.64] ;  /* 0x0000000e1c147981 */ /* 0x000164000c1e1900 */
[----:B0-----:R-:W-:-:S05]  /*0b10*/  IMAD.WIDE R28, R0, 0x20, R28 ;  /* 0x00000020001c7825 */ /* 0x001fca00078e021c */
[----:B------:R0:W5:Y:S02]  /*0b20*/  LDG.E R25, desc[UR14][R28.64] ;  /* 0x0000000e1c197981 */ /* 0x000164000c1e1900 */
[----:B0-----:R-:W-:-:S04]  /*0b30*/  IMAD.WIDE R28, R0, 0x20, R28 ;  /* 0x00000020001c7825 */ /* 0x001fc800078e021c */
[----:B--2---:R-:W-:Y:S01]  /*0b40*/  FADD.FTZ R8, R21, R8 ;  /* 0x0000000815087221 */ /* 0x004fe20000010000 */
[----:B---3--:R-:W-:Y:S02]  /*0b50*/  FADD.FTZ R19, R19, R22 ;  /* 0x0000001613137221 */ /* 0x008fe40000010000 */
[----:B------:R0:W2:Y:S02]  /*0b60*/  LDG.E R22, desc[UR14][R28.64] ;  /* 0x0000000e1c167981 */ /* 0x0000a4000c1e1900 */
[----:B0-----:R-:W-:-:S04]  /*0b70*/  IMAD.WIDE R28, R0, 0x20, R28 ;  /* 0x00000020001c7825 */ /* 0x001fc800078e021c */
[----:B----4-:R-:W-:Y:S01]  /*0b80*/  FADD.FTZ R18, R18, R27 ;  /* 0x0000001b12127221 */ /* 0x010fe20000010000 */
[----:B------:R-:W3:Y:S01]  /*0b90*/  LDG.E R21, desc[UR14][R28.64] ;  /* 0x0000000e1c157981 */ /* 0x000ee2000c1e1900 */
[----:B------:R-:W-:-:S04]  /*0ba0*/  IMAD.WIDE R26, R0, 0x20, R28 ;  /* 0x00000020001a7825 */ /* 0x000fc800078e021c */
[----:B------:R-:W-:Y:S02]  /*0bb0*/  FADD.FTZ R17, R17, R24 ;  /* 0x0000001811117221 */ /* 0x000fe40000010000 */
[----:B------:R0:W4:Y:S02]  /*0bc0*/  LDG.E R24, desc[UR14][R26.64] ;  /* 0x0000000e1a187981 */ /* 0x000124000c1e1900 */
[----:B0-----:R-:W-:-:S04]  /*0bd0*/  IMAD.WIDE R26, R0, 0x20, R26 ;  /* 0x00000020001a7825 */ /* 0x001fc800078e021a */
[----:B------:R-:W-:Y:S02]  /*0be0*/  FADD.FTZ R16, R16, R23 ;  /* 0x0000001710107221 */ /* 0x000fe40000010000 */
[----:B------:R0:W3:Y:S02]  /*0bf0*/  LDG.E R23, desc[UR14][R26.64] ;  /* 0x0000000e1a177981 */ /* 0x0000e4000c1e1900 */
[----:B0-----:R-:W-:-:S04]  /*0c00*/  IMAD.WIDE R26, R0, 0x20, R26 ;  /* 0x00000020001a7825 */ /* 0x001fc800078e021a */
[----:B------:R-:W-:-:S04]  /*0c10*/  IMAD.WIDE R28, R0, 0x20, R26 ;  /* 0x00000020001c7825 */ /* 0x000fc800078e021a */
[----:B-----5:R-:W-:Y:S02]  /*0c20*/  FADD.FTZ R15, R15, R20 ;  /* 0x000000140f0f7221 */ /* 0x020fe40000010000 */
[----:B------:R-:W5:Y:S01]  /*0c30*/  LDG.E R20, desc[UR14][R26.64] ;  /* 0x0000000e1a147981 */ /* 0x000f62000c1e1900 */
[----:B------:R-:W-:Y:S01]  /*0c40*/  FADD.FTZ R14, R14, R25 ;  /* 0x000000190e0e7221 */ /* 0x000fe20000010000 */
[----:B--2---:R-:W-:Y:S02]  /*0c50*/  FADD.FTZ R13, R13, R22 ;  /* 0x000000160d0d7221 */ /* 0x004fe40000010000 */
[----:B------:R0:W2:Y:S02]  /*0c60*/  LDG.E R22, desc[UR14][R28.64] ;  /* 0x0000000e1c167981 */ /* 0x0000a4000c1e1900 */
[----:B0-----:R-:W-:-:S05]  /*0c70*/  IMAD.WIDE R28, R0, 0x20, R28 ;  /* 0x00000020001c7825 */ /* 0x001fca00078e021c */
[----:B------:R0:W2:Y:S01]  /*0c80*/  LDG.E R25, desc[UR14][R28.64] ;  /* 0x0000000e1c197981 */ /* 0x0000a2000c1e1900 */
[----:B------:R-:W-:-:S04]  /*0c90*/  IMAD.WIDE R26, R0, 0x20, R28 ;  /* 0x00000020001a7825 */ /* 0x000fc800078e021c */
[----:B----4-:R-:W-:Y:S02]  /*0ca0*/  FADD.FTZ R11, R11, R24 ;  /* 0x000000180b0b7221 */ /* 0x010fe40000010000 */
[----:B------:R1:W4:Y:S01]  /*0cb0*/  LDG.E R24, desc[UR14][R26.64] ;  /* 0x0000000e1a187981 */ /* 0x000322000c1e1900 */
[----:B0-----:R-:W-:-:S04]  /*0cc0*/  IMAD.WIDE R28, R0, 0x20, R26 ;  /* 0x00000020001c7825 */ /* 0x001fc800078e021a */
[----:B---3--:R-:W-:Y:S02]  /*0cd0*/  FADD.FTZ R12, R12, R21 ;  /* 0x000000150c0c7221 */ /* 0x008fe40000010000 */
[----:B------:R-:W3:Y:S01]  /*0ce0*/  LDG.E R21, desc[UR14][R28.64] ;  /* 0x0000000e1c157981 */ /* 0x000ee2000c1e1900 */
[----:B-1----:R-:W-:-:S04]  /*0cf0*/  IADD3 R26, P0, PT, R2, UR10, RZ ;  /* 0x0000000a021a7c10 */ /* 0x002fc8000ff1e0ff */
[----:B------:R-:W-:Y:S01]  /*0d00*/  IADD3.X R27, PT, PT, R3, UR5, RZ, P0, !PT ;  /* 0x00000005031b7c10 */ /* 0x000fe200087fe4ff */
[----:B------:R-:W-:-:S04]  /*0d10*/  FADD.FTZ R10, R10, R23 ;  /* 0x000000170a0a7221 */ /* 0x000fc80000010000 */
[----:B------:R-:W3:Y:S01]  /*0d20*/  LDG.E R23, desc[UR14][R26.64] ;  /* 0x0000000e1a177981 */ /* 0x000ee2000c1e1900 */
[----:B------:R-:W-:-:S04]  /*0d30*/  UIADD3 UR4, UPT, UPT, UR4, 0x2, URZ ;  /* 0x0000000204047890 */ /* 0x000fc8000fffe0ff */
[----:B------:R-:W-:Y:S01]  /*0d40*/  UISETP.NE.AND UP0, UPT, UR4, URZ, UPT ;  /* 0x000000ff0400728c */ /* 0x000fe2000bf05270 */
[----:B-----5:R-:W-:Y:S01]  /*0d50*/  FADD.FTZ R9, R9, R20 ;  /* 0x0000001409097221 */ /* 0x020fe20000010000 */
[----:B------:R-:W-:-:S04]  /*0d60*/  MOV R20, UR18 ;  /* 0x0000001200147c02 */ /* 0x000fc80008000f00 */
[----:B------:R-:W-:-:S04]  /*0d70*/  LEA R2, P0, R20, R2, 0x3 ;  /* 0x0000000214027211 */ /* 0x000fc800078018ff */
[----:B------:R-:W-:Y:S01]  /*0d80*/  IADD3.X R3, PT, PT, R3, UR6, RZ, P0, !PT ;  /* 0x0000000603037c10 */ /* 0x000fe200087fe4ff */
[----:B--2---:R-:W-:Y:S01]  /*0d90*/  FADD.FTZ R5, R5, R22 ;  /* 0x0000001605057221 */ /* 0x004fe20000010000 */
[----:B------:R-:W-:Y:S01]  /*0da0*/  FADD.FTZ R6, R6, R25 ;  /* 0x0000001906067221 */ /* 0x000fe20000010000 */
[----:B----4-:R-:W-:Y:S01]  /*0db0*/  FADD.FTZ R7, R7, R24 ;  /* 0x0000001807077221 */ /* 0x010fe20000010000 */
[----:B---3--:R-:W-:Y:S01]  /*0dc0*/  FADD.FTZ R8, R8, R21 ;  /* 0x0000001508087221 */ /* 0x008fe20000010000 */
[----:B------:R-:W-:Y:S01]  /*0dd0*/  FADD.FTZ R4, R4, R23 ;  /* 0x0000001704047221 */ /* 0x000fe20000010000 */
[----:B------:R-:W-:Y:S06]  /*0de0*/  BRA.U UP0, `(.L_x_160) ;  /* 0xfffffff900507547 */ /* 0x000fec000b83ffff */
.L_x_159:
[----:B------:R-:W0:Y:S02]  /*0df0*/  LDCU UR4, c[0x0][0x600] ;  /* 0x0000c000ff0477ac */ /* 0x000e240008000800 */
[----:B0-----:R-:W-:-:S04]  /*0e00*/  ULOP3.LUT UR4, UR4, 0x1, URZ, 0xc0, !UPT ;  /* 0x0000000104047892 */ /* 0x001fc8000f8ec0ff */
[----:B------:R-:W-:-:S09]  /*0e10*/  UISETP.NE.U32.AND UP0, UPT, UR4, 0x1, UPT ;  /* 0x000000010400788c */ /* 0x000fd2000bf05070 */
[----:B------:R-:W-:Y:S05]  /*0e20*/  BRA.U UP0, `(.L_x_158) ;  /* 0x0000000100c07547 */ /* 0x000fea000b800000 */
[----:B------:R-:W-:Y:S01]  /*0e30*/  SHF.L.U32 R21, R0, 0x3, RZ ;  /* 0x0000000300157819 */ /* 0x000fe200000006ff */
[----:B------:R-:W2:Y:S04]  /*0e40*/  LDG.E R25, desc[UR14][R2.64] ;  /* 0x0000000e02197981 */ /* 0x000ea8000c1e1900 */
[----:B------:R-:W-:-:S05]  /*0e50*/  IMAD.WIDE R20, R21, 0x4, R2 ;  /* 0x0000000415147825 */ /* 0x000fca00078e0202 */
[----:B------:R0:W3:Y:S02]  /*0e60*/  LDG.E R24, desc[UR14][R20.64] ;  /* 0x0000000e14187981 */ /* 0x0000e4000c1e1900 */
[----:B0-----:R-:W-:-:S05]  /*0e70*/  IMAD.WIDE R20, R0, 0x20, R20 ;  /* 0x0000002000147825 */ /* 0x001fca00078e0214 */
[----:B------:R-:W4:Y:S01]  /*0e80*/  LDG.E R23, desc[UR14][R20.64] ;  /* 0x0000000e14177981 */ /* 0x000f22000c1e1900 */
[----:B------:R-:W-:-:S05]  /*0e90*/  IMAD.WIDE R28, R0, 0x20, R20 ;  /* 0x00000020001c7825 */ /* 0x000fca00078e0214 */
[----:B------:R0:W5:Y:S02]  /*0ea0*/  LDG.E R22, desc[UR14][R28.64] ;  /* 0x0000000e1c167981 */ /* 0x000164000c1e1900 */
[----:B0-----:R-:W-:-:S05]  /*0eb0*/  IMAD.WIDE R28, R0, 0x20, R28 ;  /* 0x00000020001c7825 */ /* 0x001fca00078e021c */
[----:B------:R-:W5:Y:S01]  /*0ec0*/  LDG.E R21, desc[UR14][R28.64] ;  /* 0x0000000e1c157981 */ /* 0x000f62000c1e1900 */
[----:B------:R-:W-:-:S05]  /*0ed0*/  IMAD.WIDE R26, R0, 0x20, R28 ;  /* 0x00000020001a7825 */ /* 0x000fca00078e021c */
[----:B------:R0:W5:Y:S02]  /*0ee0*/  LDG.E R2, desc[UR14][R26.64] ;  /* 0x0000000e1a027981 */ /* 0x000164000c1e1900 */
[----:B0-----:R-:W-:-:S05]  /*0ef0*/  IMAD.WIDE R26, R0, 0x20, R26 ;  /* 0x00000020001a7825 */ /* 0x001fca00078e021a */
[----:B------:R0:W5:Y:S02]  /*0f00*/  LDG.E R3, desc[UR14][R26.64] ;  /* 0x0000000e1a037981 */ /* 0x000164000c1e1900 */
[----:B0-----:R-:W-:-:S05]  /*0f10*/  IMAD.WIDE R26, R0, 0x20, R26 ;  /* 0x00000020001a7825 */ /* 0x001fca00078e021a */
[----:B------:R-:W5:Y:S01]  /*0f20*/  LDG.E R20, desc[UR14][R26.64] ;  /* 0x0000000e1a147981 */ /* 0x000f62000c1e1900 */
[----:B------:R-:W-:-:S04]  /*0f30*/  IMAD.WIDE R28, R0, 0x20, R26 ;  /* 0x00000020001c7825 */ /* 0x000fc800078e021a */
[----:B--2---:R-:W-:Y:S02]  /*0f40*/  FADD.FTZ R4, R4, R25 ;  /* 0x0000001904047221 */ /* 0x004fe40000010000 */
[----:B------:R0:W2:Y:S02]  /*0f50*/  LDG.E R25, desc[UR14][R28.64] ;  /* 0x0000000e1c197981 */ /* 0x0000a4000c1e1900 */
[----:B0-----:R-:W-:-:S04]  /*0f60*/  IMAD.WIDE R28, R0, 0x20, R28 ;  /* 0x00000020001c7825 */ /* 0x001fc800078e021c */
[----:B---3--:R-:W-:Y:S02]  /*0f70*/  FADD.FTZ R19, R19, R24 ;  /* 0x0000001813137221 */ /* 0x008fe40000010000 */
[----:B------:R0:W3:Y:S02]  /*0f80*/  LDG.E R24, desc[UR14][R28.64] ;  /* 0x0000000e1c187981 */ /* 0x0000e4000c1e1900 */
[----:B0-----:R-:W-:-:S04]  /*0f90*/  IMAD.WIDE R28, R0, 0x20, R28 ;  /* 0x00000020001c7825 */ /* 0x001fc800078e021c */
[----:B----4-:R-:W-:Y:S01]  /*0fa0*/  FADD.FTZ R18, R18, R23 ;  /* 0x0000001712127221 */ /* 0x010fe20000010000 */
[----:B-----5:R-:W-:Y:S01]  /*0fb0*/  FADD.FTZ R17, R17, R22 ;  /* 0x0000001611117221 */ /* 0x020fe20000010000 */
[----:B------:R-:W4:Y:S01]  /*0fc0*/  LDG.E R27, desc[UR14][R28.64] ;  /* 0x0000000e1c1b7981 */ /* 0x000f22000c1e1900 */
[----:B------:R-:W-:-:S05]  /*0fd0*/  IMAD.WIDE R22, R0, 0x20, R28 ;  /* 0x0000002000167825 */ /* 0x000fca00078e021c */
[----:B------:R0:W5:Y:S02]  /*0fe0*/  LDG.E R26, desc[UR14][R22.64] ;  /* 0x0000000e161a7981 */ /* 0x000164000c1e1900 */
[----:B0-----:R-:W-:-:S05]  /*0ff0*/  IMAD.WIDE R22, R0, 0x20, R22 ;  /* 0x0000002000167825 */ /* 0x001fca00078e0216 */
[----:B------:R0:W5:Y:S01]  /*1000*/  LDG.E R28, desc[UR14][R22.64] ;  /* 0x0000000e161c7981 */ /* 0x000162000c1e1900 */
[----:B------:R-:W-:Y:S01]  /*1010*/  FADD.FTZ R15, R15, R2 ;  /* 0x000000020f0f7221 */ /* 0x000fe20000010000 */
[----:B0-----:R-:W-:-:S04]  /*1020*/  IMAD.WIDE R22, R0, 0x20, R22 ;  /* 0x0000002000167825 */ /* 0x001fc800078e0216 */
[----:B------:R-:W-:Y:S01]  /*1030*/  FADD.FTZ R14, R14, R3 ;  /* 0x000000030e0e7221 */ /* 0x000fe20000010000 */
[----:B------:R-:W-:Y:S01]  /*1040*/  FADD.FTZ R16, R16, R21 ;  /* 0x0000001510107221 */ /* 0x000fe20000010000 */
[----:B------:R-:W5:Y:S01]  /*1050*/  LDG.E R29, desc[UR14][R22.64] ;  /* 0x0000000e161d7981 */ /* 0x000f62000c1e1900 */
[----:B------:R-:W-:-:S04]  /*1060*/  IMAD.WIDE R2, R0, 0x20, R22 ;  /* 0x0000002000027825 */ /* 0x000fc800078e0216 */
[----:B------:R-:W-:Y:S01]  /*1070*/  FADD.FTZ R13, R13, R20 ;  /* 0x000000140d0d7221 */ /* 0x000fe20000010000 */
[----:B------:R-:W-:Y:S02]  /*1080*/  IMAD.WIDE R20, R0, 0x20, R2 ;  /* 0x0000002000147825 */ /* 0x000fe400078e0202 */
[----:B------:R-:W5:Y:S04]  /*1090*/  LDG.E R2, desc[UR14][R2.64] ;  /* 0x0000000e02027981 */ /* 0x000f68000c1e1900 */
[----:B------:R-:W5:Y:S01]  /*10a0*/  LDG.E R21, desc[UR14][R20.64] ;  /* 0x0000000e14157981 */ /* 0x000f62000c1e1900 */
[----:B--2---:R-:W-:Y:S01]  /*10b0*/  FADD.FTZ R12, R12, R25 ;  /* 0x000000190c0c7221 */ /* 0x004fe20000010000 */
[----:B---3--:R-:W-:Y:S01]  /*10c0*/  FADD.FTZ R11, R11, R24 ;  /* 0x000000180b0b7221 */ /* 0x008fe20000010000 */
[----:B----4-:R-:W-:Y:S01]  /*10d0*/  FADD.FTZ R10, R10, R27 ;  /* 0x0000001b0a0a7221 */ /* 0x010fe20000010000 */
[----:B-----5:R-:W-:Y:S01]  /*10e0*/  FADD.FTZ R9, R9, R26 ;  /* 0x0000001a09097221 */ /* 0x020fe20000010000 */
[----:B------:R-:W-:Y:S01]  /*10f0*/  FADD.FTZ R5, R5, R28 ;  /* 0x0000001c05057221 */ /* 0x000fe20000010000 */
[----:B------:R-:W-:Y:S01]  /*1100*/  FADD.FTZ R6, R6, R29 ;  /* 0x0000001d06067221 */ /* 0x000fe20000010000 */
[----:B------:R-:W-:Y:S01]  /*1110*/  FADD.FTZ R7, R7, R2 ;  /* 0x0000000207077221 */ /* 0x000fe20000010000 */
[----:B------:R-:W-:-:S07]  /*1120*/  FADD.FTZ R8, R8, R21 ;  /* 0x0000001508087221 */ /* 0x000fce0000010000 */
.L_x_158:
[----:B------:R-:W0:Y:S01]  /*1130*/  S2R R0, SR_TID.X ;  /* 0x0000000000007919 */ /* 0x000e220000002100 */
[----:B------:R-:W1:Y:S01]  /*1140*/  LDCU UR6, c[0x0][0x500] ;  /* 0x0000a000ff0677ac */ /* 0x000e620008000800 */
[----:B------:R-:W2:Y:S01]  /*1150*/  S2UR UR5, SR_CgaCtaId ;  /* 0x00000000000579c3 */ /* 0x000ea20000008800 */
[----:B------:R-:W-:Y:S01]  /*1160*/  BSSY.RECONVERGENT B0, `(.L_x_161) ;  /* 0x0000051000007945 */ /* 0x000fe20003800200 */
[----:B------:R-:W-:Y:S01]  /*1170*/  UMOV UR4, 0x400 ;  /* 0x0000040000047882 */ /* 0x000fe20000000000 */
[----:B------:R-:W-:-:S05]  /*1180*/  UIADD3 UR8, UPT, UPT, -UR9, UR8, URZ ;  /* 0x0000000809087290 */ /* 0x000fca000fffe1ff */
[----:B------:R-:W3:Y:S01]  /*1190*/  LDC.64 R22, c[0x0][0x5d0] ;  /* 0x00017400ff167b82 */ /* 0x000ee20000000a00 */
[----:B-1----:R-:W-:Y:S01]  /*11a0*/  FMUL.FTZ R4, R4, UR6 ;  /* 0x0000000604047c20 */ /* 0x002fe20008410000 */
[----:B------:R-:W-:Y:S01]  /*11b0*/  FMUL.FTZ R19, R19, UR6 ;  /* 0x0000000613137c20 */ /* 0x000fe20008410000 */
[----:B------:R-:W-:Y:S01]  /*11c0*/  FMUL.FTZ R18, R18, UR6 ;  /* 0x0000000612127c20 */ /* 0x000fe20008410000 */
[----:B------:R-:W-:Y:S01]  /*11d0*/  FMUL.FTZ R17, R17, UR6 ;  /* 0x0000000611117c20 */ /* 0x000fe20008410000 */
[----:B------:R-:W-:Y:S01]  /*11e0*/  FMUL.FTZ R15, R15, UR6 ;  /* 0x000000060f0f7c20 */ /* 0x000fe20008410000 */
[----:B------:R-:W-:Y:S01]  /*11f0*/  FMUL.FTZ R14, R14, UR6 ;  /* 0x000000060e0e7c20 */ /* 0x000fe20008410000 */
[----:B------:R-:W-:Y:S01]  /*1200*/  F2FP.BF16.F32.PACK_AB R4, R19, R4 ;  /* 0x000000041304723e */ /* 0x000fe200000010ff */
[----:B------:R-:W-:Y:S01]  /*1210*/  FMUL.FTZ R13, R13, UR6 ;  /* 0x000000060d0d7c20 */ /* 0x000fe20008410000 */
[----:B------:R-:W-:Y:S01]  /*1220*/  F2FP.BF16.F32.PACK_AB R17, R17, R18 ;  /* 0x000000121111723e */ /* 0x000fe200000010ff */
[----:B------:R-:W-:Y:S01]  /*1230*/  FMUL.FTZ R18, R11, UR6 ;  /* 0x000000060b127c20 */ /* 0x000fe20008410000 */
[----:B--2---:R-:W-:Y:S01]  /*1240*/  ULEA UR4, UR5, UR4, 0x18 ;  /* 0x0000000405047291 */ /* 0x004fe2000f8ec0ff */
[----:B------:R-:W-:Y:S01]  /*1250*/  FMUL.FTZ R10, R10, UR6 ;  /* 0x000000060a0a7c20 */ /* 0x000fe20008410000 */
[----:B------:R-:W-:Y:S01]  /*1260*/  FMUL.FTZ R9, R9, UR6 ;  /* 0x0000000609097c20 */ /* 0x000fe20008410000 */
[C---:B0-----:R-:W-:Y:S01]  /*1270*/  SHF.L.U32 R3, R0.reuse, 0x4, RZ ;  /* 0x0000000400037819 */ /* 0x041fe200000006ff */
[----:B------:R-:W-:Y:S01]  /*1280*/  FMUL.FTZ R5, R5, UR6 ;  /* 0x0000000605057c20 */ /* 0x000fe20008410000 */
[----:B------:R-:W-:Y:S01]  /*1290*/  SHF.L.U32 R2, R0, 0x1, RZ ;  /* 0x0000000100027819 */ /* 0x000fe200000006ff */
[----:B------:R-:W-:Y:S01]  /*12a0*/  FMUL.FTZ R6, R6, UR6 ;  /* 0x0000000606067c20 */ /* 0x000fe20008410000 */
[----:B------:R-:W-:Y:S01]  /*12b0*/  LOP3.LUT R21, R3, 0x600, RZ, 0xc0, !PT ;  /* 0x0000060003157812 */ /* 0x000fe200078ec0ff */
[----:B------:R-:W-:Y:S01]  /*12c0*/  FMUL.FTZ R7, R7, UR6 ;  /* 0x0000000607077c20 */ /* 0x000fe20008410000 */
[----:B------:R-:W-:Y:S01]  /*12d0*/  SHF.R.U32.HI R3, RZ, 0x4, R0 ;  /* 0x00000004ff037819 */ /* 0x000fe20000011600 */
[----:B------:R-:W-:Y:S01]  /*12e0*/  FMUL.FTZ R8, R8, UR6 ;  /* 0x0000000608087c20 */ /* 0x000fe20008410000 */
[----:B------:R-:W-:Y:S01]  /*12f0*/  LOP3.LUT R21, R21, 0x6, R2, 0xf8, !PT ;  /* 0x0000000615157812 */ /* 0x000fe200078ef802 */
[----:B------:R-:W-:Y:S01]  /*1300*/  FMUL.FTZ R2, R16, UR6 ;  /* 0x0000000610027c20 */ /* 0x000fe20008410000 */
[----:B------:R-:W-:-:S02]  /*1310*/  SHF.L.U32 R16, R0, 0x3, RZ ;  /* 0x0000000300107819 */ /* 0x000fc400000006ff */
[----:B------:R-:W-:Y:S02]  /*1320*/  LOP3.LUT R3, R3, 0x8, RZ, 0xc0, !PT ;  /* 0x0000000803037812 */ /* 0x000fe400078ec0ff */
[----:B------:R-:W-:Y:S02]  /*1330*/  F2FP.BF16.F32.PACK_AB R11, R15, R2 ;  /* 0x000000020f0b723e */ /* 0x000fe400000010ff */
[--C-:B------:R-:W-:Y:S01]  /*1340*/  LOP3.LUT R19, R3, 0xc0, R16.reuse, 0xf8, !PT ;  /* 0x000000c003137812 */ /* 0x100fe200078ef810 */
[----:B------:R-:W-:Y:S01]  /*1350*/  FMUL.FTZ R3, R12, UR6 ;  /* 0x000000060c037c20 */ /* 0x000fe20008410000 */
[----:B------:R-:W-:Y:S02]  /*1360*/  LOP3.LUT R2, R21, 0x20, R16, 0xf8, !PT ;  /* 0x0000002015027812 */ /* 0x000fe400078ef810 */
[----:B------:R-:W-:Y:S02]  /*1370*/  LOP3.LUT R19, R19, 0x18, R0, 0x78, !PT ;  /* 0x0000001813137812 */ /* 0x000fe400078e7800 */
[----:B------:R-:W-:-:S02]  /*1380*/  F2FP.BF16.F32.PACK_AB R12, R13, R14 ;  /* 0x0000000e0d0c723e */ /* 0x000fc400000010ff */
[----:B------:R-:W-:Y:S02]  /*1390*/  LOP3.LUT R2, R2, R19, RZ, 0xfc, !PT ;  /* 0x0000001302027212 */ /* 0x000fe400078efcff */
[----:B------:R-:W-:Y:S02]  /*13a0*/  F2FP.BF16.F32.PACK_AB R13, R18, R3 ;  /* 0x00000003120d723e */ /* 0x000fe400000010ff */
[----:B------:R-:W-:Y:S02]  /*13b0*/  LOP3.LUT R19, R0, 0x10, RZ, 0xc0, !PT ;  /* 0x0000001000137812 */ /* 0x000fe400078ec0ff */
[----:B------:R-:W-:Y:S02]  /*13c0*/  LEA R18, R2, UR4, 0x1 ;  /* 0x0000000402127c11 */ /* 0x000fe4000f8e08ff */
[----:B------:R-:W-:Y:S02]  /*13d0*/  F2FP.BF16.F32.PACK_AB R9, R9, R10 ;  /* 0x0000000a0909723e */ /* 0x000fe400000010ff */
[----:B------:R-:W-:Y:S01]  /*13e0*/  F2FP.BF16.F32.PACK_AB R14, R6, R5 ;  /* 0x00000005060e723e */ /* 0x000fe200000010ff */
[----:B------:R-:W-:Y:S01]  /*13f0*/  IMAD R20, R19, -0x4, R18 ;  /* 0xfffffffc13147824 */ /* 0x000fe200078e0212 */
[----:B------:R-:W-:Y:S01]  /*1400*/  F2FP.BF16.F32.PACK_AB R15, R8, R7 ;  /* 0x00000007080f723e */ /* 0x000fe200000010ff */
[----:B------:R-:W-:Y:S01]  /*1410*/  STS [R18], R4 ;  /* 0x0000000412007388 */ /* 0x000fe20000000800 */
[----:B------:R-:W-:-:S02]  /*1420*/  LOP3.LUT R3, R16, 0xd8, RZ, 0xc0, !PT ;  /* 0x000000d810037812 */ /* 0x000fc400078ec0ff */
[--C-:B------:R-:W-:Y:S01]  /*1430*/  SHF.R.U32.HI R21, RZ, 0x2, R0.reuse ;  /* 0x00000002ff157819 */ /* 0x100fe20000011600 */
[----:B------:R0:W-:Y:S01]  /*1440*/  STS [R18+0x200], R17 ;  /* 0x0002001112007388 */ /* 0x0001e20000000800 */
[----:B------:R-:W-:Y:S02]  /*1450*/  LOP3.LUT R5, R3, 0x18, R0, 0x78, !PT ;  /* 0x0000001803057812 */ /* 0x000fe400078e7800 */
[----:B------:R-:W1:Y:S01]  /*1460*/  LDC.64 R2, c[0x0][0x5b8] ;  /* 0x00016e00ff027b82 */ /* 0x000e620000000a00 */
[----:B------:R-:W-:Y:S01]  /*1470*/  STS [R20+0x20], R13 ;  /* 0x0000200d14007388 */ /* 0x000fe20000000800 */
[----:B------:R-:W-:Y:S02]  /*1480*/  LOP3.LUT R5, R5, 0x1f20, R16, 0xf8, !PT ;  /* 0x00001f2005057812 */ /* 0x000fe400078ef810 */
[----:B------:R-:W-:Y:S01]  /*1490*/  LOP3.LUT R16, R16, 0x18, RZ, 0xc0, !PT ;  /* 0x0000001810107812 */ /* 0x000fe200078ec0ff */
[----:B------:R1:W-:Y:S01]  /*14a0*/  STS [R20+0x220], R9 ;  /* 0x0002200914007388 */ /* 0x0003e20000000800 */
[----:B------:R-:W-:Y:S01]  /*14b0*/  LEA R10, R5, UR4, 0x1 ;  /* 0x00000004050a7c11 */ /* 0x000fe2000f8e08ff */
[----:B------:R-:W2:Y:S01]  /*14c0*/  LDCU UR4, c[0x0][0x440] ;  /* 0x00008800ff0477ac */ /* 0x000ea20008000800 */
[----:B0-----:R-:W-:Y:S01]  /*14d0*/  MOV R17, RZ ;  /* 0x000000ff00117202 */ /* 0x001fe20000000f00 */
[----:B------:R-:W-:Y:S01]  /*14e0*/  STS [R18+0x1000], R11 ;  /* 0x0010000b12007388 */ /* 0x000fe20000000800 */
[----:B------:R-:W-:-:S03]  /*14f0*/  IADD3 R0, PT, PT, R21, 0x40, RZ ;  /* 0x0000004015007810 */ /* 0x000fc60007ffe0ff */
[----:B------:R0:W-:Y:S04]  /*1500*/  STS [R18+0x1200], R12 ;  /* 0x0012000c12007388 */ /* 0x0001e80000000800 */
[----:B------:R-:W-:Y:S04]  /*1510*/  STS [R20+0x1020], R14 ;  /* 0x0010200e14007388 */ /* 0x000fe80000000800 */
[----:B------:R4:W-:Y:S01]  /*1520*/  STS [R20+0x1220], R15 ;  /* 0x0012200f14007388 */ /* 0x0009e20000000800 */
[----:B-1----:R-:W-:Y:S01]  /*1530*/  IMAD.WIDE.U32 R8, R2, UR9, R16 ;  /* 0x0000000902087c25 */ /* 0x002fe2000f8e0010 */
[----:B------:R-:W-:Y:S01]  /*1540*/  BAR.SYNC.DEFER_BLOCKING 0x0 ;  /* 0x0000000000007b1d */ /* 0x000fe20000010000 */
[----:B--2---:R-:W-:-:S02]  /*1550*/  ISETP.GE.AND P0, PT, R16, UR4, PT ;  /* 0x0000000410007c0c */ /* 0x004fc4000bf06270 */
[----:B------:R-:W-:Y:S01]  /*1560*/  IMAD R9, R3, UR9, R9 ;  /* 0x0000000903097c24 */ /* 0x000fe2000f8e0209 */
[----:B0-----:R-:W-:-:S04]  /*1570*/  IADD3 R12, P1, PT, R8, UR7, RZ ;  /* 0x00000007080c7c10 */ /* 0x001fc8000ff3e0ff */
[----:B------:R-:W-:Y:S02]  /*1580*/  IADD3.X R13, PT, PT, R9, UR11, RZ, P1, !PT ;  /* 0x0000000b090d7c10 */ /* 0x000fe40008ffe4ff */
[----:B------:R-:W-:Y:S02]  /*1590*/  ISETP.GE.OR P1, PT, R21, UR8, P0 ;  /* 0x0000000815007c0c */ /* 0x000fe40008726670 */
[----:B------:R-:W-:Y:S01]  /*15a0*/  ISETP.GE.OR P0, PT, R0, UR8, P0 ;  /* 0x0000000800007c0c */ /* 0x000fe20008706670 */
[----:B---3--:R-:W-:-:S04]  /*15b0*/  IMAD.WIDE.U32 R12, R22, UR17, R12 ;  /* 0x00000011160c7c25 */ /* 0x008fc8000f8e000c */
[----:B----4-:R-:W-:Y:S01]  /*15c0*/  IMAD R15, R23, UR17, R13 ;  /* 0x00000011170f7c24 */ /* 0x010fe2000f8e020d */
[----:B------:R0:W1:Y:S05]  /*15d0*/  LDS.128 R4, [R10+0x1000] ;  /* 0x001000000a047984 */ /* 0x00006a0000000c00 */
[----:B------:R-:W-:Y:S05]  /*15e0*/  @P1 BRA `(.L_x_162) ;  /* 0x0000000000201947 */ /* 0x000fea0003800000 */
[----:B0-----:R-:W0:Y:S01]  /*15f0*/  LDS.128 R8, [R10] ;  /* 0x000000000a087984 */ /* 0x001e220000000c00 */
[----:B------:R-:W2:Y:S01]  /*1600*/  LDCU.64 UR4, c[0x0][0x558] ;  /* 0x0000ab00ff0477ac */ /* 0x000ea20008000a00 */
[----:B------:R-:W-:-:S05]  /*1610*/  MOV R14, R12 ;  /* 0x0000000c000e7202 */ /* 0x000fca0000000f00 */
[----:B------:R-:W-:-:S04]  /*1620*/  IMAD.WIDE.U32 R16, R21, R2, R14 ;  /* 0x0000000215107225 */ /* 0x000fc800078e000e */
[----:B------:R-:W-:Y:S01]  /*1630*/  IMAD R17, R21, R3, R17 ;  /* 0x0000000315117224 */ /* 0x000fe200078e0211 */
[----:B--2---:R-:W-:-:S04]  /*1640*/  LEA R18, P1, R16, UR4, 0x1 ;  /* 0x0000000410127c11 */ /* 0x004fc8000f8208ff */
[----:B------:R-:W-:-:S05]  /*1650*/  LEA.HI.X R19, R16, UR5, R17, 0x1, P1 ;  /* 0x0000000510137c11 */ /* 0x000fca00088f0c11 */
[----:B0-----:R2:W-:Y:S04]  /*1660*/  STG.E.128 desc[UR14][R18.64], R8 ;  /* 0x0000000812007986 */ /* 0x0015e8000c101d0e */
.L_x_162:
[----:B------:R-:W-:Y:S05]  /*1670*/  BSYNC.RECONVERGENT B0 ;  /* 0x0000000000007941 */ /* 0x000fea0003800200 */
.L_x_161:
[----:B------:R-:W-:Y:S05]  /*1680*/  @P0 EXIT ;  /* 0x000000000000094d */ /* 0x000fea0003800000 */
[----:B--2---:R-:W-:Y:S01]  /*1690*/  IADD3 R11, P0, PT, R21, 0x40, RZ ;  /* 0x00000040150b7810 */ /* 0x004fe20007f1e0ff */
[----:B------:R-:W2:Y:S01]  /*16a0*/  LDCU.64 UR4, c[0x0][0x558] ;  /* 0x0000ab00ff0477ac */ /* 0x000ea20008000a00 */
[----:B------:R-:W-:Y:S02]  /*16b0*/  MOV R8, R12 ;  /* 0x0000000c00087202 */ /* 0x000fe40000000f00 */
[----:B------:R-:W-:-:S05]  /*16c0*/  IADD3.X R9, PT, PT, RZ, RZ, RZ, P0, !PT ;  /* 0x000000ffff097210 */ /* 0x000fca00007fe4ff */
[----:B------:R-:W-:Y:S01]  /*16d0*/  IMAD R0, R9, R2, RZ ;  /* 0x0000000209007224 */ /* 0x000fe200078e02ff */
[----:B------:R-:W-:-:S03]  /*16e0*/  MOV R9, R15 ;  /* 0x0000000f00097202 */ /* 0x000fc60000000f00 */
[C---:B------:R-:W-:Y:S02]  /*16f0*/  IMAD R3, R11.reuse, R3, R0 ;  /* 0x000000030b037224 */ /* 0x040fe400078e0200 */
[----:B------:R-:W-:-:S03]  /*1700*/  IMAD.WIDE.U32 R8, R11, R2, R8 ;  /* 0x000000020b087225 */ /* 0x000fc600078e0008 */
[----:B--2---:R-:W-:Y:S02]  /*1710*/  LEA R2, P0, R8, UR4, 0x1 ;  /* 0x0000000408027c11 */ /* 0x004fe4000f8008ff */
[----:B------:R-:W-:-:S04]  /*1720*/  IADD3 R3, PT, PT, R9, R3, RZ ;  /* 0x0000000309037210 */ /* 0x000fc80007ffe0ff */
[----:B------:R-:W-:-:S05]  /*1730*/  LEA.HI.X R3, R8, UR5, R3, 0x1, P0 ;  /* 0x0000000508037c11 */ /* 0x000fca00080f0c03 */
[----:B-1----:R-:W-:Y:S01]  /*1740*/  STG.E.128 desc[UR14][R2.64], R4 ;  /* 0x0000000402007986 */ /* 0x002fe2000c101d0e */
[----:B------:R-:W-:Y:S05]  /*1750*/  EXIT ;  /* 0x000000000000794d */ /* 0x000fea0003800000 */
.L_x_163:
        /* <DEDUP_REMOVED lines=10> */
.L_x_816:


//--------------------- .text._ZN5flash44flash_bwd_dq_dk_dv_loop_seqk_parallel_kernelI23Flash_bwd_kernel_traitsILi32ELi128ELi128ELi8ELi4ELi4ELi4ELb1ELb0EN7cutlass10bfloat16_tE19Flash_kernel_traitsILi32ELi128ELi128ELi8ES3_EELb1ELb1ELb0ELb0ELb0ELb0ELb0EEEvNS_16Flash_bwd_paramsE --------------------------
	.section	.text._ZN5flash44flash_bwd_dq_dk_dv_loop_seqk_parallel_kernelI23Flash_bwd_kernel_traitsILi32ELi128ELi128ELi8ELi4ELi4ELi4ELb1ELb0EN7cutlass10bfloat16_tE19Flash_kernel_traitsILi32ELi128ELi128ELi8ES3_EELb1ELb1ELb0ELb0ELb0ELb0ELb0EEEvNS_16Flash_bwd_paramsE,"ax",@progbits
	.align	128
        .global         _ZN5flash44flash_bwd_dq_dk_dv_loop_seqk_parallel_kernelI23Flash_bwd_kernel_traitsILi32ELi128ELi128ELi8ELi4ELi4ELi4ELb1ELb0EN7cutlass10bfloat16_tE19Flash_kernel_traitsILi32ELi128ELi128ELi8ES3_EELb1ELb1ELb0ELb0ELb0ELb0ELb0EEEvNS_16Flash_bwd_paramsE
        .type           _ZN5flash44flash_bwd_dq_dk_dv_loop_seqk_parallel_kernelI23Flash_bwd_kernel_traitsILi32ELi128ELi128ELi8ELi4ELi4ELi4ELb1ELb0EN7cutlass10bfloat16_tE19Flash_kernel_traitsILi32ELi128ELi128ELi8ES3_EELb1ELb1ELb0ELb0ELb0ELb0ELb0EEEvNS_16Flash_bwd_paramsE,@function
        .size           _ZN5flash44flash_bwd_dq_dk_dv_loop_seqk_parallel_kernelI23Flash_bwd_kernel_traitsILi32ELi128ELi128ELi8ELi4ELi4ELi4ELb1ELb0EN7cutlass10bfloat16_tE19Flash_kernel_traitsILi32ELi128ELi128ELi8ES3_EELb1ELb1ELb0ELb0ELb0ELb0ELb0EEEvNS_16Flash_bwd_paramsE,(.L_x_817 - _ZN5flash44flash_bwd_dq_dk_dv_loop_seqk_parallel_kernelI23Flash_bwd_kernel_traitsILi32ELi128ELi128ELi8ELi4ELi4ELi4ELb1ELb0EN7cutlass10bfloat16_tE19Flash_kernel_traitsILi32ELi128ELi128ELi8ES3_EELb1ELb1ELb0ELb0ELb0ELb0ELb0EEEvNS_16Flash_bwd_paramsE)
        .other          _ZN5flash44flash_bwd_dq_dk_dv_loop_seqk_parallel_kernelI23Flash_bwd_kernel_traitsILi32ELi128ELi128ELi8ELi4ELi4ELi4ELb1ELb0EN7cutlass10bfloat16_tE19Flash_kernel_traitsILi32ELi128ELi128ELi8ES3_EELb1ELb1ELb0ELb0ELb0ELb0ELb0EEEvNS_16Flash_bwd_paramsE,@"STO_CUDA_ENTRY STV_DEFAULT"
_ZN5flash44flash_bwd_dq_dk_dv_loop_seqk_parallel_kernelI23Flash_bwd_kernel_traitsILi32ELi128ELi128ELi8ELi4ELi4ELi4ELb1ELb0EN7cutlass10bfloat16_tE19Flash_kernel_traitsILi32ELi128ELi128ELi8ES3_EELb1ELb1ELb0ELb0ELb0ELb0ELb0EEEvNS_16Flash_bwd_paramsE:
.text._ZN5flash44flash_bwd_dq_dk_dv_loop_seqk_parallel_kernelI23Flash_bwd_kernel_traitsILi32ELi128ELi128ELi8ELi4ELi4ELi4ELb1ELb0EN7cutlass10bfloat16_tE19Flash_kernel_traitsILi32ELi128ELi128ELi8ES3_EELb1ELb1ELb0ELb0ELb0ELb0ELb0EEEvNS_16Flash_bwd_paramsE:
        /* <DEDUP_REMOVED lines=13> */
[----:B------:R-:W3:Y:S01]  /*00d0*/  LDCU.64 UR26, c[0x0][0x358] ;  /* 0x00006b00ff1a77ac */ /* 0x000ee20008000a00 */
[----:B------:R-:W4:Y:S05]  /*00e0*/  LDCU.64 UR14, c[0x0][0x460] ;  /* 0x00008c00ff0e77ac */ /* 0x000f2a0008000a00 */
[----:B------:R-:W5:Y:S01]  /*00f0*/  S2UR UR6, SR_CgaCtaId ;  /* 0x00000000000679c3 */ /* 0x000f620000008800 */
[----:B------:R-:W1:Y:S01]  /*0100*/  LDCU.64 UR12, c[0x0][0x470] ;  /* 0x00008e00ff0c77ac */ /* 0x000e620008000a00 */
[----:B------:R-:W-:Y:S01]  /*0110*/  UMOV UR22, URZ ;  /* 0x000000ff00167c82 */ /* 0x000fe20008000000 */
[----:B------:R-:W-:-:S05]  /*0120*/  UMOV UR23, URZ ;  /* 0x000000ff00177c82 */ /* 0x000fca0008000000 */
[----:B------:R-:W3:Y:S01]  /*0130*/  S2UR UR21, SR_CTAID.X ;  /* 0x00000000001579c3 */ /* 0x000ee20000002500 */
[----:B--2---:R-:W-:-:S07]  /*0140*/  ULEA UR5, UR5, UR4, 0x18 ;  /* 0x0000000405057291 */ /* 0x004fce000f8ec0ff */
[----:B------:R-:W2:Y:S01]  /*0150*/  S2UR UR20, SR_CTAID.Y ;  /* 0x00000000001479c3 */ /* 0x000ea20000002600 */
[----:B------:R-:W4:Y:S01]  /*0160*/  LDCU UR4, c[0x0][0x438] ;  /* 0x00008700ff0477ac */ /* 0x000f220008000800 */
[C---:B-1----:R-:W-:Y:S01]  /*0170*/  IMAD.SHL.U32 R3, R4.reuse, 0x10, RZ ;  /* 0x0000001004037824 */ /* 0x042fe200078e00ff */
[C---:B------:R-:W-:Y:S01]  /*0180*/  R2P PR, R4.reuse, 0x18 ;  /* 0x0000001804007804 */ /* 0x040fe20000000000 */
[----:B------:R-:W-:-:S04]  /*0190*/  IMAD.SHL.U32 R2, R4, 0x2, RZ ;  /* 0x0000000204027824 */ /* 0x000fc800078e00ff */
[----:B------:R-:W1:Y:S01]  /*01a0*/  S2UR UR7, SR_CTAID.Z ;  /* 0x00000000000779c3 */ /* 0x000e620000002700 */
[C---:B------:R-:W-:Y:S01]  /*01b0*/  IMAD.SHL.U32 R0, R4.reuse, 0x40, RZ ;  /* 0x0000004004007824 */ /* 0x040fe200078e00ff */
[----:B------:R-:W-:Y:S01]  /*01c0*/  LOP3.LUT R3, R3, 0x1c0, RZ, 0xc0, !PT ;  /* 0x000001c003037812 */ /* 0x000fe200078ec0ff */
[C---:B------:R-:W-:Y:S01]  /*01d0*/  IMAD.SHL.U32 R5, R4.reuse, 0x20, RZ ;  /* 0x0000002004057824 */ /* 0x040fe200078e00ff */
[----:B------:R-:W-:Y:S01]  /*01e0*/  SHF.R.U32.HI R247, RZ, 0x1, R4 ;  /* 0x00000001fff77819 */ /* 0x000fe20000011604 */
[----:B------:R-:W-:Y:S01]  /*01f0*/  IMAD.SHL.U32 R246, R4, 0x8, RZ ;  /* 0x0000000804f67824 */ /* 0x000fe200078e00ff */
[----:B------:R-:W-:Y:S02]  /*0200*/  LOP3.LUT R0, R2, 0xe006, R0, 0xc8, !PT ;  /* 0x0000e00602007812 */ /* 0x000fe400078ec800 */
[----:B------:R-:W-:Y:S02]  /*0210*/  LOP3.LUT R2, R3, 0x38, R2, 0xf8, !PT ;  /* 0x0000003803027812 */ /* 0x000fe400078ef802 */
[----:B------:R-:W-:-:S02]  /*0220*/  LOP3.LUT R0, R0, 0xc00, R5, 0xf8, !PT ;  /* 0x00000c0000007812 */ /* 0x000fc400078ef805 */
[----:B------:R-:W-:Y:S02]  /*0230*/  LOP3.LUT R247, R247, 0x30, RZ, 0xc0, !PT ;  /* 0x00000030f7f77812 */ /* 0x000fe400078ec0ff */
[----:B------:R-:W-:Y:S02]  /*0240*/  LOP3.LUT R0, R0, R2, RZ, 0xfc, !PT ;  /* 0x0000000200007212 */ /* 0x000fe400078efcff */
[----:B------:R-:W-:Y:S02]  /*0250*/  LOP3.LUT R246, R246, 0x18, RZ, 0xc0, !PT ;  /* 0x00000018f6f67812 */ /* 0x000fe400078ec0ff */
[----:B------:R-:W-:Y:S01]  /*0260*/  LEA R217, R0, UR5, 0x1 ;  /* 0x0000000500d97c11 */ /* 0x000fe2000f8e08ff */
[----:B------:R-:W-:Y:S02]  /*0270*/  UMOV UR5, 0x400 ;  /* 0x0000040000057882 */ /* 0x000fe40000000000 */
[----:B-----5:R-:W-:Y:S02]  /*0280*/  ULEA UR6, UR6, UR5, 0x18 ;  /* 0x0000000506067291 */ /* 0x020fe4000f8ec0ff */
[----:B------:R-:W-:-:S02]  /*0290*/  VIADD R2, R217, 0x10000 ;  /* 0x00010000d9027836 */ /* 0x000fc40000000000 */
[----:B------:R-:W-:Y:S02]  /*02a0*/  VIADD R0, R217, 0x10040 ;  /* 0x00010040d9007836 */ /* 0x000fe40000000000 */
[----:B------:R-:W-:Y:S01]  /*02b0*/  @P4 VIADD R0, R2, 0xffffffc0 ;  /* 0xffffffc002004836 */ /* 0x000fe20000000000 */
[----:B------:R-:W-:-:S03]  /*02c0*/  SHF.R.U32.HI R2, RZ, 0x2, R4 ;  /* 0x00000002ff027819 */ /* 0x000fc60000011604 */
[C---:B------:R-:W-:Y:S01]  /*02d0*/  VIADD R219, R0.reuse, 0x20 ;  /* 0x0000002000db7836 */ /* 0x040fe20000000000 */
[----:B------:R-:W-:Y:S01]  /*02e0*/  LOP3.LUT R247, R247, 0x7, R2, 0xf8, !PT ;  /* 0x00000007f7f77812 */ /* 0x000fe200078ef802 */
[----:B------:R-:W-:Y:S02]  /*02f0*/  @P3 VIADD R219, R0, 0xffffffe0 ;  /* 0xffffffe000db3836 */ /* 0x000fe40000000000 */
[----:B-1234-:R-:W-:-:S07]  /*0300*/  IMAD.U32 R0, RZ, RZ, UR4 ;  /* 0x00000004ff007e24 */ /* 0x01efce000f8e00ff */
.L_x_219:
[----:B-1----:R-:W1:Y:S01]  /*0310*/  S2R R32, SR_CTAID.Y ;  /* 0x0000000000207919 */ /* 0x002e620000002600 */
[----:B--2---:R-:W2:Y:S01]  /*0320*/  LDCU.64 UR4, c[0x0][0x478] ;  /* 0x00008f00ff0477ac */ /* 0x004ea20008000a00 */
[----:B------:R-:W3:Y:S01]  /*0330*/  LDC.U8 R13, c[0x0][0x532] ;  /* 0x00014c80ff0d7b82 */ /* 0x000ee20000000000 */
[----:B------:R-:W-:Y:S01]  /*0340*/  ISETP.NE.U32.AND P0, PT, RZ, UR12, PT ;  /* 0x0000000cff007c0c */ /* 0x000fe2000bf05070 */
[----:B------:R-:W-:Y:S01]  /*0350*/  IMAD.MOV.U32 R35, RZ, RZ, RZ ;  /* 0x000000ffff237224 */ /* 0x000fe200078e00ff */
[----:B------:R-:W-:Y:S02]  /*0360*/  ISETP.NE.U32.AND P5, PT, RZ, UR14, PT ;  /* 0x0000000eff007c0c */ /* 0x000fe4000bfa5070 */
[----:B------:R-:W-:Y:S02]  /*0370*/  ISETP.NE.AND.EX P0, PT, RZ, UR13, PT, P0 ;  /* 0x0000000dff007c0c */ /* 0x000fe4000bf05300 */
[----:B------:R-:W-:Y:S01]  /*0380*/  ISETP.NE.AND.EX P5, PT, RZ, UR15, PT, P5 ;  /* 0x0000000fff007c0c */ /* 0x000fe2000bfa5350 */
[----:B----4-:R-:W4:Y:S08]  /*0390*/  LDC.64 R6, c[0x0][0x468] ;  /* 0x00011a00ff067b82 */ /* 0x010f300000000a00 */
[----:B------:R-:W4:Y:S01]  /*03a0*/  LDC.64 R14, c[0x0][0x460] ;  /* 0x00011800ff0e7b82 */ /* 0x000f220000000a00 */
[----:B--2---:R-:W-:-:S04]  /*03b0*/  ISETP.NE.U32.AND P2, PT, RZ, UR4, PT ;  /* 0x00000004ff007c0c */ /* 0x004fc8000bf45070 */
[----:B------:R-:W-:Y:S01]  /*03c0*/  ISETP.NE.AND.EX P2, PT, RZ, UR5, PT, P2 ;  /* 0x00000005ff007c0c */ /* 0x000fe2000bf45320 */
[----:B-1----:R-:W-:Y:S01]  /*03d0*/  IMAD.SHL.U32 R11, R32, 0x4, RZ ;  /* 0x00000004200b7824 */ /* 0x002fe200078e00ff */
[----:B------:R-:W-:-:S11]  /*03e0*/  SHF.R.U32.HI R12, RZ, 0x1e, R32 ;  /* 0x0000001eff0c7819 */ /* 0x000fd60000011620 */
[C---:B------:R-:W-:Y:S02]  /*03f0*/  @P2 IADD3 R2, P3, PT, R11.reuse, UR4, RZ ;  /* 0x000000040b022c10 */ /* 0x040fe4000ff7e0ff */
[----:B------:R-:W-:Y:S02]  /*0400*/  @P0 IADD3 R4, P1, PT, R11, UR12, RZ ;  /* 0x0000000c0b040c10 */ /* 0x000fe4000ff3e0ff */
[C---:B------:R-:W-:Y:S02]  /*0410*/  @P2 IADD3.X R3, PT, PT, R12.reuse, UR5, RZ, P3, !PT ;  /* 0x000000050c032c10 */ /* 0x040fe40009ffe4ff */
[----:B------:R-:W-:Y:S01]  /*0420*/  ISETP.NE.U32.AND P3, PT, RZ, UR14, PT ;  /* 0x0000000eff007c0c */ /* 0x000fe2000bf65070 */
[----:B------:R-:W-:Y:S01]  /*0430*/  IMAD.MOV.U32 R10, RZ, RZ, -0x1 ;  /* 0xffffffffff0a7424 */ /* 0x000fe200078e00ff */
[----:B------:R-:W-:Y:S01]  /*0440*/  @P0 IADD3.X R5, PT, PT, R12, UR13, RZ, P1, !PT ;  /* 0x0000000d0c050c10 */ /* 0x000fe20008ffe4ff */
[----:B------:R1:W2:Y:S01]  /*0450*/  @P2 LDG.E R9, desc[UR26][R2.64] ;  /* 0x0000001a02092981 */ /* 0x0002a2000c1e1900 */
[----:B------:R-:W-:-:S02]  /*0460*/  ISETP.NE.AND.EX P3, PT, RZ, UR15, PT, P3 ;  /* 0x0000000fff007c0c */ /* 0x000fc4000bf65330 */
[----:B---3--:R-:W-:Y:S01]  /*0470*/  ISETP.NE.AND P4, PT, R13, RZ, PT ;  /* 0x000000ff0d00720c */ /* 0x008fe20003f85270 */
[----:B------:R3:W2:Y:S01]  /*0480*/  @P0 LDG.E R35, desc[UR26][R4.64] ;  /* 0x0000001a04230981 */ /* 0x0006a2000c1e1900 */
[----:B----4-:R-:W-:-:S04]  /*0490*/  ISETP.EQ.U32.AND P1, PT, R6, RZ, PT ;  /* 0x000000ff0600720c */ /* 0x010fc80003f22070 */
[----:B------:R-:W-:Y:S01]  /*04a0*/  ISETP.EQ.OR.EX P1, PT, R7, RZ, !P4, P1 ;  /* 0x000000ff0700720c */ /* 0x000fe20006722710 */
[----:B------:R-:W-:Y:S02]  /*04b0*/  IMAD.MOV.U32 R36, RZ, RZ, -0x1 ;  /* 0xffffffffff247424 */ /* 0x000fe400078e00ff */
[----:B-1----:R-:W-:Y:S01]  /*04c0*/  IMAD.WIDE.U32 R2, R32, 0x4, R14 ;  /* 0x0000000420027825 */ /* 0x002fe200078e000e */
[----:B---3--:R-:W1:Y:S04]  /*04d0*/  @!P2 LDC.64 R4, c[0x0][0x488] ;  /* 0x00012200ff04ab82 */ /* 0x008e680000000a00 */
[----:B------:R-:W5:Y:S04]  /*04e0*/  @P5 LDG.E R10, desc[UR26][R2.64] ;  /* 0x0000001a020a5981 */ /* 0x000f68000c1e1900 */
[----:B------:R3:W5:Y:S02]  /*04f0*/  @P3 LDG.E R8, desc[UR26][R2.64+0x4] ;  /* 0x0000041a02083981 */ /* 0x000764000c1e1900 */
[----:B---3--:R-:W-:-:S02]  /*0500*/  IADD3 R2, P0, PT, R11, R6, RZ ;  /* 0x000000060b027210 */ /* 0x008fc40007f1e0ff */
[----:B------:R-:W3:Y:S03]  /*0510*/  @!P2 LDC R11, c[0x0][0x43c] ;  /* 0x00010f00ff0bab82 */ /* 0x000ee60000000800 */
[----:B------:R-:W-:-:S05]  /*0520*/  IMAD.X R3, R12, 0x1, R7, P0 ;  /* 0x000000010c037824 */ /* 0x000fca00000e0607 */
[----:B------:R-:W4:Y:S01]  /*0530*/  @!P1 LDG.E R36, desc[UR26][R2.64] ;  /* 0x0000001a02249981 */ /* 0x000f22000c1e1900 */
[----:B------:R-:W2:Y:S01]  /*0540*/  @!P3 LDC R218, c[0x0][0x434] ;  /* 0x00010d00ffdabb82 */ /* 0x000ea20000000800 */
[----:B------:R-:W-:-:S04]  /*0550*/  ISETP.NE.U32.AND P1, PT, R6, RZ, PT ;  /* 0x000000ff0600720c */ /* 0x000fc80003f25070 */
[----:B------:R-:W-:Y:S02]  /*0560*/  ISETP.NE.AND.EX P1, PT, R7, RZ, PT, P1 ;  /* 0x000000ff0700720c */ /* 0x000fe40003f25310 */
[----:B-1----:R-:W-:Y:S01]  /*0570*/  @!P2 ISETP.NE.U32.AND P0, PT, R4, RZ, PT ;  /* 0x000000ff0400a20c */ /* 0x002fe20003f05070 */
[----:B------:R-:W-:-:S03]  /*0580*/  USHF.L.U32 UR28, UR24, 0x7, URZ ;  /* 0x00000007181c7899 */ /* 0x000fc600080006ff */
[----:B------:R-:W-:-:S04]  /*0590*/  @!P2 ISETP.NE.AND.EX P0, PT, R5, RZ, PT, P0 ;  /* 0x000000ff0500a20c */ /* 0x000fc80003f05300 */
[----:B---3--:R-:W-:Y:S01]  /*05a0*/  @!P2 SEL R4, R11, RZ, P0 ;  /* 0x000000ff0b04a207 */ /* 0x008fe20000000000 */
[----:B--2---:R1:W-:Y:S01]  /*05b0*/  STL [R1+0x4], R35 ;  /* 0x0000042301007387 */ /* 0x0043e20000100800 */
[----:B------:R-:W-:-:S03]  /*05c0*/  @P2 IMAD.IADD R220, R9, 0x1, -R35 ;  /* 0x0000000109dc2824 */ /* 0x000fc600078e0a23 */
[----:B----4-:R1:W-:Y:S01]  /*05d0*/  STL [R1+0xc], R36 ;  /* 0x00000c2401007387 */ /* 0x0103e20000100800 */
[----:B------:R-:W-:Y:S05]  /*05e0*/  @!P1 BRA `(.L_x_164) ;  /* 0x00000000000c9947 */ /* 0x000fea0003800000 */
[----:B------:R-:W2:Y:S02]  /*05f0*/  @P4 LDG.E R0, desc[UR26][R2.64+0x4] ;  /* 0x0000041a02004981 */ /* 0x000ea4000c1e1900 */
[----:B--2---:R-:W-:-:S06]  /*0600*/  @P4 IADD3 R0, PT, PT, R0, -R36, RZ ;  /* 0x8000002400004210 */ /* 0x004fcc0007ffe0ff */
[----:B------:R2:W5:Y:S02]  /*0610*/  @!P4 LDG.E R0, desc[UR26][R2.64] ;  /* 0x0000001a0200c981 */ /* 0x000564000c1e1900 */
.L_x_164:
[----:B-----5:R-:W-:Y:S01]  /*0620*/  @!P2 IADD3 R220, PT, PT, R4, R0, -R35 ;  /* 0x0000000004dca210 */ /* 0x020fe20007ffe823 */
[----:B------:R-:W-:-:S03]  /*0630*/  @P3 IMAD.IADD R218, R8, 0x1, -R10 ;  /* 0x0000000108da3824 */ /* 0x000fc600078e0a0a */
[----:B------:R-:W-:-:S13]  /*0640*/  ISETP.GT.AND P0, PT, R220, UR28, PT ;  /* 0x0000001cdc007c0c */ /* 0x000fda000bf04270 */
[----:B------:R-:W-:Y:S05]  /*0650*/  @!P0 BRA `(.L_x_165) ;  /* 0x0000008c00dc8947 */ /* 0x000fea0003800000 */
[----:B------:R-:W-:Y:S01]  /*0660*/  ISETP.NE.AND P3, PT, R10, -0x1, PT ;  /* 0xffffffff0a00780c */ /* 0x000fe20003f65270 */
[----:B------:R-:W-:Y:S01]  /*0670*/  VIADD R0, R218, 0x7f ;  /* 0x0000007fda007836 */ /* 0x000fe20000000000 */
[----:B------:R-:W-:-:S04]  /*0680*/  ISETP.NE.AND P2, PT, R36, -0x1, PT ;  /* 0xffffffff2400780c */ /* 0x000fc80003f45270 */
[----:B--2---:R-:W-:-:S04]  /*0690*/  SHF.R.S32.HI R2, RZ, 0x1f, R0 ;  /* 0x0000001fff027819 */ /* 0x004fc80000011400 */
        /* <DEDUP_REMOVED lines=25> */
.L_x_166:
[----:B------:R-:W2:Y:S01]  /*0830*/  LDCU.64 UR18, c[0x0][0x3b8] ;  /* 0x00007700ff1277ac */ /* 0x000ea20008000a00 */
[----:B------:R-:W-:-:S05]  /*0840*/  IADD3 R2, PT, PT, R35, R36, RZ ;  /* 0x0000002423027210 */ /* 0x000fca0007ffe0ff */
[C---:B--2---:R-:W-:Y:S02]  /*0850*/  IMAD R0, R2.reuse, UR19, RZ ;  /* 0x0000001302007c24 */ /* 0x044fe4000f8e02ff */
[----:B------:R-:W-:-:S05]  /*0860*/  IMAD.WIDE.U32 R2, R2, UR18, RZ ;  /* 0x0000001202027c25 */ /* 0x000fca000f8e00ff */
[----:B------:R-:W-:Y:S02]  /*0870*/  IADD3 R28, PT, PT, R3, R0, RZ ;  /* 0x00000000031c7210 */ /* 0x000fe40007ffe0ff */
[----:B------:R-:W-:-:S07]  /*0880*/  MOV R27, R2 ;  /* 0x00000002001b7202 */ /* 0x000fce0000000f00 */
.L_x_167:
[----:B------:R-:W2:Y:S01]  /*0890*/  LDC R5, c[0x0][0x3e8] ;  /* 0x0000fa00ff057b82 */ /* 0x000ea20000000800 */
[----:B------:R-:W3:Y:S01]  /*08a0*/  S2R R33, SR_CTAID.Z ;  /* 0x0000000000217919 */ /* 0x000ee20000002700 */
[----:B------:R-:W-:Y:S01]  /*08b0*/  USHF.R.S32.HI UR25, URZ, 0x1f, UR28 ;  /* 0x0000001fff197899 */ /* 0x000fe2000801141c */
[----:B--2---:R-:W-:-:S04]  /*08c0*/  IABS R4, R5 ;  /* 0x0000000500047213 */ /* 0x004fc80000000000 */
[----:B------:R-:W2:Y:S01]  /*08d0*/  I2F.RP R2, R4 ;  /* 0x0000000400027306 */ /* 0x000ea20000209400 */
[----:B---3--:R-:W-:-:S07]  /*08e0*/  IABS R6, R33 ;  /* 0x0000002100067213 */ /* 0x008fce0000000000 */
[----:B--2---:R-:W2:Y:S02]  /*08f0*/  MUFU.RCP R2, R2 ;  /* 0x0000000200027308 */ /* 0x004ea40000001000 */
[----:B--2---:R-:W-:-:S06]  /*0900*/  VIADD R2, R2, 0xffffffe ;  /* 0x0ffffffe02027836 */ /* 0x004fcc0000000000 */
[----:B------:R-:W2:Y:S02]  /*0910*/  F2I.FTZ.U32.TRUNC.NTZ R3, R2 ;  /* 0x0000000200037305 */ /* 0x000ea4000021f000 */
[----:B--2---:R-:W-:Y:S01]  /*0920*/  IMAD.MOV R0, RZ, RZ, -R3 ;  /* 0x000000ffff007224 */ /* 0x004fe200078e0a03 */
        /* <DEDUP_REMOVED lines=10> */
[----:B------:R-:W-:Y:S02]  /*09d0*/  ISETP.NE.AND P1, PT, R5, RZ, PT ;  /* 0x000000ff0500720c */ /* 0x000fe40003f25270 */
[----:B------:R-:W-:Y:S02]  /*09e0*/  ISETP.GE.U32.AND P4, PT, R2, R4, PT ;  /* 0x000000040200720c */ /* 0x000fe40003f86070 */
[----:B------:R-:W-:-:S04]  /*09f0*/  LOP3.LUT R2, R33, R5, RZ, 0x3c, !PT ;  /* 0x0000000521027212 */ /* 0x000fc800078e3cff */
[----:B------:R-:W-:-:S07]  /*0a00*/  ISETP.GE.AND P0, PT, R2, RZ, PT ;  /* 0x000000ff0200720c */ /* 0x000fce0003f06270 */
[----:B------:R-:W-:-:S05]  /*0a10*/  @P4 IADD3 R0, PT, PT, R0, 0x1, RZ ;  /* 0x0000000100004810 */ /* 0x000fca0007ffe0ff */
        /* <DEDUP_REMOVED lines=16> */
.L_x_168:
[----:B------:R-:W2:Y:S01]  /*0b20*/  LDCU.64 UR16, c[0x0][0x3c0] ;  /* 0x00007800ff1077ac */ /* 0x000ea20008000a00 */
[----:B------:R-:W-:-:S05]  /*0b30*/  IADD3 R0, PT, PT, R35, R36, RZ ;  /* 0x0000002423007210 */ /* 0x000fca0007ffe0ff */
[C---:B--2---:R-:W-:Y:S02]  /*0b40*/  IMAD R4, R0.reuse, UR17, RZ ;  /* 0x0000001100047c24 */ /* 0x044fe4000f8e02ff */
[----:B------:R-:W-:-:S05]  /*0b50*/  IMAD.WIDE.U32 R2, R0, UR16, RZ ;  /* 0x0000001000027c25 */ /* 0x000fca000f8e00ff */
[----:B------:R-:W-:Y:S02]  /*0b60*/  IADD3 R25, PT, PT, R3, R4, RZ ;  /* 0x0000000403197210 */ /* 0x000fe40007ffe0ff */
[----:B------:R-:W-:-:S07]  /*0b70*/  MOV R23, R2 ;  /* 0x0000000200177202 */ /* 0x000fce0000000f00 */
.L_x_169:
        /* <DEDUP_REMOVED lines=12> */
[----:B------:R-:W2:Y:S02]  /*0c40*/  LDCU UR4, c[0x0][0x444] ;  /* 0x00008880ff0477ac */ /* 0x000ea40008000800 */
[----:B--2---:R-:W-:Y:S01]  /*0c50*/  USHF.R.S32.HI UR5, URZ, 0x1f, UR4 ;  /* 0x0000001fff057899 */ /* 0x004fe20008011404 */
[----:B------:R-:W-:Y:S01]  /*0c60*/  IMAD.WIDE.U32 R4, R32, UR4, RZ ;  /* 0x0000000420047c25 */ /* 0x000fe2000f8e00ff */
[----:B------:R-:W-:-:S04]  /*0c70*/  USHF.R.S32.HI UR4, URZ, 0x1f, UR32 ;  /* 0x0000001fff047899 */ /* 0x000fc80008011420 */
[----:B------:R-:W-:Y:S02]  /*0c80*/  IMAD R0, R32, UR5, RZ ;  /* 0x0000000520007c24 */ /* 0x000fe4000f8e02ff */
[----:B------:R-:W-:-:S03]  /*0c90*/  IMAD.WIDE.U32 R2, R4, R29, RZ ;  /* 0x0000001d04027225 */ /* 0x000fc600078e00ff */
[----:B------:R-:W-:Y:S02]  /*0ca0*/  IADD3 R0, PT, PT, R5, R0, RZ ;  /* 0x0000000005007210 */ /* 0x000fe40007ffe0ff */
[----:B------:R-:W-:-:S03]  /*0cb0*/  SHF.R.S32.HI R5, RZ, 0x1f, R29 ;  /* 0x0000001fff057819 */ /* 0x000fc6000001141d */
[----:B------:R-:W-:-:S04]  /*0cc0*/  IMAD R0, R0, R29, RZ ;  /* 0x0000001d00007224 */ /* 0x000fc800078e02ff */
[----:B------:R-:W-:Y:S02]  /*0cd0*/  IMAD R0, R5, R4, R0 ;  /* 0x0000000405007224 */ /* 0x000fe400078e0200 */
[----:B------:R-:W-:-:S03]  /*0ce0*/  IMAD.WIDE.U32 R4, R2, UR32, RZ ;  /* 0x0000002002047c25 */ /* 0x000fc6000f8e00ff */
[----:B------:R-:W-:Y:S02]  /*0cf0*/  IADD3 R0, PT, PT, R3, R0, RZ ;  /* 0x0000000003007210 */ /* 0x000fe40007ffe0ff */
[----:B------:R-:W-:-:S03]  /*0d00*/  MOV R6, R4 ;  /* 0x0000000400067202 */ /* 0x000fc60000000f00 */
[----:B------:R-:W-:-:S04]  /*0d10*/  IMAD R0, R0, UR32, RZ ;  /* 0x0000002000007c24 */ /* 0x000fc8000f8e02ff */
[----:B------:R-:W-:-:S05]  /*0d20*/  IMAD R2, R2, UR4, R0 ;  /* 0x0000000402027c24 */ /* 0x000fca000f8e0200 */
[----:B------:R-:W-:Y:S01]  /*0d30*/  IADD3 R7, PT, PT, R5, R2, RZ ;  /* 0x0000000205077210 */ /* 0x000fe20007ffe0ff */
[----:B------:R-:W-:Y:S06]  /*0d40*/  BRA `(.L_x_171) ;  /* 0x0000000000107947 */ /* 0x000fec0003800000 */
.L_x_170:
[-C--:B------:R-:W-:Y:S02]  /*0d50*/  IMAD R0, R13, R10.reuse, RZ ;  /* 0x0000000a0d007224 */ /* 0x080fe400078e02ff */
[----:B------:R-:W-:-:S05]  /*0d60*/  IMAD.WIDE.U32 R2, R12, R10, RZ ;  /* 0x0000000a0c027225 */ /* 0x000fca00078e00ff */
[----:B------:R-:W-:Y:S02]  /*0d70*/  IADD3 R7, PT, PT, R3, R0, RZ ;  /* 0x0000000003077210 */ /* 0x000fe40007ffe0ff */
[----:B------:R-:W-:-:S07]  /*0d80*/  MOV R6, R2 ;  /* 0x0000000200067202 */ /* 0x000fce0000000f00 */
.L_x_171:
[----:B------:R-:W2:Y:S01]  /*0d90*/  LDCU.U8 UR4, c[0x0][0x548] ;  /* 0x0000a900ff0477ac */ /* 0x000ea20008000000 */
[----:B------:R-:W-:Y:S01]  /*0da0*/  SHF.L.U32 R3, R32, 0x7, RZ ;  /* 0x0000000720037819 */ /* 0x000fe200000006ff */
[----:B------:R-:W-:Y:S01]  /*0db0*/  IMAD R21, R33, UR32, RZ ;  /* 0x0000002021157c24 */ /* 0x000fe2000f8e02ff */
[----:B------:R-:W3:Y:S02]  /*0dc0*/  LDCU.U8 UR31, c[0x0][0x5f0] ;  /* 0x0000be00ff1f77ac */ /* 0x000ee40008000000 */
[----:B------:R-:W-:-:S04]  /*0dd0*/  SEL R0, R3, RZ, P5 ;  /* 0x000000ff03007207 */ /* 0x000fc80002800000 */
[----:B------:R-:W-:-:S04]  /*0de0*/  IADD3 R0, P0, PT, R14, R0, RZ ;  /* 0x000000000e007210 */ /* 0x000fc80007f1e0ff */
[----:B------:R-:W-:Y:S01]  /*0df0*/  IADD3.X R2, PT, PT, RZ, R20, RZ, P0, !PT ;  /* 0x00000014ff027210 */ /* 0x000fe200007fe4ff */
[----:B------:R-:W-:Y:S01]  /*0e00*/  IMAD.WIDE.U32 R4, R0, R12, RZ ;  /* 0x0000000c00047225 */ /* 0x000fe200078e00ff */
[----:B--2---:R-:W-:-:S03]  /*0e10*/  UISETP.NE.AND UP0, UPT, UR4, URZ, UPT ;  /* 0x000000ff0400728c */ /* 0x004fc6000bf05270 */
[----:B------:R-:W-:-:S04]  /*0e20*/  IMAD R2, R2, R12, RZ ;  /* 0x0000000c02027224 */ /* 0x000fc800078e02ff */
        /* <DEDUP_REMOVED lines=10> */
.L_x_172:
[----:B------:R-:W2:Y:S01]  /*0ed0*/  LDC R19, c[0x0][0x434] ;  /* 0x00010d00ff137b82 */ /* 0x000ea20000000800 */
[----:B------:R-:W-:-:S04]  /*0ee0*/  IMAD R0, R32, R29, R33 ;  /* 0x0000001d20007224 */ /* 0x000fc800078e0221 */
[----:B--2---:R-:W-:-:S03]  /*0ef0*/  IMAD R19, R0, R19, RZ ;  /* 0x0000001300137224 */ /* 0x004fc600078e02ff */
.L_x_173:
        /* <DEDUP_REMOVED lines=11> */
.L_x_174:
[----:B------:R-:W2:Y:S01]  /*0fb0*/  LDC R17, c[0x0][0x444] ;  /* 0x00011100ff117b82 */ /* 0x000ea20000000800 */
[----:B------:R-:W-:-:S04]  /*0fc0*/  IMAD R0, R32, R29, R33 ;  /* 0x0000001d20007224 */ /* 0x000fc800078e0221 */
[----:B--2---:R-:W-:-:S07]  /*0fd0*/  IMAD R17, R0, R17, RZ ;  /* 0x0000001100117224 */ /* 0x004fce00078e02ff */
.L_x_175:
[----:B------:R-:W2:Y:S01]  /*0fe0*/  LDCU.128 UR8, c[0x0][0x590] ;  /* 0x0000b200ff0877ac */ /* 0x000ea20008000c00 */
[----:B------:R-:W3:Y:S01]  /*0ff0*/  S2R R5, SR_TID.X ;  /* 0x0000000000057919 */ /* 0x000ee20000002100 */
[----:B------:R-:W4:Y:S01]  /*1000*/  LDC.64 R10, c[0x0][0x3b0] ;  /* 0x0000ec00ff0a7b82 */ /* 0x000f220000000a00 */
[----:B------:R-:W-:Y:S01]  /*1010*/  IADD3 R2, P0, PT, R246, R8, RZ ;  /* 0x00000008f6027210 */ /* 0x000fe20007f1e0ff */
[----:B------:R-:W-:Y:S01]  /*1020*/  IMAD.MOV.U32 R30, RZ, RZ, R246 ;  /* 0x000000ffff1e7224 */ /* 0x000fe200078e00f6 */
[----:B------:R-:W5:Y:S01]  /*1030*/  S2R R34, SR_TID.X ;  /* 0x0000000000227919 */ /* 0x000f620000002100 */
[----:B------:R-:W-:Y:S01]  /*1040*/  IMAD.MOV.U32 R31, RZ, RZ, RZ ;  /* 0x000000ffff1f7224 */ /* 0x000fe200078e00ff */
[----:B------:R-:W1:Y:S01]  /*1050*/  LDCU.64 UR4, c[0x0][0x550] ;  /* 0x0000aa00ff0477ac */ /* 0x000e620008000a00 */
[----:B------:R-:W-:Y:S01]  /*1060*/  IMAD.X R3, RZ, RZ, R9, P0 ;  /* 0x000000ffff037224 */ /* 0x000fe200000e0609 */
[----:B------:R-:W-:Y:S01]  /*1070*/  IADD3 R9, P1, P0, R4, R6, R21 ;  /* 0x0000000604097210 */ /* 0x000fe2000783e015 */
[----:B------:R-:W1:Y:S01]  /*1080*/  LDC.64 R12, c[0x0][0x5f8] ;  /* 0x00017e00ff0c7b82 */ /* 0x000e620000000a00 */
[----:B------:R-:W-:Y:S01]  /*1090*/  IMAD R252, R29, UR32, RZ ;  /* 0x000000201dfc7c24 */ /* 0x000fe2000f8e02ff */
[----:B------:R-:W-:Y:S01]  /*10a0*/  ISETP.NE.AND P3, PT, RZ, UR31, PT ;  /* 0x0000001fff007c0c */ /* 0x000fe2000bf65270 */
[----:B------:R-:W-:Y:S01]  /*10b0*/  BSSY.RECONVERGENT B1, `(.L_x_165) ;  /* 0x0000851000017945 */ /* 0x000fe20003800200 */
[----:B--2---:R-:W-:Y:S01]  /*10c0*/  IMAD R0, R20, UR8, RZ ;  /* 0x0000000814007c24 */ /* 0x004fe2000f8e02ff */
[----:B------:R-:W-:Y:S01]  /*10d0*/  USHF.L.U64.HI UR29, UR8, 0x6, UR9 ;  /* 0x00000006081d7899 */ /* 0x000fe20008010209 */
[C---:B------:R-:W-:Y:S01]  /*10e0*/  IMAD.WIDE.U32 R2, R14.reuse, UR8, R2 ;  /* 0x000000080e027c25 */ /* 0x040fe2000f8e0002 */
[----:B------:R-:W-:Y:S01]  /*10f0*/  USHF.L.U32 UR30, UR8, 0x6, URZ ;  /* 0x00000006081e7899 */ /* 0x000fe200080006ff */
[----:B------:R-:W2:Y:S02]  /*1100*/  LDC.64 R226, c[0x0][0x420] ;  /* 0x00010800ffe27b82 */ /* 0x000ea40000000a00 */
[----:B------:R-:W-:-:S04]  /*1110*/  IMAD R0, R14, UR9, R0 ;  /* 0x000000090e007c24 */ /* 0x000fc8000f8e0200 */
[----:B------:R-:W-:Y:S01]  /*1120*/  IMAD.IADD R3, R3, 0x1, R0 ;  /* 0x0000000103037824 */ /* 0x000fe200078e0200 */
[----:B------:R-:W-:Y:S01]  /*1130*/  SHF.R.S32.HI R0, RZ, 0x1f, R21 ;  /* 0x0000001fff007819 */ /* 0x000fe20000011415 */
[----:B------:R-:W-:Y:S01]  /*1140*/  IMAD.WIDE.U32 R2, R33, UR10, R2 ;  /* 0x0000000a21027c25 */ /* 0x000fe2000f8e0002 */
[----:B---3--:R-:W-:Y:S02]  /*1150*/  SHF.R.U32.HI R21, RZ, 0x2, R5 ;  /* 0x00000002ff157819 */ /* 0x008fe40000011605 */
[----:B------:R-:W-:Y:S01]  /*1160*/  IADD3.X R15, PT, PT, R15, R7, R0, P1, P0 ;  /* 0x000000070f0f7210 */ /* 0x000fe20000fe0400 */
[----:B------:R-:W-:Y:S01]  /*1170*/  IMAD R3, R33, UR11, R3 ;  /* 0x0000000b21037c24 */ /* 0x000fe2000f8e0203 */
[----:B------:R-:W3:Y:S01]  /*1180*/  LDCU.64 UR10, c[0x0][0x3c8] ;  /* 0x00007900ff0a77ac */ /* 0x000ee20008000a00 */
[----:B----4-:R-:W-:Y:S01]  /*1190*/  IMAD R0, R20, R10, RZ ;  /* 0x0000000a14007224 */ /* 0x010fe200078e02ff */
[----:B-----5:R-:W-:Y:S01]  /*11a0*/  LOP3.LUT R248, R34, 0x1f, RZ, 0xc0, !PT ;  /* 0x0000001f22f87812 */ /* 0x020fe200078ec0ff */
[----:B------:R-:W-:Y:S01]  /*11b0*/  IMAD.WIDE.U32 R4, R21, UR8, R2 ;  /* 0x0000000815047c25 */ /* 0x000fe2000f8e0002 */
[----:B------:R-:W-:-:S03]  /*11c0*/  SHF.R.U32.HI R225, RZ, 0x5, R34 ;  /* 0x00000005ffe17819 */ /* 0x000fc60000011622 */
[----:B------:R-:W-:Y:S01]  /*11d0*/  IMAD R8, R14, R11, R0 ;  /* 0x0000000b0e087224 */ /* 0x000fe200078e0200 */
[----:B-1----:R-:W-:Y:S01]  /*11e0*/  LEA R237, P0, R4, UR4, 0x1 ;  /* 0x0000000404ed7c11 */ /* 0x002fe2000f8008ff */
[----:B------:R-:W-:Y:S02]  /*11f0*/  IMAD.WIDE.U32 R2, R14, R10, R30 ;  /* 0x0000000a0e027225 */ /* 0x000fe400078e001e */
[----:B------:R-:W1:Y:S02]  /*1200*/  LDC R14, c[0x0][0x508] ;  /* 0x00014200ff0e7b82 */ /* 0x000e640000000800 */
[----:B------:R-:W-:Y:S01]  /*1210*/  IMAD R0, R21, UR9, R5 ;  /* 0x0000000915007c24 */ /* 0x000fe2000f8e0205 */
[----:B------:R-:W-:Y:S01]  /*1220*/  IADD3 R2, P1, PT, R22, R2, RZ ;  /* 0x0000000216027210 */ /* 0x000fe20007f3e0ff */
[----:B------:R-:W-:Y:S01]  /*1230*/  IMAD.WIDE.U32 R6, R12, UR21, RZ ;  /* 0x000000150c067c25 */ /* 0x000fe2000f8e00ff */
[----:B------:R-:W4:Y:S02]  /*1240*/  LDCU.64 UR8, c[0x0][0x570] ;  /* 0x0000ae00ff0877ac */ /* 0x000f240008000a00 */
[----:B------:R-:W-:Y:S01]  /*1250*/  LEA.HI.X R236, R4, UR5, R0, 0x1, P0 ;  /* 0x0000000504ec7c11 */ /* 0x000fe200080f0c00 */
[----:B------:R-:W-:Y:S01]  /*1260*/  VIADD R20, R218, UR28 ;  /* 0x0000001cda147c36 */ /* 0x000fe20008000000 */
[----:B------:R-:W-:Y:S01]  /*1270*/  IADD3.X R3, PT, PT, R24, R3, R8, P1, !PT ;  /* 0x0000000318037210 */ /* 0x000fe20000ffe408 */
[----:B------:R-:W-:Y:S01]  /*1280*/  IMAD R4, R252, R225, R248 ;  /* 0x000000e1fc047224 */ /* 0x000fe200078e02f8 */
[----:B------:R-:W-:Y:S01]  /*1290*/  SEL R6, R6, RZ, P3 ;  /* 0x000000ff06067207 */ /* 0x000fe20001800000 */
[----:B------:R-:W5:Y:S01]  /*12a0*/  LDCU.64 UR4, c[0x0][0x380] ;  /* 0x00007000ff0477ac */ /* 0x000f620008000a00 */
[----:B------:R-:W-:-:S02]  /*12b0*/  IMAD R5, R13, UR21, R7 ;  /* 0x000000150d057c24 */ /* 0x000fc4000f8e0207 */
[----:B------:R-:W-:Y:S01]  /*12c0*/  IADD3 R9, P1, P0, R4, R9, R6 ;  /* 0x0000000904097210 */ /* 0x000fe2000783e006 */
[----:B---3--:R-:W-:Y:S01]  /*12d0*/  IMAD.WIDE.U32 R2, R33, UR10, R2 ;  /* 0x0000000a21027c25 */ /* 0x008fe2000f8e0002 */
[----:B------:R-:W-:Y:S01]  /*12e0*/  SHF.R.S32.HI R6, RZ, 0x1f, R4 ;  /* 0x0000001fff067819 */ /* 0x000fe20000011404 */
[----:B------:R-:W3:Y:S01]  /*12f0*/  LDC.64 R12, c[0x0][0x5e8] ;  /* 0x00017a00ff0c7b82 */ /* 0x000ee20000000a00 */
[----:B------:R-:W-:Y:S01]  /*1300*/  SEL R4, R5, RZ, P3 ;  /* 0x000000ff05047207 */ /* 0x000fe20001800000 */
[----:B------:R-:W-:Y:S02]  /*1310*/  IMAD R3, R33, UR11, R3 ;  /* 0x0000000b21037c24 */ /* 0x000fe4000f8e0203 */
[----:B------:R-:W-:Y:S01]  /*1320*/  IMAD.SHL.U32 R5, R252, 0x80, RZ ;  /* 0x00000080fc057824 */ /* 0x000fe200078e00ff */
[----:B------:R-:W-:Y:S01]  /*1330*/  IADD3.X R8, PT, PT, R6, R15, R4, P1, P0 ;  /* 0x0000000f06087210 */ /* 0x000fe20000fe0404 */
[----:B------:R-:W-:Y:S01]  /*1340*/  IMAD.WIDE.U32 R2, R21, R10, R2 ;  /* 0x0000000a15027225 */ /* 0x000fe200078e0002 */
[----:B-1----:R-:W-:-:S02]  /*1350*/  IADD3 R0, PT, PT, R20, -R14, -R220 ;  /* 0x8000000e14007210 */ /* 0x002fc40007ffe8dc */
[----:B------:R-:W-:Y:S01]  /*1360*/  LEA.HI R15, R34, 0x40, RZ, 0x1e ;  /* 0x00000040220f7811 */ /* 0x000fe200078ff0ff */
[----:B------:R-:W-:Y:S01]  /*1370*/  IMAD R3, R21, R11, R3 ;  /* 0x0000000b15037224 */ /* 0x000fe200078e0203 */
[----:B------:R-:W-:Y:S01]  /*1380*/  SHF.R.S32.HI R7, RZ, 0x1f, R0 ;  /* 0x0000001fff077819 */ /* 0x000fe20000011400 */
[----:B------:R-:W-:Y:S01]  /*1390*/  IMAD R6, R18, 0x80, R17 ;  /* 0x0000008012067824 */ /* 0x000fe200078e0211 */
[C---:B-----5:R-:W-:Y:S02]  /*13a0*/  LEA R235, P1, R2.reuse, UR4, 0x1 ;  /* 0x0000000402eb7c11 */ /* 0x060fe4000f8208ff */
[----:B------:R-:W-:Y:S02]  /*13b0*/  LEA.HI R4, R7, R0, RZ, 0x7 ;  /* 0x0000000007047211 */ /* 0x000fe400078f38ff */
[----:B------:R-:W-:Y:S02]  /*13c0*/  LEA.HI.X R234, R2, UR5, R3, 0x1, P1 ;  /* 0x0000000502ea7c11 */ /* 0x000fe400088f0c03 */
[----:B------:R-:W-:-:S02]  /*13d0*/  SHF.R.S32.HI R4, RZ, 0x7, R4 ;  /* 0x00000007ff047819 */ /* 0x000fc40000011404 */
[C---:B------:R-:W-:Y:S02]  /*13e0*/  IADD3 R0, P0, PT, R5.reuse, R9, RZ ;  /* 0x0000000905007210 */ /* 0x040fe40007f1e0ff */
[----:B------:R-:W-:Y:S01]  /*13f0*/  VIMNMX R250, PT, PT, RZ, R4, !PT ;  /* 0x00000004fffa7248 */ /* 0x000fe20007fe0100 */
[----:B---3--:R-:W-:Y:S01]  /*1400*/  IMAD.WIDE R2, R6, 0x4, R12 ;  /* 0x0000000406027825 */ /* 0x008fe200078e020c */
[----:B------:R-:W-:Y:S02]  /*1410*/  LEA.HI.X.SX32 R5, R5, R8, 0x1, P0 ;  /* 0x0000000805057211 */ /* 0x000fe400000f0eff */
[----:B------:R-:W-:Y:S01]  /*1420*/  ISETP.GT.AND P1, PT, R224, R250, PT ;  /* 0x000000fae000720c */ /* 0x000fe20003f24270 */
[----:B------:R-:W-:Y:S01]  /*1430*/  IMAD.MOV.U32 R243, RZ, RZ, R2 ;  /* 0x000000fffff37224 */ /* 0x000fe200078e0002 */
[----:B----4-:R-:W-:Y:S01]  /*1440*/  LEA R222, P0, R0, UR8, 0x2 ;  /* 0x0000000800de7c11 */ /* 0x010fe2000f8010ff */
[----:B------:R-:W-:Y:S01]  /*1450*/  IMAD.MOV.U32 R242, RZ, RZ, R3 ;  /* 0x000000fffff27224 */ /* 0x000fe200078e0003 */
[C---:B------:R-:W-:Y:S01]  /*1460*/  SHF.L.U64.HI R11, R10.reuse, 0x6, R11 ;  /* 0x000000060a0b7819 */ /* 0x040fe2000001020b */
[----:B------:R-:W-:Y:S01]  /*1470*/  IMAD.SHL.U32 R10, R10, 0x40, RZ ;  /* 0x000000400a0a7824 */ /* 0x000fe200078e00ff */
[----:B------:R-:W-:Y:S01]  /*1480*/  LEA.HI.X R223, R0, UR9, R5, 0x2, P0 ;  /* 0x0000000900df7c11 */ /* 0x000fe200080f1405 */
[----:B------:R-:W-:Y:S01]  /*1490*/  IMAD R0, R18, 0x80, R19 ;  /* 0x0000008012007824 */ /* 0x000fe200078e0213 */
[----:B------:R-:W-:-:S03]  /*14a0*/  IADD3 R12, P0, PT, R21, 0x40, RZ ;  /* 0x00000040150c7810 */ /* 0x000fc60007f1e0ff */
[----:B--2---:R-:W-:-:S04]  /*14b0*/  IMAD.WIDE R226, R0, 0x4, R226 ;  /* 0x0000000400e27825 */ /* 0x004fc800078e02e2 */
[----:B------:R-:W-:Y:S01]  /*14c0*/  IMAD.X R14, RZ, RZ, RZ, P0 ;  /* 0x000000ffff0e7224 */ /* 0x000fe200000e06ff */
[----:B------:R-:W-:Y:S06]  /*14d0*/  @P1 BRA `(.L_x_176) ;  /* 0x0000000400801947 */ /* 0x000fec0003800000 */
        /* <DEDUP_REMOVED lines=12> */
.L_x_177:
[----:B------:R-:W1:Y:S01]  /*15a0*/  LDCU.64 UR10, c[0x0][0x5c0] ;  /* 0x0000b800ff0a77ac */ /* 0x000e620008000a00 */
[----:B------:R-:W-:-:S05]  /*15b0*/  IADD3 R0, PT, PT, R35, R36, RZ ;  /* 0x0000002423007210 */ /* 0x000fca0007ffe0ff */
[C---:B-1----:R-:W-:Y:S02]  /*15c0*/  IMAD R4, R0.reuse, UR11, RZ ;  /* 0x0000000b00047c24 */ /* 0x042fe4000f8e02ff */
[----:B------:R-:W-:-:S05]  /*15d0*/  IMAD.WIDE.U32 R2, R0, UR10, RZ ;  /* 0x0000000a00027c25 */ /* 0x000fca000f8e00ff */
[----:B------:R-:W-:Y:S02]  /*15e0*/  IADD3 R6, PT, PT, R3, R4, RZ ;  /* 0x0000000403067210 */ /* 0x000fe40007ffe0ff */
[----:B------:R-:W-:Y:S02]  /*15f0*/  MOV R5, R2 ;  /* 0x0000000200057202 */ /* 0x000fe40000000f00 */
.L_x_178:
        /* <DEDUP_REMOVED lines=12> */
.L_x_179:
[----:B------:R-:W1:Y:S01]  /*16c0*/  LDCU.64 UR8, c[0x0][0x5c8] ;  /* 0x0000b900ff0877ac */ /* 0x000e620008000a00 */
[----:B------:R-:W-:-:S05]  /*16d0*/  IADD3 R0, PT, PT, R35, R36, RZ ;  /* 0x0000002423007210 */ /* 0x000fca0007ffe0ff */
[C---:B-1----:R-:W-:Y:S02]  /*16e0*/  IMAD R4, R0.reuse, UR9, RZ ;  /* 0x0000000900047c24 */ /* 0x042fe4000f8e02ff */
[----:B------:R-:W-:-:S05]  /*16f0*/  IMAD.WIDE.U32 R2, R0, UR8, RZ ;  /* 0x0000000800027c25 */ /* 0x000fca000f8e00ff */
[----:B------:R-:W-:Y:S02]  /*1700*/  IADD3 R11, PT, PT, R3, R4, RZ ;  /* 0x00000004030b7210 */ /* 0x000fe40007ffe0ff */
[----:B------:R-:W-:-:S07]  /*1710*/  MOV R10, R2 ;  /* 0x00000002000a7202 */ /* 0x000fce0000000f00 */
.L_x_180:
[----:B------:R-:W1:Y:S01]  /*1720*/  LDCU UR4, c[0x0][0x440] ;  /* 0x00008800ff0477ac */ /* 0x000e620008000800 */
[----:B------:R-:W-:Y:S01]  /*1730*/  VIADD R0, R220, -UR28 ;  /* 0x8000001cdc007c36 */ /* 0x000fe20008000000 */
[----:B------:R-:W-:Y:S01]  /*1740*/  BSSY.RECONVERGENT B0, `(.L_x_181) ;  /* 0x000001f000007945 */ /* 0x000fe20003800200 */
[----:B------:R-:W-:Y:S01]  /*1750*/  IMAD.U32 R2, RZ, RZ, UR10 ;  /* 0x0000000aff027e24 */ /* 0x000fe2000f8e00ff */
[----:B------:R-:W-:-:S03]  /*1760*/  UIMAD UR16, UR25, UR10, URZ ;  /* 0x0000000a191072a4 */ /* 0x000fc6000f8e02ff */
[----:B------:R-:W-:Y:S01]  /*1770*/  IMAD.WIDE.U32 R2, R2, UR28, R30 ;  /* 0x0000001c02027c25 */ /* 0x000fe2000f8e001e */
[----:B------:R-:W-:Y:S02]  /*1780*/  UIMAD UR16, UR28, UR11, UR16 ;  /* 0x0000000b1c1072a4 */ /* 0x000fe4000f8e0210 */
[----:B------:R-:W-:-:S04]  /*1790*/  IADD3 R2, P2, PT, R5, R2, RZ ;  /* 0x0000000205027210 */ /* 0x000fc80007f5e0ff */
[----:B------:R-:W-:Y:S02]  /*17a0*/  IADD3.X R3, PT, PT, R6, UR16, R3, P2, !PT ;  /* 0x0000001006037c10 */ /* 0x000fe400097fe403 */
        /* <DEDUP_REMOVED lines=11> */
[----:B------:R-:W-:Y:S01]  /*1860*/  @!P1 LEA.HI.X R9, R6, R9, R7, 0x1, P2 ;  /* 0x0000000906099211 */ /* 0x000fe200010f0c07 */
[----:B------:R-:W-:-:S04]  /*1870*/  IMAD.U32 R6, RZ, RZ, UR8 ;  /* 0x00000008ff067e24 */ /* 0x000fc8000f8e00ff */
        /* <DEDUP_REMOVED lines=11> */
.L_x_182:
[----:B------:R-:W-:Y:S05]  /*1930*/  BSYNC.RECONVERGENT B0 ;  /* 0x0000000000007941 */ /* 0x000fea0003800200 */
.L_x_181:
[----:B------:R-:W2:Y:S01]  /*1940*/  LDCU.64 UR4, c[0x0][0x5e0] ;  /* 0x0000bc00ff0477ac */ /* 0x000ea20008000a00 */
[----:B------:R-:W-:Y:S01]  /*1950*/  IMAD.WIDE.U32 R2, R6, UR28, R30 ;  /* 0x0000001c06027c25 */ /* 0x000fe2000f8e001e */
[----:B-1----:R-:W1:Y:S01]  /*1960*/  @!P1 LDC.64 R8, c[0x0][0x568] ;  /* 0x00015a00ff089b82 */ /* 0x002e620000000a00 */
[----:B------:R-:W-:Y:S01]  /*1970*/  UIMAD UR25, UR25, UR8, URZ ;  /* 0x00000008191972a4 */ /* 0x000fe2000f8e02ff */
[----:B------:R-:W-:-:S03]  /*1980*/  IADD3 R2, P2, PT, R10, R2, RZ ;  /* 0x000000020a027210 */ /* 0x000fc60007f5e0ff */
[----:B------:R-:W-:-:S06]  /*1990*/  UIMAD UR25, UR28, UR9, UR25 ;  /* 0x000000091c1972a4 */ /* 0x000fcc000f8e0219 */
[----:B------:R-:W-:-:S03]  /*19a0*/  IADD3.X R3, PT, PT, R11, UR25, R3, P2, !PT ;  /* 0x000000190b037c10 */ /* 0x000fc600097fe403 */
[----:B--2---:R-:W-:-:S04]  /*19b0*/  IMAD.WIDE.U32 R4, R33, UR4, R2 ;  /* 0x0000000421047c25 */ /* 0x004fc8000f8e0002 */
        /* <DEDUP_REMOVED lines=18> */
.L_x_176:
[----:B------:R-:W1:Y:S01]  /*1ae0*/  LDCU.64 UR4, c[0x0][0x3d8] ;  /* 0x00007b00ff0477ac */ /* 0x000e620008000a00 */
[----:B------:R-:W-:Y:S01]  /*1af0*/  IMAD.U32 R2, RZ, RZ, UR16 ;  /* 0x00000010ff027e24 */ /* 0x000fe2000f8e00ff */
[----:B------:R-:W-:Y:S01]  /*1b00*/  LOP3.LUT R5, R18, 0x80000001, RZ, 0xc0, !PT ;  /* 0x8000000112057812 */ /* 0x000fe200078ec0ff */
[----:B------:R-:W-:Y:S01]  /*1b10*/  VIADD R9, R220, -UR28 ;  /* 0x8000001cdc097c36 */ /* 0x000fe20008000000 */
[----:B------:R-:W-:Y:S01]  /*1b20*/  UIMAD UR8, UR25, UR16, URZ ;  /* 0x00000010190872a4 */ /* 0x000fe2000f8e02ff */
[----:B------:R-:W-:Y:S01]  /*1b30*/  IMAD.WIDE.U32 R2, R2, UR28, R30 ;  /* 0x0000001c02027c25 */ /* 0x000fe2000f8e001e */
[----:B------:R-:W-:Y:S02]  /*1b40*/  BSSY.RECONVERGENT B0, `(.L_x_184) ;  /* 0x0000024000007945 */ /* 0x000fe40003800200 */
[----:B------:R-:W-:Y:S01]  /*1b50*/  UIMAD UR8, UR28, UR17, UR8 ;  /* 0x000000111c0872a4 */ /* 0x000fe2000f8e0208 */
[----:B------:R-:W-:Y:S01]  /*1b60*/  IMAD.SHL.U32 R6, R34, 0x8, RZ ;  /* 0x0000000822067824 */ /* 0x000fe200078e00ff */
[----:B------:R-:W-:Y:S01]  /*1b70*/  @P3 BAR.SYNC.DEFER_BLOCKING 0x0 ;  /* 0x0000000000003b1d */ /* 0x000fe20000010000 */
[----:B------:R-:W-:-:S02]  /*1b80*/  ISETP.GE.AND P6, PT, R21, R9, PT ;  /* 0x000000091500720c */ /* 0x000fc40003fc6270 */
[----:B------:R-:W-:Y:S02]  /*1b90*/  IADD3 R2, P0, PT, R23, R2, RZ ;  /* 0x0000000217027210 */ /* 0x000fe40007f1e0ff */
[----:B------:R-:W-:Y:S02]  /*1ba0*/  LOP3.LUT R4, R6, 0xd8, RZ, 0xc0, !PT ;  /* 0x000000d806047812 */ /* 0x000fe400078ec0ff */
[----:B------:R-:W-:Y:S01]  /*1bb0*/  IADD3.X R3, PT, PT, R25, UR8, R3, P0, !PT ;  /* 0x0000000819037c10 */ /* 0x000fe200087fe403 */
[----:B-1----:R-:W-:Y:S01]  /*1bc0*/  IMAD R0, R26, UR4, RZ ;  /* 0x000000041a007c24 */ /* 0x002fe2000f8e02ff */
[----:B------:R-:W-:Y:S02]  /*1bd0*/  LOP3.LUT R4, R4, 0x18, R34, 0x78, !PT ;  /* 0x0000001804047812 */ /* 0x000fe400078e7822 */
[----:B------:R-:W-:Y:S01]  /*1be0*/  ISETP.NE.AND P0, PT, R5, 0x1, PT ;  /* 0x000000010500780c */ /* 0x000fe20003f05270 */
[----:B------:R-:W-:Y:S01]  /*1bf0*/  IMAD R0, R16, UR5, R0 ;  /* 0x0000000510007c24 */ /* 0x000fe2000f8e0200 */
[----:B------:R-:W-:Y:S01]  /*1c00*/  LOP3.LUT R4, R4, 0x1f20, R6, 0xf8, !PT ;  /* 0x00001f2004047812 */ /* 0x000fe200078ef806 */
[----:B------:R-:W-:Y:S01]  /*1c10*/  IMAD.WIDE.U32 R2, R16, UR4, R2 ;  /* 0x0000000410027c25 */ /* 0x000fe2000f8e0002 */
[----:B------:R-:W-:-:S02]  /*1c20*/  SEL R13, RZ, 0x2000, P0 ;  /* 0x00002000ff0d7807 */ /* 0x000fc40000000000 */
[----:B------:R-:W-:Y:S01]  /*1c30*/  LEA R8, R4, UR6, 0x1 ;  /* 0x0000000604087c11 */ /* 0x000fe2000f8e08ff */
        /* <DEDUP_REMOVED lines=17> */
.L_x_186:
[----:B------:R2:W-:Y:S01]  /*1d50*/  STS.128 [R8+0x8000], RZ ;  /* 0x008000ff08007388 */ /* 0x0005e20000000c00 */
[----:B------:R-:W-:Y:S05]  /*1d60*/  BRA `(.L_x_187) ;  /* 0x0000000000047947 */ /* 0x000fea0003800000 */
.L_x_185:
[----:B------:R3:W-:Y:S02]  /*1d70*/  STS.128 [R8+0x8000], RZ ;  /* 0x008000ff08007388 */ /* 0x0007e40000000c00 */
.L_x_187:
[----:B------:R-:W-:Y:S05]  /*1d80*/  BSYNC.RECONVERGENT B0 ;  /* 0x0000000000007941 */ /* 0x000fea0003800200 */
.L_x_184:
        /* <DEDUP_REMOVED lines=10> */
[----:B-1----:R-:W-:Y:S02]  /*1e30*/  IMAD R6, R14, UR16, RZ ;  /* 0x000000100e067c24 */ /* 0x002fe4000f8e02ff */
        /* <DEDUP_REMOVED lines=9> */
.L_x_189:
[----:B------:R-:W-:Y:S05]  /*1ed0*/  BSYNC.RECONVERGENT B0 ;  /* 0x0000000000007941 */ /* 0x000fea0003800200 */
.L_x_188:
        /* <DEDUP_REMOVED lines=15> */
.L_x_192:
[----:B------:R1:W-:Y:S01]  /*1fd0*/  STS.128 [R8+0x4000], RZ ;  /* 0x004000ff08007388 */ /* 0x0003e20000000c00 */
[----:B------:R-:W-:Y:S05]  /*1fe0*/  BRA `(.L_x_193) ;  /* 0x0000000000047947 */ /* 0x000fea0003800000 */
.L_x_191:
[----:B------:R1:W-:Y:S02]  /*1ff0*/  STS.128 [R8+0x4000], RZ ;  /* 0x004000ff08007388 */ /* 0x0003e40000000c00 */
.L_x_193:
[----:B------:R-:W-:Y:S05]  /*2000*/  BSYNC.RECONVERGENT B0 ;  /* 0x0000000000007941 */ /* 0x000fea0003800200 */
.L_x_190:
        /* <DEDUP_REMOVED lines=17> */
.L_x_195:
[----:B------:R-:W-:Y:S05]  /*2120*/  BSYNC.RECONVERGENT B0 ;  /* 0x0000000000007941 */ /* 0x000fea0003800200 */
.L_x_194:
        /* <DEDUP_REMOVED lines=13> */
.L_x_198:
[----:B------:R1:W-:Y:S01]  /*2200*/  STS.128 [R221], RZ ;  /* 0x000000ffdd007388 */ /* 0x0003e20000000c00 */
[----:B------:R-:W-:Y:S05]  /*2210*/  BRA `(.L_x_199) ;  /* 0x0000000000047947 */ /* 0x000fea0003800000 */
.L_x_197:
[----:B------:R1:W-:Y:S02]  /*2220*/  STS.128 [R221], RZ ;  /* 0x000000ffdd007388 */ /* 0x0003e40000000c00 */
.L_x_199:
[----:B------:R-:W-:Y:S05]  /*2230*/  BSYNC.RECONVERGENT B0 ;  /* 0x0000000000007941 */ /* 0x000fea0003800200 */
.L_x_196:
        /* <DEDUP_REMOVED lines=29> */
.L_x_201:
[----:B------:R-:W-:Y:S05]  /*2410*/  BSYNC.RECONVERGENT B0 ;  /* 0x0000000000007941 */ /* 0x000fea0003800200 */
.L_x_200:
[----:B------:R-:W3:Y:S01]  /*2420*/  LDCU.64 UR4, c[0x0][0x3d0] ;  /* 0x00007a00ff0477ac */ /* 0x000ee20008000a00 */
[----:B-1----:R-:W-:Y:S01]  /*2430*/  MOV R2, UR18 ;  /* 0x0000001200027c02 */ /* 0x002fe20008000f00 */
[----:B------:R-:W-:Y:S01]  /*2440*/  BSSY.RECONVERGENT B0, `(.L_x_202) ;  /* 0x000001d000007945 */ /* 0x000fe20003800200 */
[----:B------:R-:W-:-:S03]  /*2450*/  UIMAD UR25, UR25, UR18, URZ ;  /* 0x00000012191972a4 */ /* 0x000fc6000f8e02ff */
[----:B------:R-:W-:Y:S01]  /*2460*/  IMAD.WIDE.U32 R2, R2, UR28, R30 ;  /* 0x0000001c02027c25 */ /* 0x000fe2000f8e001e */
[----:B------:R-:W-:Y:S02]  /*2470*/  UIMAD UR25, UR28, UR19, UR25 ;  /* 0x000000131c1972a4 */ /* 0x000fe4000f8e0219 */
[----:B------:R-:W-:-:S04]  /*2480*/  IADD3 R2, P0, PT, R27, R2, RZ ;  /* 0x000000021b027210 */ /* 0x000fc80007f1e0ff */
        /* <DEDUP_REMOVED lines=21> */
.L_x_204:
[----:B------:R1:W-:Y:S01]  /*25e0*/  STS.128 [R8+0x6000], RZ ;  /* 0x006000ff08007388 */ /* 0x0003e20000000c00 */
[----:B------:R-:W-:Y:S05]  /*25f0*/  BRA `(.L_x_205) ;  /* 0x0000000000047947 */ /* 0x000fea0003800000 */
.L_x_203:
[----:B------:R1:W-:Y:S02]  /*2600*/  STS.128 [R8+0x6000], RZ ;  /* 0x006000ff08007388 */ /* 0x0003e40000000c00 */
.L_x_205:
[----:B------:R-:W-:Y:S05]  /*2610*/  BSYNC.RECONVERGENT B0 ;  /* 0x0000000000007941 */ /* 0x000fea0003800200 */
.L_x_202:
        /* <DEDUP_REMOVED lines=9> */
[----:B---3--:R-:W-:Y:S02]  /*26b0*/  IMAD R6, R14, UR18, RZ ;  /* 0x000000120e067c24 */ /* 0x008fe4000f8e02ff */
        /* <DEDUP_REMOVED lines=9> */
.L_x_207:
[----:B------:R-:W-:Y:S05]  /*2750*/  BSYNC.RECONVERGENT B0 ;  /* 0x0000000000007941 */ /* 0x000fea0003800200 */
.L_x_206:
[----:B------:R-:W0:Y:S01]  /*2760*/  LDGDEPBAR ;  /* 0x00000000000079af */ /* 0x000e220000000000 */
[----:B------:R-:W2:Y:S01]  /*2770*/  LDC.64 R10, c[0x0][0x528] ;  /* 0x00014a00ff0a7b82 */ /* 0x000ea20000000a00 */
[----:B------:R-:W2:Y:S01]  /*2780*/  S2R R155, SR_TID.X ;  /* 0x00000000009b7919 */ /* 0x000ea20000002100 */
[----:B---3--:R-:W-:Y:S01]  /*2790*/  SHF.R.U32.HI R7, RZ, 0x6, R34 ;  /* 0x00000006ff077819 */ /* 0x008fe20000011622 */
[C---:B------:R-:W-:Y:S02]  /*27a0*/  IMAD.SHL.U32 R14, R34.reuse, 0x20, RZ ;  /* 0x00000020220e7824 */ /* 0x040fe400078e00ff */
[----:B------:R-:W-:Y:S02]  /*27b0*/  IMAD.U32 R0, RZ, RZ, UR24 ;  /* 0x00000018ff007e24 */ /* 0x000fe4000f8e00ff */
[C---:B------:R-:W-:Y:S01]  /*27c0*/  IMAD.SHL.U32 R15, R34.reuse, 0x4, RZ ;  /* 0x00000004220f7824 */ /* 0x040fe200078e00ff */
[----:B-1----:R-:W-:Y:S01]  /*27d0*/  IADD3 R2, PT, PT, R245, R247, R220 ;  /* 0x000000f7f5027210 */ /* 0x002fe20007ffe0dc */
[----:B------:R-:W-:Y:S01]  /*27e0*/  IMAD.SHL.U32 R4, R34, 0x10, RZ ;  /* 0x0000001022047824 */ /* 0x000fe200078e00ff */
[----:B------:R-:W-:Y:S01]  /*27f0*/  SHF.R.U32.HI R149, RZ, 0x1, R34 ;  /* 0x00000001ff957819 */ /* 0x000fe20000011622 */
[----:B------:R-:W-:Y:S01]  /*2800*/  IMAD R12, R32, R29, R33 ;  /* 0x0000001d200c7224 */ /* 0x000fe200078e0221 */
[----:B------:R-:W-:Y:S01]  /*2810*/  LOP3.LUT P0, RZ, R34, 0x4, RZ, 0xc0, !PT ;  /* 0x0000000422ff7812 */ /* 0x000fe2000780c0ff */
[----:B------:R-:W1:Y:S01]  /*2820*/  LDC R244, c[0x0][0x44c] ;  /* 0x00011300fff47b82 */ /* 0x000e620000000800 */
[----:B------:R-:W3:Y:S01]  /*2830*/  LDCU UR16, c[0x0][0x590] ;  /* 0x0000b200ff1077ac */ /* 0x000ee20008000800 */
[----:B------:R-:W1:Y:S01]  /*2840*/  LDCU UR8, c[0x0][0x440] ;  /* 0x00008800ff0877ac */ /* 0x000e620008000800 */
[----:B------:R-:W-:-:S05]  /*2850*/  DEPBAR.LE SB0, 0x1 ;  /* 0x000080400000791a */ /* 0x000fca0000000000 */
[----:B------:R-:W-:Y:S06]  /*2860*/  BAR.SYNC.DEFER_BLOCKING 0x0 ;  /* 0x0000000000007b1d */ /* 0x000fec0000010000 */
[----:B------:R-:W1:Y:S01]  /*2870*/  LDCU UR9, c[0x0][0x3e0] ;  /* 0x00007c00ff0977ac */ /* 0x000e620008000800 */
[----:B------:R-:W1:Y:S01]  /*2880*/  LDCU UR11, c[0x0][0x45c] ;  /* 0x00008b80ff0b77ac */ /* 0x000e620008000800 */
[----:B------:R-:W1:Y:S01]  /*2890*/  LDCU.U8 UR10, c[0x0][0x4f8] ;  /* 0x00009f00ff0a77ac */ /* 0x000e620008000000 */
[----:B--2-4-:R-:W2:Y:S04]  /*28a0*/  LDG.E.64 R8, desc[UR26][R10.64+0x8] ;  /* 0x0000081a0a087981 */ /* 0x014ea8000c1e1b00 */
[----:B------:R-:W4:Y:S01]  /*28b0*/  LDG.E.64 R10, desc[UR26][R10.64] ;  /* 0x0000001a0a0a7981 */ /* 0x000f22000c1e1b00 */
[----:B------:R-:W-:Y:S01]  /*28c0*/  LOP3.LUT R7, R7, 0xe, RZ, 0xc0, !PT ;  /* 0x0000000e07077812 */ /* 0x000fe200078ec0ff */
[C---:B------:R-:W-:Y:S01]  /*28d0*/  IMAD.SHL.U32 R16, R155.reuse, 0x20, RZ ;  /* 0x000000209b107824 */ /* 0x040fe200078e00ff */
[----:B------:R-:W-:Y:S01]  /*28e0*/  LOP3.LUT R3, R14, 0x20, RZ, 0xc0, !PT ;  /* 0x000000200e037812 */ /* 0x000fe200078ec0ff */
[----:B------:R-:W-:Y:S01]  /*28f0*/  IMAD.SHL.U32 R17, R155, 0x10, RZ ;  /* 0x000000109b117824 */ /* 0x000fe200078e00ff */
[----:B------:R-:W-:Y:S01]  /*2900*/  LOP3.LUT R15, R15, 0x18, RZ, 0xc0, !PT ;  /* 0x000000180f0f7812 */ /* 0x000fe200078ec0ff */
[----:B------:R-:W-:Y:S01]  /*2910*/  IMAD R7, R0, 0x4, R7 ;  /* 0x0000000400077824 */ /* 0x000fe200078e0207 */
[----:B------:R-:W-:Y:S01]  /*2920*/  SHF.R.U32.HI R0, RZ, 0x4, R34 ;  /* 0x00000004ff007819 */ /* 0x000fe20000011622 */
[----:B------:R-:W-:Y:S01]  /*2930*/  IMAD.SHL.U32 R18, R155, 0x4, RZ ;  /* 0x000000049b127824 */ /* 0x000fe200078e00ff */
[----:B------:R-:W-:Y:S01]  /*2940*/  LOP3.LUT R6, R14, 0x120, RZ, 0xc0, !PT ;  /* 0x000001200e067812 */ /* 0x000fe200078ec0ff */
[----:B------:R-:W-:Y:S01]  /*2950*/  IMAD.MOV.U32 R153, RZ, RZ, 0x20 ;  /* 0x00000020ff997424 */ /* 0x000fe200078e00ff */
[----:B------:R-:W-:Y:S01]  /*2960*/  LOP3.LUT R3, R3, 0x3800, R4, 0xf8, !PT ;  /* 0x0000380003037812 */ /* 0x000fe200078ef804 */
[----:B------:R-:W-:Y:S01]  /*2970*/  IMAD.MOV.U32 R152, RZ, RZ, 0x20 ;  /* 0x00000020ff987424 */ /* 0x000fe200078e00ff */
[----:B------:R-:W-:Y:S01]  /*2980*/  IADD3 R218, PT, PT, R2, -0x3f, -R218 ;  /* 0xffffffc102da7810 */ /* 0x000fe20007ffe8da */
[----:B------:R-:W-:Y:S01]  /*2990*/  IMAD.SHL.U32 R252, R252, 0x8, RZ ;  /* 0x00000008fcfc7824 */ /* 0x000fe200078e00ff */
[----:B------:R-:W-:Y:S01]  /*29a0*/  LOP3.LUT R0, R0, 0x8, RZ, 0xc0, !PT ;  /* 0x0000000800007812 */ /* 0x000fe200078ec0ff */
[----:B------:R-:W-:Y:S01]  /*29b0*/  IMAD.MOV.U32 R233, RZ, RZ, R221 ;  /* 0x000000ffffe97224 */ /* 0x000fe200078e00dd */
[----:B------:R-:W-:Y:S01]  /*29c0*/  LOP3.LUT R2, R15, 0xc0, R14, 0xf8, !PT ;  /* 0x000000c00f027812 */ /* 0x000fe200078ef80e */
[----:B------:R-:W-:Y:S01]  /*29d0*/  VIADD R251, R217, 0x10000 ;  /* 0x00010000d9fb7836 */ /* 0x000fe20000000000 */
[----:B------:R-:W-:-:S02]  /*29e0*/  LOP3.LUT R6, R6, 0x600, R4, 0xf8, !PT ;  /* 0x0000060006067812 */ /* 0x000fc400078ef804 */
[----:B------:R-:W-:Y:S02]  /*29f0*/  CS2R R94, SRZ ;  /* 0x00000000005e7805 */ /* 0x000fe4000001ff00 */
[----:B------:R-:W-:Y:S02]  /*2a00*/  LOP3.LUT R4, R3, 0x100, R4, 0xf8, !PT ;  /* 0x0000010003047812 */ /* 0x000fe400078ef804 */
[----:B------:R-:W-:Y:S02]  /*2a10*/  CS2R R92, SRZ ;  /* 0x00000000005c7805 */ /* 0x000fe4000001ff00 */
[----:B------:R-:W-:Y:S02]  /*2a20*/  LOP3.LUT R0, R0, 0x10, R34, 0xf8, !PT ;  /* 0x0000001000007812 */ /* 0x000fe400078ef822 */
[----:B------:R-:W-:Y:S02]  /*2a30*/  CS2R R98, SRZ ;  /* 0x0000000000627805 */ /* 0x000fe4000001ff00 */
[----:B------:R-:W-:-:S02]  /*2a40*/  LOP3.LUT R5, R16, 0xc0, RZ, 0xc0, !PT ;  /* 0x000000c010057812 */ /* 0x000fc400078ec0ff */
[----:B------:R-:W-:Y:S02]  /*2a50*/  CS2R R96, SRZ ;  /* 0x0000000000607805 */ /* 0x000fe4000001ff00 */
[C---:B------:R-:W-:Y:S02]  /*2a60*/  LOP3.LUT R3, R2.reuse, 0x8, R34, 0x78, !PT ;  /* 0x0000000802037812 */ /* 0x040fe400078e7822 */
[----:B------:R-:W-:Y:S02]  /*2a70*/  CS2R R90, SRZ ;  /* 0x00000000005a7805 */ /* 0x000fe4000001ff00 */
[----:B------:R-:W-:Y:S02]  /*2a80*/  LOP3.LUT R149, R2, 0x8, R149, 0x78, !PT ;  /* 0x0000000802957812 */ /* 0x000fe400078e7895 */
[----:B------:R-:W-:Y:S02]  /*2a90*/  CS2R R88, SRZ ;  /* 0x0000000000587805 */ /* 0x000fe4000001ff00 */
[----:B------:R-:W-:-:S02]  /*2aa0*/  LOP3.LUT R0, R0, 0xc0, R14, 0xf8, !PT ;  /* 0x000000c000007812 */ /* 0x000fc400078ef80e */
[----:B------:R-:W-:Y:S02]  /*2ab0*/  CS2R R86, SRZ ;  /* 0x0000000000567805 */ /* 0x000fe4000001ff00 */
[----:B------:R-:W-:Y:S02]  /*2ac0*/  LOP3.LUT R2, R17, 0x600, RZ, 0xc0, !PT ;  /* 0x0000060011027812 */ /* 0x000fe400078ec0ff */
[----:B------:R-:W-:Y:S02]  /*2ad0*/  CS2R R84, SRZ ;  /* 0x0000000000547805 */ /* 0x000fe4000001ff00 */
[----:B------:R-:W-:Y:S02]  /*2ae0*/  LOP3.LUT R5, R5, 0x18, R18, 0xf8, !PT ;  /* 0x0000001805057812 */ /* 0x000fe400078ef812 */
[----:B------:R-:W-:Y:S02]  /*2af0*/  CS2R R78, SRZ ;  /* 0x00000000004e7805 */ /* 0x000fe4000001ff00 */
[----:B------:R-:W-:-:S02]  /*2b00*/  SHF.R.U32.HI R19, RZ, 0x1, R155 ;  /* 0x00000001ff137819 */ /* 0x000fc4000001169b */
[----:B------:R-:W-:Y:S02]  /*2b10*/  CS2R R76, SRZ ;  /* 0x00000000004c7805 */ /* 0x000fe4000001ff00 */
[----:B------:R-:W-:Y:S02]  /*2b20*/  LOP3.LUT R3, R4, R3, RZ, 0xfc, !PT ;  /* 0x0000000304037212 */ /* 0x000fe400078efcff */
[----:B------:R-:W-:Y:S02]  /*2b30*/  CS2R R82, SRZ ;  /* 0x0000000000527805 */ /* 0x000fe4000001ff00 */
[----:B------:R-:W-:Y:S02]  /*2b40*/  LOP3.LUT R4, R0, R15, RZ, 0x3c, !PT ;  /* 0x0000000f00047212 */ /* 0x000fe400078e3cff */
[----:B------:R-:W-:Y:S02]  /*2b50*/  CS2R R80, SRZ ;  /* 0x0000000000507805 */ /* 0x000fe4000001ff00 */
[----:B------:R-:W-:-:S02]  /*2b60*/  LOP3.LUT R2, R2, 0x120, R16, 0xf8, !PT ;  /* 0x0000012002027812 */ /* 0x000fc400078ef810 */
[----:B------:R-:W-:Y:S02]  /*2b70*/  CS2R R74, SRZ ;  /* 0x00000000004a7805 */ /* 0x000fe4000001ff00 */
[----:B------:R-:W-:Y:S02]  /*2b80*/  LOP3.LUT R0, R5, 0x8, R19, 0x78, !PT ;  /* 0x0000000805007812 */ /* 0x000fe400078e7813 */
[----:B------:R-:W-:Y:S02]  /*2b90*/  CS2R R72, SRZ ;  /* 0x0000000000487805 */ /* 0x000fe4000001ff00 */
[----:B------:R-:W-:Y:S02]  /*2ba0*/  LEA R150, R3, UR6, 0x1 ;  /* 0x0000000603967c11 */ /* 0x000fe4000f8e08ff */
[----:B------:R-:W-:Y:S02]  /*2bb0*/  CS2R R70, SRZ ;  /* 0x0000000000467805 */ /* 0x000fe4000001ff00 */
[----:B------:R-:W-:Y:S01]  /*2bc0*/  LOP3.LUT R154, R2, R0, RZ, 0xfc, !PT ;  /* 0x00000000029a7212 */ /* 0x000fe200078efcff */
[----:B------:R-:W-:Y:S01]  /*2bd0*/  IMAD.SHL.U32 R0, R12, 0x20, RZ ;  /* 0x000000200c007824 */ /* 0x000fe200078e00ff */
[----:B------:R-:W-:Y:S01]  /*2be0*/  LOP3.LUT R149, R6, R149, RZ, 0xfc, !PT ;  /* 0x0000009506957212 */ /* 0x000fe200078efcff */
[C---:B------:R-:W-:Y:S01]  /*2bf0*/  VIADD R2, R150.reuse, 0x8000 ;  /* 0x0000800096027836 */ /* 0x040fe20000000000 */
[----:B------:R-:W1:Y:S01]  /*2c00*/  LDSM.16.M88.4 R116, [R150+0x8000] ;  /* 0x008000009674783b */ /* 0x000e620000000200 */
[----:B------:R-:W-:Y:S01]  /*2c10*/  VIADD R144, R150, 0x8020 ;  /* 0x0000802096907836 */ /* 0x000fe20000000000 */
[----:B------:R-:W-:Y:S01]  /*2c20*/  LOP3.LUT R4, R4, 0x120, R14, 0xf8, !PT ;  /* 0x0000012004047812 */ /* 0x000fe200078ef80e */
[----:B------:R-:W-:Y:S01]  /*2c30*/  @P0 VIADD R144, R2, 0xffffffe0 ;  /* 0xffffffe002900836 */ /* 0x000fe20000000000 */
[----:B------:R-:W1:Y:S01]  /*2c40*/  LDSM.16.M88.4 R120, [R150+0x8400] ;  /* 0x008400009678783b */ /* 0x000e620000000200 */
[----:B------:R-:W-:-:S02]  /*2c50*/  LOP3.LUT R225, R225, 0x3, RZ, 0xc0, !PT ;  /* 0x00000003e1e17812 */ /* 0x000fc400078ec0ff */
[----:B------:R-:W-:Y:S02]  /*2c60*/  CS2R R68, SRZ ;  /* 0x0000000000447805 */ /* 0x000fe4000001ff00 */
[----:B------:R-:W-:Y:S01]  /*2c70*/  LEA R149, R149, UR6, 0x1 ;  /* 0x0000000695957c11 */ /* 0x000fe2000f8e08ff */
[----:B------:R-:W1:Y:S01]  /*2c80*/  LDSM.16.M88.4 R132, [R144] ;  /* 0x000000009084783b */ /* 0x000e620000000200 */
[----:B------:R-:W-:Y:S01]  /*2c90*/  LEA R148, R4, UR6, 0x1 ;  /* 0x0000000604947c11 */ /* 0x000fe2000f8e08ff */
[----:B------:R-:W-:Y:S01]  /*2ca0*/  IMAD R225, R224, 0x8, R225 ;  /* 0x00000008e0e17824 */ /* 0x000fe200078e02e1 */
[----:B------:R-:W-:Y:S01]  /*2cb0*/  SEL R153, R153, 0xffffffe0, !P0 ;  /* 0xffffffe099997807 */ /* 0x000fe20004000000 */
[----:B------:R-:W1:Y:S01]  /*2cc0*/  LDSM.16.M88.4 R136, [R144+0x400] ;  /* 0x000400009088783b */ /* 0x000e620000000200 */
[----:B------:R-:W-:Y:S01]  /*2cd0*/  LOP3.LUT P0, RZ, R155, 0x2, RZ, 0xc0, !PT ;  /* 0x000000029bff7812 */ /* 0x000fe2000780c0ff */
[C---:B------:R-:W-:Y:S01]  /*2ce0*/  IMAD.IADD R149, R13.reuse, 0x1, R149 ;  /* 0x000000010d957824 */ /* 0x040fe200078e0295 */
[----:B---3--:R-:W-:Y:S01]  /*2cf0*/  USHF.L.U32 UR16, UR16, 0x7, URZ ;  /* 0x0000000710107899 */ /* 0x008fe200080006ff */
[----:B------:R-:W3:Y:S01]  /*2d00*/  LDSM.16.M88.4 R140, [R144+0x800] ;  /* 0x00080000908c783b */ /* 0x000ee20000000200 */
[----:B------:R-:W-:Y:S01]  /*2d10*/  IMAD.IADD R148, R13, 0x1, R148 ;  /* 0x000000010d947824 */ /* 0x000fe200078e0294 */
[----:B------:R-:W-:Y:S01]  /*2d20*/  SEL R152, R152, 0xffffffe0, !P0 ;  /* 0xffffffe098987807 */ /* 0x000fe20004000000 */
[----:B------:R-:W-:Y:S01]  /*2d30*/  VIADD R225, R225, 0xfffffff8 ;  /* 0xfffffff8e1e17836 */ /* 0x000fe20000000000 */
[----:B------:R-:W1:Y:S01]  /*2d40*/  LDSM.16.M88.4 R124, [R150+0x8800] ;  /* 0x00880000967c783b */ /* 0x000e620000000200 */
[----:B------:R-:W-:-:S03]  /*2d50*/  IMAD.IADD R151, R150, 0x1, R153 ;  /* 0x0000000196977824 */ /* 0x000fc600078e0299 */
[----:B------:R-:W1:Y:S04]  /*2d60*/  LDSM.16.M88.4 R128, [R150+0x8c00] ;  /* 0x008c00009680783b */ /* 0x000e680000000200 */
[----:B------:R-:W1:Y:S01]  /*2d70*/  LDSM.16.M88.4 R144, [R144+0xc00] ;  /* 0x000c00009090783b */ /* 0x000e620000000200 */
[----:B--2---:R-:W-:Y:S02]  /*2d80*/  IADD3 R248, P2, P1, R0, R8, R248 ;  /* 0x0000000800f87210 */ /* 0x004fe4000795e0f8 */
[----:B------:R-:W-:-:S03]  /*2d90*/  SHF.R.S32.HI R0, RZ, 0x1f, R0 ;  /* 0x0000001fff007819 */ /* 0x000fc60000011400 */
[----:B------:R-:W-:Y:S01]  /*2da0*/  IMAD.WIDE.U32 R248, R248, -0x2daee0ad, RZ ;  /* 0xd2511f53f8f87825 */ /* 0x000fe200078e00ff */
[----:B------:R-:W-:Y:S02]  /*2db0*/  IADD3.X R0, PT, PT, R0, R9, RZ, P2, P1 ;  /* 0x0000000900007210 */ /* 0x000fe400017e24ff */
[----:B------:R-:W-:-:S03]  /*2dc0*/  LOP3.LUT P1, RZ, R155, 0x4, RZ, 0xc0, !PT ;  /* 0x000000049bff7812 */ /* 0x000fc6000782c0ff */
[----:B------:R2:W-:Y:S01]  /*2dd0*/  STL [R1], R0 ;  /* 0x0000000001007387 */ /* 0x0005e20000100800 */
[----:B----4-:R-:W-:Y:S02]  /*2de0*/  R2UR UR17, R11 ;  /* 0x000000000b1172ca */ /* 0x010fe400000e0000 */
[----:B------:R-:W-:Y:S02]  /*2df0*/  R2UR UR32, R10 ;  /* 0x000000000a2072ca */ /* 0x000fe400000e0000 */
[----:B--2---:R-:W-:-:S09]  /*2e00*/  IADD3 R0, PT, PT, R20, 0x80, -R220 ;  /* 0x0000008014007810 */ /* 0x004fd20007ffe8dc */
[----:B------:R-:W-:Y:S02]  /*2e10*/  UIADD3 UR31, UPT, UPT, UR17, -0x4498517b, URZ ;  /* 0xbb67ae85111f7890 */ /* 0x000fe4000fffe0ff */
[----:B------:R-:W-:Y:S01]  /*2e20*/  UIADD3 UR28, UPT, UPT, UR17, 0x76cf5d0a, URZ ;  /* 0x76cf5d0a111c7890 */ /* 0x000fe2000fffe0ff */
[----:B------:R2:W-:Y:S01]  /*2e30*/  STL [R1+0x8], R0 ;  /* 0x0000080001007387 */ /* 0x0005e20000100800 */
[----:B------:R-:W-:Y:S02]  /*2e40*/  UIADD3 UR25, UPT, UPT, UR17, 0x32370b8f, URZ ;  /* 0x32370b8f11197890 */ /* 0x000fe4000fffe0ff */
[----:B------:R-:W-:Y:S02]  /*2e50*/  UIADD3 UR19, UPT, UPT, UR17, -0x126145ec, URZ ;  /* 0xed9eba1411137890 */ /* 0x000fe4000fffe0ff */
[----:B------:R-:W-:Y:S01]  /*2e60*/  UIADD3 UR18, UPT, UPT, UR17, -0x56f99767, URZ ;  /* 0xa906689911127890 */ /* 0x000fe2000fffe0ff */
[----:B--2---:R-:W-:-:S05]  /*2e70*/  IMAD.MOV.U32 R0, RZ, RZ, 0x10 ;  /* 0x00000010ff007424 */ /* 0x004fca00078e00ff */
[----:B------:R-:W-:Y:S01]  /*2e80*/  SEL R2, R0, 0xfffffff0, !P1 ;  /* 0xfffffff000027807 */ /* 0x000fe20004800000 */
[C---:B------:R-:W-:Y:S01]  /*2e90*/  VIADD R0, R7.reuse, 0x1 ;  /* 0x0000000107007836 */ /* 0x040fe20000000000 */
[----:B------:R-:W-:-:S03]  /*2ea0*/  LOP3.LUT R7, R7, UR17, RZ, 0x3c, !PT ;  /* 0x0000001107077c12 */ /* 0x000fc6000f8e3cff */
[----:B------:R-:W-:Y:S01]  /*2eb0*/  IMAD.IADD R232, R217, 0x1, R2 ;  /* 0x00000001d9e87824 */ /* 0x000fe200078e0202 */
[----:B------:R-:W-:Y:S01]  /*2ec0*/  LOP3.LUT R0, R0, UR17, RZ, 0x3c, !PT ;  /* 0x0000001100007c12 */ /* 0x000fe2000f8e3cff */
[----:B------:R-:W-:Y:S01]  /*2ed0*/  UIADD3 UR17, UPT, UPT, UR17, 0x646e171e, URZ ;  /* 0x646e171e11117890 */ /* 0x000fe2000fffe0ff */
[C---:B------:R-:W-:Y:S02]  /*2ee0*/  LOP3.LUT R7, R249.reuse, R7, RZ, 0x3c, !PT ;  /* 0x00000007f9077212 */ /* 0x040fe400078e3cff */
[----:B------:R-:W-:-:S03]  /*2ef0*/  LOP3.LUT R0, R249, R0, RZ, 0x3c, !PT ;  /* 0x00000000f9007212 */ /* 0x000fc600078e3cff */
[----:B------:R-:W-:-:S04]  /*2f00*/  IMAD.WIDE.U32 R230, R7, -0x326172a9, RZ ;  /* 0xcd9e8d5707e67825 */ /* 0x000fc800078e00ff */
[----:B-1-3--:R-:W-:-:S07]  /*2f10*/  IMAD.WIDE.U32 R228, R0, -0x326172a9, RZ ;  /* 0xcd9e8d5700e47825 */ /* 0x00afce00078e00ff */
.L_x_210:
[----:B------:R-:W-:Y:S01]  /*2f20*/  SHF.R.U32.HI R166, RZ, 0x1, R155 ;  /* 0x00000001ffa67819 */ /* 0x000fe2000001169b */
[----:B------:R-:W2:Y:S01]  /*2f30*/  LDL R44, [R1+0x8] ;  /* 0x00000800012c7983 */ /* 0x000ea20000100800 */
[----:B-----5:R-:W-:Y:S01]  /*2f40*/  FSETP.NEU.FTZ.AND P2, PT, R239, -INF , PT ;  /* 0xff800000ef00780b */ /* 0x020fe20003f5d000 */
[----:B------:R-:W-:Y:S01]  /*2f50*/  VIADD R245, R245, 0xffffff80 ;  /* 0xffffff80f5f57836 */ /* 0x000fe20000000000 */
[----:B------:R-:W-:Y:S01]  /*2f60*/  FSETP.NEU.FTZ.AND P4, PT, R241, -INF , PT ;  /* 0xff800000f100780b */ /* 0x000fe20003f9d000 */
[----:B------:R-:W3:Y:S01]  /*2f70*/  LDL R54, [R1] ;  /* 0x0000000001367983 */ /* 0x000ee20000100800 */
[----:B------:R-:W-:Y:S01]  /*2f80*/  FSETP.NEU.FTZ.AND P3, PT, R240, -INF , PT ;  /* 0xff800000f000780b */ /* 0x000fe20003f7d000 */
[----:B------:R-:W-:Y:S01]  /*2f90*/  IMAD.IADD R112, R149, 0x1, R153 ;  /* 0x0000000195707824 */ /* 0x000fe200078e0299 */
[----:B------:R-:W-:Y:S01]  /*2fa0*/  FSETP.NEU.FTZ.AND P0, PT, R238, -INF , PT ;  /* 0xff800000ee00780b */ /* 0x000fe20003f1d000 */
[----:B------:R-:W0:Y:S01]  /*2fb0*/  LDGDEPBAR ;  /* 0x00000000000079af */ /* 0x000e220000000000 */
[----:B------:R-:W1:Y:S01]  /*2fc0*/  S2UR UR4, SR_CgaCtaId ;  /* 0x00000000000479c3 */ /* 0x000e620000008800 */
[----:B------:R-:W-:Y:S01]  /*2fd0*/  UMOV UR5, 0x400 ;  /* 0x0000040000057882 */ /* 0x000fe20000000000 */
[----:B------:R-:W-:Y:S01]  /*2fe0*/  UIADD3 UR34, UPT, UPT, UR32, -0x61c88647, URZ ;  /* 0x9e3779b920227890 */ /* 0x000fe2000fffe0ff */
[C---:B------:R-:W-:Y:S01]  /*2ff0*/  IMAD.WIDE.U32 R2, R225.reuse, -0x326172a9, RZ ;  /* 0xcd9e8d57e1027825 */ /* 0x040fe200078e00ff */
[----:B------:R-:W-:Y:S03]  /*3000*/  USHF.L.U32 UR33, UR24, 0x7, URZ ;  /* 0x0000000718217899 */ /* 0x000fe600080006ff */
[----:B------:R-:W-:Y:S01]  /*3010*/  VIADD R0, R225, 0x4 ;  /* 0x00000004e1007836 */ /* 0x000fe20000000000 */
[C---:B------:R-:W-:Y:S01]  /*3020*/  LOP3.LUT R158, R2.reuse, UR34, R231, 0x96, !PT ;  /* 0x00000022029e7c12 */ /* 0x040fe2000f8e96e7 */
[----:B------:R-:W-:Y:S01]  /*3030*/  UIADD3 UR33, UPT, UPT, UR33, 0x80, URZ ;  /* 0x0000008021217890 */ /* 0x000fe2000fffe0ff */
[----:B------:R-:W-:Y:S01]  /*3040*/  LOP3.LUT R156, R2, UR34, R229, 0x96, !PT ;  /* 0x00000022029c7c12 */ /* 0x000fe2000f8e96e5 */
[----:B------:R-:W-:Y:S02]  /*3050*/  VIADD R224, R224, 0xffffffff ;  /* 0xffffffffe0e07836 */ /* 0x000fe40000000000 */
[----:B------:R-:W-:Y:S04]  /*3060*/  IMAD.WIDE.U32 R158, R158, -0x2daee0ad, RZ ;  /* 0xd2511f539e9e7825 */ /* 0x000fe800078e00ff */
[----:B------:R-:W-:Y:S01]  /*3070*/  IMAD.WIDE.U32 R156, R156, -0x2daee0ad, RZ ;  /* 0xd2511f539c9c7825 */ /* 0x000fe200078e00ff */
[----:B--2---:R-:W-:Y:S01]  /*3080*/  ISETP.GE.AND P5, PT, R245, R44, PT ;  /* 0x0000002cf500720c */ /* 0x004fe20003fa6270 */
[----:B------:R-:W-:Y:S04]  /*3090*/  DEPBAR.LE SB0, 0x0 ;  /* 0x000080000000791a */ /* 0x000fe80000000000 */
[----:B---3--:R-:W-:Y:S01]  /*30a0*/  LOP3.LUT R52, R54, UR32, R3, 0x96, !PT ;  /* 0x0000002036347c12 */ /* 0x008fe2000f8e9603 */
[----:B------:R-:W-:Y:S01]  /*30b0*/  BAR.SYNC.DEFER_BLOCKING 0x0 ;  /* 0x0000000000007b1d */ /* 0x000fe20000010000 */
[----:B------:R-:W-:Y:S01]  /*30c0*/  ISETP.GT.AND P5, PT, R220, UR33, P5 ;  /* 0x00000021dc007c0c */ /* 0x000fe2000afa4270 */
[----:B------:R-:W-:Y:S01]  /*30d0*/  IMAD.WIDE.U32 R2, R0, -0x326172a9, RZ ;  /* 0xcd9e8d5700027825 */ /* 0x000fe200078e00ff */
[----:B------:R-:W-:Y:S02]  /*30e0*/  UIADD3 UR33, UPT, UPT, UR32, -0x255992d5, URZ ;  /* 0xdaa66d2b20217890 */ /* 0x000fe4000fffe0ff */
[----:B-1----:R-:W-:Y:S01]  /*30f0*/  ULEA UR4, UR4, UR5, 0x18 ;  /* 0x0000000504047291 */ /* 0x002fe2000f8ec0ff */
[----:B------:R-:W-:Y:S01]  /*3100*/  IMAD.WIDE.U32 R52, R52, -0x2daee0ad, RZ ;  /* 0xd2511f5334347825 */ /* 0x000fe200078e00ff */
[----:B------:R-:W-:Y:S02]  /*3110*/  LOP3.LUT R3, R54, UR32, R3, 0x96, !PT ;  /* 0x0000002036037c12 */ /* 0x000fe4000f8e9603 */
[----:B------:R-:W-:Y:S02]  /*3120*/  LOP3.LUT R56, R2, UR34, R231, 0x96, !PT ;  /* 0x0000002202387c12 */ /* 0x000fe4000f8e96e7 */
[----:B------:R-:W-:Y:S02]  /*3130*/  LOP3.LUT R160, R248, UR31, R53, 0x96, !PT ;  /* 0x0000001ff8a07c12 */ /* 0x000fe4000f8e9635 */
[----:B------:R-:W-:Y:S01]  /*3140*/  LOP3.LUT R159, R52, UR28, R159, 0x96, !PT ;  /* 0x0000001c349f7c12 */ /* 0x000fe2000f8e969f */
[----:B------:R-:W-:Y:S01]  /*3150*/  IMAD.WIDE.U32 R164, R56, -0x2daee0ad, RZ ;  /* 0xd2511f5338a47825 */ /* 0x000fe200078e00ff */
[----:B------:R-:W-:Y:S02]  /*3160*/  LOP3.LUT R157, R52, UR28, R157, 0x96, !PT ;  /* 0x0000001c349d7c12 */ /* 0x000fe4000f8e969d */
[----:B------:R-:W-:Y:S01]  /*3170*/  LOP3.LUT R0, R2, UR34, R229, 0x96, !PT ;  /* 0x0000002202007c12 */ /* 0x000fe2000f8e96e5 */
[----:B------:R-:W-:Y:S01]  /*3180*/  IMAD.WIDE.U32 R2, R3, -0x2daee0ad, RZ ;  /* 0xd2511f5303027825 */ /* 0x000fe200078e00ff */
[----:B------:R-:W-:Y:S03]  /*3190*/  UIADD3 UR34, UPT, UPT, UR32, 0x3c6ef372, URZ ;  /* 0x3c6ef37220227890 */ /* 0x000fe6000fffe0ff */
[----:B------:R-:W-:Y:S01]  /*31a0*/  IMAD.WIDE.U32 R176, R0, -0x2daee0ad, RZ ;  /* 0xd2511f5300b07825 */ /* 0x000fe200078e00ff */
[----:B------:R-:W-:Y:S01]  /*31b0*/  LOP3.LUT R163, R248, UR31, R3, 0x96, !PT ;  /* 0x0000001ff8a37c12 */ /* 0x000fe2000f8e9603 */
[----:B------:R-:W-:Y:S01]  /*31c0*/  LDSM.16.M88.4 R64, [R149] ;  /* 0x000000009540783b */ /* 0x000fe20000000200 */
[C---:B------:R-:W-:Y:S01]  /*31d0*/  LOP3.LUT R162, R2.reuse, UR28, R165, 0x96, !PT ;  /* 0x0000001c02a27c12 */ /* 0x040fe2000f8e96a5 */
[----:B------:R-:W-:Y:S01]  /*31e0*/  IMAD.WIDE.U32 R174, R157, -0x326172a9, RZ ;  /* 0xcd9e8d579dae7825 */ /* 0x000fe200078e00ff */
[----:B------:R-:W-:Y:S03]  /*31f0*/  LOP3.LUT R161, R2, UR28, R177, 0x96, !PT ;  /* 0x0000001c02a17c12 */ /* 0x000fe6000f8e96b1 */
[----:B------:R-:W-:Y:S02]  /*3200*/  IMAD.WIDE.U32 R2, R160, -0x326172a9, RZ ;  /* 0xcd9e8d57a0027825 */ /* 0x000fe400078e00ff */
[----:B------:R-:W1:Y:S02]  /*3210*/  LDSM.16.M88.4 R16, [R150+0x6000] ;  /* 0x006000009610783b */ /* 0x000e640000000200 */
[----:B------:R-:W-:Y:S01]  /*3220*/  @!P5 IMAD.SHL.U32 R0, R155, 0x2, RZ ;  /* 0x000000029b00d824 */ /* 0x000fe200078e00ff */
[--C-:B------:R-:W-:Y:S01]  /*3230*/  LOP3.LUT R157, R228, UR34, R3.reuse, 0x96, !PT ;  /* 0x00000022e49d7c12 */ /* 0x100fe2000f8e9603 */
[----:B------:R-:W-:Y:S01]  /*3240*/  IMAD.WIDE.U32 R170, R159, -0x326172a9, RZ ;  /* 0xcd9e8d579faa7825 */ /* 0x000fe200078e00ff */
[----:B------:R-:W-:Y:S02]  /*3250*/  LOP3.LUT R160, R230, UR34, R3, 0x96, !PT ;  /* 0x00000022e6a07c12 */ /* 0x000fe4000f8e9603 */
[----:B------:R-:W-:Y:S01]  /*3260*/  @!P5 LOP3.LUT R0, R0, 0x6, RZ, 0xc0, !PT ;  /* 0x000000060000d812 */ /* 0x000fe200078ec0ff */
[----:B------:R-:W2:Y:S01]  /*3270*/  LDSM.16.M88.4 R60, [R149+0x1000] ;  /* 0x00100000953c783b */ /* 0x000ea20000000200 */
[----:B------:R-:W-:Y:S01]  /*3280*/  LOP3.LUT R159, R2, UR33, R171, 0x96, !PT ;  /* 0x00000021029f7c12 */ /* 0x000fe2000f8e96ab */
[----:B------:R-:W-:Y:S01]  /*3290*/  IMAD.WIDE.U32 R168, R161, -0x326172a9, RZ ;  /* 0xcd9e8d57a1a87825 */ /* 0x000fe200078e00ff */
[----:B------:R-:W-:Y:S03]  /*32a0*/  @!P5 LOP3.LUT R0, R0, 0x1c0, R166, 0xf8, !PT ;  /* 0x000001c00000d812 */ /* 0x000fe600078ef8a6 */
[----:B------:R-:W-:Y:S02]  /*32b0*/  IMAD.WIDE.U32 R160, R160, -0x2daee0ad, RZ ;  /* 0xd2511f53a0a07825 */ /* 0x000fe400078e00ff */
[----:B------:R-:W3:Y:S02]  /*32c0*/  LDSM.16.M88.4 R32, [R150+0x6400] ;  /* 0x006400009620783b */ /* 0x000ee40000000200 */
[----:B------:R-:W-:Y:S04]  /*32d0*/  IMAD.WIDE.U32 R166, R159, -0x2daee0ad, RZ ;  /* 0xd2511f539fa67825 */ /* 0x000fe800078e00ff */
[----:B------:R-:W-:Y:S01]  /*32e0*/  FMUL.FTZ R159, R239, 1.4426950216293334961 ;  /* 0x3fb8aa3bef9f7820 */ /* 0x000fe20000410000 */
[----:B------:R-:W-:Y:S01]  /*32f0*/  LOP3.LUT R167, R160, UR19, R167, 0x96, !PT ;  /* 0x00000013a0a77c12 */ /* 0x000fe2000f8e96a7 */
[----:B------:R-:W4:Y:S03]  /*3300*/  LDSM.16.M88.4 R48, [R150+0x6800] ;  /* 0x006800009630783b */ /* 0x000f260000000200 */
[----:B------:R-:W-:Y:S01]  /*3310*/  FSEL R159, R159, RZ, P2 ;  /* 0x000000ff9f9f7208 */ /* 0x000fe20001000000 */
[----:B------:R-:W-:Y:S05]  /*3320*/  FMUL.FTZ R160, R240, 1.4426950216293334961 ;  /* 0x3fb8aa3bf0a07820 */ /* 0x000fea0000410000 */
[----:B------:R-:W-:Y:S01]  /*3330*/  FSEL R160, R160, RZ, P3 ;  /* 0x000000ffa0a07208 */ /* 0x000fe20001800000 */
        /* <DEDUP_REMOVED lines=8> */
[-C--:B---3--:R-:W-:Y:S08]  /*33c0*/  HMMA.16816.F32.BF16 R20, R64, R32.reuse, RZ ;  /* 0x000000204014723c */ /* 0x088ff000000418ff */
[C---:B------:R-:W-:Y:S08]  /*33d0*/  HMMA.16816.F32.BF16 R24, R60.reuse, R32, RZ ;  /* 0x000000203c18723c */ /* 0x040ff000000418ff */
[-C--:B------:R-:W-:Y:S08]  /*33e0*/  HMMA.16816.F32.BF16 R28, R60, R34.reuse, RZ ;  /* 0x000000223c1c723c */ /* 0x080ff000000418ff */
[C---:B------:R-:W-:Y:S08]  /*33f0*/  HMMA.16816.F32.BF16 R32, R64.reuse, R34, RZ ;  /* 0x000000224020723c */ /* 0x040ff000000418ff */
[-C--:B----4-:R-:W-:Y:S08]  /*3400*/  HMMA.16816.F32.BF16 R36, R64, R48.reuse, RZ ;  /* 0x000000304024723c */ /* 0x090ff000000418ff */
[C---:B------:R-:W-:Y:S08]  /*3410*/  HMMA.16816.F32.BF16 R40, R60.reuse, R48, RZ ;  /* 0x000000303c28723c */ /* 0x040ff000000418ff */
[-C--:B------:R-:W-:Y:S08]  /*3420*/  HMMA.16816.F32.BF16 R44, R60, R50.reuse, RZ ;  /* 0x000000323c2c723c */ /* 0x080ff000000418ff */
[C---:B------:R-:W-:Y:S08]  /*3430*/  HMMA.16816.F32.BF16 R48, R64.reuse, R50, RZ ;  /* 0x000000324030723c */ /* 0x040ff000000418ff */
[-C--:B------:R-:W-:Y:S08]  /*3440*/  HMMA.16816.F32.BF16 R52, R64, R100.reuse, RZ ;  /* 0x000000644034723c */ /* 0x080ff000000418ff */
[C---:B------:R-:W-:Y:S01]  /*3450*/  HMMA.16816.F32.BF16 R56, R60.reuse, R100, RZ ;  /* 0x000000643c38723c */ /* 0x040fe200000418ff */
[----:B------:R-:W-:Y:S01]  /*3460*/  IMAD.U32 R101, RZ, RZ, UR24 ;  /* 0x00000018ff657e24 */ /* 0x000fe2000f8e00ff */
[----:B------:R-:W-:Y:S01]  /*3470*/  LOP3.LUT R100, R2, UR33, R175, 0x96, !PT ;  /* 0x0000002102647c12 */ /* 0x000fe2000f8e96af */
[----:B------:R-:W-:Y:S01]  /*3480*/  IMAD.WIDE.U32 R2, R163, -0x326172a9, RZ ;  /* 0xcd9e8d57a3027825 */ /* 0x000fe200078e00ff */
[----:B------:R-:W-:Y:S03]  /*3490*/  LOP3.LUT R175, R158, UR25, R161, 0x96, !PT ;  /* 0x000000199eaf7c12 */ /* 0x000fe6000f8e96a1 */
[----:B------:R-:W-:Y:S01]  /*34a0*/  FMUL.FTZ R161, R241, 1.4426950216293334961 ;  /* 0x3fb8aa3bf1a17820 */ /* 0x000fe20000410000 */
[----:B------:R-:W-:Y:S01]  /*34b0*/  IMAD.WIDE.U32 R172, R100, -0x2daee0ad, RZ ;  /* 0xd2511f5364ac7825 */ /* 0x000fe200078e00ff */
[--C-:B------:R-:W-:Y:S01]  /*34c0*/  LOP3.LUT R165, R230, UR34, R3.reuse, 0x96, !PT ;  /* 0x00000022e6a57c12 */ /* 0x100fe2000f8e9603 */
[-C--:B------:R-:W-:Y:S01]  /*34d0*/  HMMA.16816.F32.BF16 R60, R60, R102.reuse, RZ ;  /* 0x000000663c3c723c */ /* 0x080fe200000418ff */
[----:B------:R-:W-:Y:S01]  /*34e0*/  LOP3.LUT R171, R228, UR34, R3, 0x96, !PT ;  /* 0x00000022e4ab7c12 */ /* 0x000fe2000f8e9603 */
[----:B------:R-:W-:Y:S01]  /*34f0*/  @!P5 IMAD R0, R101, 0x80, R0 ;  /* 0x000000806500d824 */ /* 0x000fe200078e0200 */
[----:B------:R-:W-:Y:S01]  /*3500*/  LOP3.LUT R169, R2, UR33, R169, 0x96, !PT ;  /* 0x0000002102a97c12 */ /* 0x000fe2000f8e96a9 */
[----:B------:R-:W-:Y:S01]  /*3510*/  IMAD.WIDE.U32 R162, R162, -0x326172a9, RZ ;  /* 0xcd9e8d57a2a27825 */ /* 0x000fe200078e00ff */
[----:B------:R-:W-:Y:S01]  /*3520*/  @!P5 VIMNMX R3, PT, PT, R218, R220, PT ;  /* 0x000000dcda03d248 */ /* 0x000fe20003fe0100 */
[----:B------:R-:W-:Y:S01]  /*3530*/  UIADD3 UR34, UPT, UPT, UR32, 0x78dde6e4, URZ ;  /* 0x78dde6e420227890 */ /* 0x000fe2000fffe0ff */
[----:B------:R-:W-:Y:S01]  /*3540*/  FSEL R161, R161, RZ, P4 ;  /* 0x000000ffa1a17208 */ /* 0x000fe20002000000 */
[----:B------:R-:W-:Y:S02]  /*3550*/  HMMA.16816.F32.BF16 R64, R64, R102, RZ ;  /* 0x000000664040723c */ /* 0x000fe400000418ff */
[----:B------:R-:W-:Y:S01]  /*3560*/  LOP3.LUT R163, R2, UR33, R163, 0x96, !PT ;  /* 0x0000002102a37c12 */ /* 0x000fe2000f8e96a3 */
[----:B------:R-:W-:Y:S01]  /*3570*/  IMAD.WIDE.U32 R102, R157, -0x2daee0ad, RZ ;  /* 0xd2511f539d667825 */ /* 0x000fe200078e00ff */
[C-C-:B------:R-:W-:Y:S01]  /*3580*/  @!P5 VIADDMNMX R157, R218.reuse, 0xffffffc0, R220.reuse, PT ;  /* 0xffffffc0da9dd846 */ /* 0x140fe200038001dc */
[----:B------:R-:W-:Y:S01]  /*3590*/  UIADD3 UR33, UPT, UPT, UR32, 0x1715609d, URZ ;  /* 0x1715609d20217890 */ /* 0x000fe2000fffe0ff */
[--C-:B------:R-:W-:Y:S01]  /*35a0*/  @!P5 VIADDMNMX R2, R218, 0x8, R220.reuse, PT ;  /* 0x00000008da02d846 */ /* 0x100fe200038001dc */
[----:B------:R-:W-:Y:S01]  /*35b0*/  FMUL.FTZ R158, R238, 1.4426950216293334961 ;  /* 0x3fb8aa3bee9e7820 */ /* 0x000fe20000410000 */
[----:B------:R-:W-:Y:S01]  /*35c0*/  LOP3.LUT R177, R156, UR25, R103, 0x96, !PT ;  /* 0x000000199cb17c12 */ /* 0x000fe2000f8e9667 */
[-C--:B-1----:R-:W-:Y:S05]  /*35d0*/  HMMA.16816.F32.BF16 R4, R104, R108.reuse, R4 ;  /* 0x0000006c6804723c */ /* 0x082fea0000041804 */
[----:B------:R-:W-:Y:S02]  /*35e0*/  LOP3.LUT R173, R102, UR19, R173, 0x96, !PT ;  /* 0x0000001366ad7c12 */ /* 0x000fe4000f8e96ad */
[----:B------:R-:W-:Y:S01]  /*35f0*/  @!P5 VIADDMNMX R156, R218, 0xffffffc8, R220, PT ;  /* 0xffffffc8da9cd846 */ /* 0x000fe200038001dc */
[----:B------:R-:W1:Y:S01]  /*3600*/  LDSM.16.M88.4 R100, [R151+0x6400] ;  /* 0x006400009764783b */ /* 0x000e620000000200 */
[-C--:B------:R-:W-:Y:S01]  /*3610*/  @!P5 ISETP.GE.AND P2, PT, R0, R157.reuse, PT ;  /* 0x0000009d0000d20c */ /* 0x080fe20003f46270 */
[C---:B--2---:R-:W-:Y:S04]  /*3620*/  HMMA.16816.F32.BF16 R8, R112.reuse, R108, R8 ;  /* 0x0000006c7008723c */ /* 0x044fe80000041808 */
[----:B------:R-:W-:Y:S01]  /*3630*/  FSEL R158, R158, RZ, P0 ;  /* 0x000000ff9e9e7208 */ /* 0x000fe20000000000 */
[C---:B------:R-:W-:Y:S02]  /*3640*/  @!P5 VIADD R108, R0.reuse, 0x1 ;  /* 0x00000001006cd836 */ /* 0x040fe40000000000 */
[----:B------:R-:W-:Y:S01]  /*3650*/  @!P5 VIADD R109, R0, 0x8 ;  /* 0x00000008006dd836 */ /* 0x000fe20000000000 */
[-C--:B------:R-:W-:Y:S03]  /*3660*/  HMMA.16816.F32.BF16 R12, R112, R110.reuse, R12 ;  /* 0x0000006e700c723c */ /* 0x080fe6000004180c */
[C---:B------:R-:W-:Y:S02]  /*3670*/  @!P5 ISETP.GE.AND P6, PT, R108.reuse, R157, PT ;  /* 0x0000009d6c00d20c */ /* 0x040fe40003fc6270 */
[C---:B------:R-:W-:Y:S02]  /*3680*/  @!P5 ISETP.GE.AND P4, PT, R108.reuse, R156, PT ;  /* 0x0000009c6c00d20c */ /* 0x040fe40003f86270 */
[CC--:B------:R-:W-:Y:S01]  /*3690*/  @!P5 ISETP.GE.AND P3, PT, R108.reuse, R3.reuse, PT ;  /* 0x000000036c00d20c */ /* 0x0c0fe20003f66270 */
[C---:B------:R-:W-:Y:S04]  /*36a0*/  HMMA.16816.F32.BF16 R16, R104.reuse, R110, R16 ;  /* 0x0000006e6810723c */ /* 0x040fe80000041810 */
[----:B------:R-:W-:Y:S01]  /*36b0*/  @!P5 ISETP.GE.AND P0, PT, R108, R2, PT ;  /* 0x000000026c00d20c */ /* 0x000fe20003f06270 */
[----:B------:R-:W-:Y:S01]  /*36c0*/  @!P5 VIADD R108, R0, 0x9 ;  /* 0x00000009006cd836 */ /* 0x000fe20000000000 */
[----:B------:R-:W-:Y:S02]  /*36d0*/  @!P5 FSEL R4, R4, -INF , !P2 ;  /* 0xff8000000404d808 */ /* 0x000fe40005000000 */
[----:B------:R-:W-:Y:S02]  /*36e0*/  @!P5 FSEL R5, R5, -INF , !P6 ;  /* 0xff8000000505d808 */ /* 0x000fe40007000000 */
[----:B------:R-:W-:Y:S01]  /*36f0*/  @!P5 ISETP.GE.AND P2, PT, R0, R156, PT ;  /* 0x0000009c0000d20c */ /* 0x000fe20003f46270 */
[--C-:B------:R-:W-:Y:S01]  /*3700*/  FFMA.FTZ R4, R4, UR11, -R161.reuse ;  /* 0x0000000b04047c23 */ /* 0x100fe200080108a1 */
[-C--:B------:R-:W-:Y:S01]  /*3710*/  @!P5 ISETP.GE.AND P6, PT, R0, R3.reuse, PT ;  /* 0x000000030000d20c */ /* 0x080fe20003fc6270 */
[----:B------:R-:W-:Y:S01]  /*3720*/  FFMA.FTZ R5, R5, UR11, -R161 ;  /* 0x0000000b05057c23 */ /* 0x000fe200080108a1 */
[----:B------:R-:W-:Y:S01]  /*3730*/  @!P5 FSEL R6, R6, -INF , !P2 ;  /* 0xff8000000606d808 */ /* 0x000fe20005000000 */
[----:B------:R2:W-:Y:S01]  /*3740*/  MUFU.EX2 R201, R4 ;  /* 0x0000000400c97308 */ /* 0x0005e20000000800 */
[----:B------:R-:W-:Y:S02]  /*3750*/  @!P5 FSEL R7, R7, -INF , !P4 ;  /* 0xff8000000707d808 */ /* 0x000fe40006000000 */
[----:B------:R-:W-:Y:S01]  /*3760*/  @!P5 FSEL R8, R8, -INF , !P6 ;  /* 0xff8000000808d808 */ /* 0x000fe20007000000 */
[----:B------:R-:W-:Y:S01]  /*3770*/  FFMA.FTZ R6, R6, UR11, -R160 ;  /* 0x0000000b06067c23 */ /* 0x000fe200080108a0 */
[----:B------:R-:W-:Y:S02]  /*3780*/  @!P5 FSEL R9, R9, -INF , !P3 ;  /* 0xff8000000909d808 */ /* 0x000fe40005800000 */
[-C--:B------:R-:W-:Y:S01]  /*3790*/  @!P5 ISETP.GE.AND P2, PT, R0, R2.reuse, PT ;  /* 0x000000020000d20c */ /* 0x080fe20003f46270 */
[-C--:B-1----:R-:W-:Y:S02]  /*37a0*/  HMMA.16816.F32.BF16 R20, R104, R100.reuse, R20 ;  /* 0x000000646814723c */ /* 0x082fe40000041814 */
[----:B------:R-:W-:Y:S01]  /*37b0*/  MUFU.EX2 R199, R5 ;  /* 0x0000000500c77308 */ /* 0x000fe20000000800 */
[-C--:B------:R-:W-:Y:S01]  /*37c0*/  @!P5 ISETP.GE.AND P4, PT, R109, R3.reuse, PT ;  /* 0x000000036d00d20c */ /* 0x080fe20003f86270 */
[--C-:B------:R-:W-:Y:S01]  /*37d0*/  FFMA.FTZ R8, R8, UR11, -R159.reuse ;  /* 0x0000000b08087c23 */ /* 0x100fe2000801089f */
[----:B------:R-:W-:Y:S01]  /*37e0*/  @!P5 ISETP.GE.AND P6, PT, R108, R3, PT ;  /* 0x000000036c00d20c */ /* 0x000fe20003fc6270 */
[--C-:B------:R-:W-:Y:S01]  /*37f0*/  FFMA.FTZ R9, R9, UR11, -R159.reuse ;  /* 0x0000000b09097c23 */ /* 0x100fe2000801089f */
[----:B------:R-:W-:Y:S01]  /*3800*/  @!P5 ISETP.GE.AND P3, PT, R109, R2, PT ;  /* 0x000000026d00d20c */ /* 0x000fe20003f66270 */
[C---:B------:R-:W-:Y:S04]  /*3810*/  HMMA.16816.F32.BF16 R24, R112.reuse, R100, R24 ;  /* 0x000000647018723c */ /* 0x040fe80000041818 */
[----:B------:R-:W-:Y:S01]  /*3820*/  MUFU.EX2 R208, R6 ;  /* 0x0000000600d07308 */ /* 0x000fe20000000800 */
[----:B------:R-:W-:Y:S01]  /*3830*/  @!P5 FSEL R10, R10, -INF , !P2 ;  /* 0xff8000000a0ad808 */ /* 0x000fe20005000000 */
[C---:B--2---:R-:W-:Y:S01]  /*3840*/  @!P5 VIADD R4, R0.reuse, 0x19 ;  /* 0x000000190004d836 */ /* 0x044fe20000000000 */
[----:B------:R-:W-:Y:S01]  /*3850*/  @!P5 FSEL R11, R11, -INF , !P0 ;  /* 0xff8000000b0bd808 */ /* 0x000fe20004000000 */
[----:B------:R-:W-:Y:S01]  /*3860*/  @!P5 VIADD R101, R0, 0x11 ;  /* 0x000000110065d836 */ /* 0x000fe20000000000 */
[----:B------:R-:W-:Y:S01]  /*3870*/  @!P5 FSEL R12, R12, -INF , !P4 ;  /* 0xff8000000c0cd808 */ /* 0x000fe20006000000 */
[-C--:B------:R-:W-:Y:S04]  /*3880*/  HMMA.16816.F32.BF16 R28, R112, R102.reuse, R28 ;  /* 0x00000066701c723c */ /* 0x080fe8000004181c */
[----:B------:R-:W-:Y:S01]  /*3890*/  MUFU.EX2 R212, R8 ;  /* 0x0000000800d47308 */ /* 0x000fe20000000800 */
[----:B------:R-:W-:Y:S01]  /*38a0*/  @!P5 FSEL R13, R13, -INF , !P6 ;  /* 0xff8000000d0dd808 */ /* 0x000fe20007000000 */
[--C-:B------:R-:W-:Y:S01]  /*38b0*/  FFMA.FTZ R11, R11, UR11, -R158.reuse ;  /* 0x0000000b0b0b7c23 */ /* 0x100fe2000801089e */
[----:B------:R-:W-:Y:S01]  /*38c0*/  @!P5 FSEL R14, R14, -INF , !P3 ;  /* 0xff8000000e0ed808 */ /* 0x000fe20005800000 */
[--C-:B------:R-:W-:Y:S01]  /*38d0*/  FFMA.FTZ R12, R12, UR11, -R159.reuse ;  /* 0x0000000b0c0c7c23 */ /* 0x100fe2000801089f */
[CC--:B------:R-:W-:Y:S01]  /*38e0*/  @!P5 ISETP.GE.AND P2, PT, R109.reuse, R157.reuse, PT ;  /* 0x0000009d6d00d20c */ /* 0x0c0fe20003f46270 */
[C---:B------:R-:W-:Y:S04]  /*38f0*/  HMMA.16816.F32.BF16 R32, R104.reuse, R102, R32 ;  /* 0x000000666820723c */ /* 0x040fe80000041820 */
[----:B------:R1:W-:Y:S01]  /*3900*/  MUFU.EX2 R211, R9 ;  /* 0x0000000900d37308 */ /* 0x0003e20000000800 */
[----:B------:R-:W-:Y:S01]  /*3910*/  @!P5 ISETP.GE.AND P0, PT, R109, R156, PT ;  /* 0x0000009c6d00d20c */ /* 0x000fe20003f06270 */
[--C-:B------:R-:W-:Y:S01]  /*3920*/  FFMA.FTZ R14, R14, UR11, -R158.reuse ;  /* 0x0000000b0e0e7c23 */ /* 0x100fe2000801089e */
[----:B------:R-:W-:Y:S01]  /*3930*/  @!P5 ISETP.GE.AND P4, PT, R108, R2, PT ;  /* 0x000000026c00d20c */ /* 0x000fe20003f86270 */
[--C-:B------:R-:W-:Y:S01]  /*3940*/  FFMA.FTZ R10, R10, UR11, -R158.reuse ;  /* 0x0000000b0a0a7c23 */ /* 0x100fe2000801089e */
[CC--:B------:R-:W-:Y:S01]  /*3950*/  @!P5 ISETP.GE.AND P6, PT, R108.reuse, R157.reuse, PT ;  /* 0x0000009d6c00d20c */ /* 0x0c0fe20003fc6270 */
[----:B------:R-:W-:Y:S01]  /*3960*/  FFMA.FTZ R13, R13, UR11, -R159 ;  /* 0x0000000b0d0d7c23 */ /* 0x000fe2000801089f */
[-C--:B------:R-:W-:Y:S01]  /*3970*/  @!P5 ISETP.GE.AND P3, PT, R108, R156.reuse, PT ;  /* 0x0000009c6c00d20c */ /* 0x080fe20003f66270 */
[----:B------:R-:W-:Y:S01]  /*3980*/  @!P5 VIADD R100, R0, 0x10 ;  /* 0x000000100064d836 */ /* 0x000fe20000000000 */
[----:B------:R-:W-:Y:S01]  /*3990*/  @!P5 FSEL R15, R15, -INF , !P4 ;  /* 0xff8000000f0fd808 */ /* 0x000fe20006000000 */
[----:B------:R-:W2:Y:S01]  /*39a0*/  LDSM.16.M88.4 R108, [R151+0x6800] ;  /* 0x00680000976c783b */ /* 0x000ea20000000200 */
[----:B------:R-:W-:Y:S01]  /*39b0*/  @!P5 FSEL R16, R16, -INF , !P2 ;  /* 0xff8000001010d808 */ /* 0x000fe20005000000 */
[----:B------:R-:W-:Y:S01]  /*39c0*/  IMAD.WIDE.U32 R102, R171, -0x2daee0ad, RZ ;  /* 0xd2511f53ab667825 */ /* 0x000fe200078e00ff */
[C---:B------:R-:W-:Y:S01]  /*39d0*/  @!P5 ISETP.GE.AND P4, PT, R100.reuse, R157, PT ;  /* 0x0000009d6400d20c */ /* 0x040fe20003f86270 */
[----:B------:R-:W-:Y:S01]  /*39e0*/  MUFU.EX2 R214, R14 ;  /* 0x0000000e00d67308 */ /* 0x000fe20000000800 */
[----:B------:R-:W-:Y:S01]  /*39f0*/  @!P5 ISETP.GE.AND P2, PT, R100, R156, PT ;  /* 0x0000009c6400d20c */ /* 0x000fe20003f46270 */
[--C-:B------:R-:W-:Y:S01]  /*3a00*/  FFMA.FTZ R16, R16, UR11, -R161.reuse ;  /* 0x0000000b10107c23 */ /* 0x100fe200080108a1 */
[----:B------:R-:W-:Y:S01]  /*3a10*/  @!P5 FSEL R17, R17, -INF , !P6 ;  /* 0xff8000001111d808 */ /* 0x000fe20007000000 */
[----:B------:R-:W-:Y:S01]  /*3a20*/  FFMA.FTZ R15, R15, UR11, -R158 ;  /* 0x0000000b0f0f7c23 */ /* 0x000fe2000801089e */
[----:B------:R-:W-:Y:S01]  /*3a30*/  @!P5 FSEL R18, R18, -INF , !P0 ;  /* 0xff8000001212d808 */ /* 0x000fe20004000000 */
[----:B-1----:R-:W-:Y:S01]  /*3a40*/  @!P5 VIADD R9, R0, 0x28 ;  /* 0x000000280009d836 */ /* 0x002fe20000000000 */
[C---:B------:R-:W-:Y:S01]  /*3a50*/  @!P5 ISETP.GE.AND P6, PT, R100.reuse, R3, PT ;  /* 0x000000036400d20c */ /* 0x040fe20003fc6270 */
[--C-:B------:R-:W-:Y:S01]  /*3a60*/  FFMA.FTZ R17, R17, UR11, -R161.reuse ;  /* 0x0000000b11117c23 */ /* 0x100fe200080108a1 */
[----:B------:R-:W-:Y:S01]  /*3a70*/  @!P5 ISETP.GE.AND P0, PT, R100, R2, PT ;  /* 0x000000026400d20c */ /* 0x000fe20003f06270 */
[--C-:B------:R-:W-:Y:S01]  /*3a80*/  FFMA.FTZ R18, R18, UR11, -R160.reuse ;  /* 0x0000000b12127c23 */ /* 0x100fe200080108a0 */
[----:B------:R-:W-:Y:S01]  /*3a90*/  @!P5 FSEL R20, R20, -INF , !P4 ;  /* 0xff8000001414d808 */ /* 0x000fe20006000000 */
[----:B------:R-:W-:Y:S01]  /*3aa0*/  @!P5 VIADD R100, R0, 0x18 ;  /* 0x000000180064d836 */ /* 0x000fe20000000000 */
[----:B------:R-:W-:Y:S01]  /*3ab0*/  @!P5 FSEL R22, R22, -INF , !P2 ;  /* 0xff8000001616d808 */ /* 0x000fe20005000000 */
[----:B------:R-:W-:Y:S01]  /*3ac0*/  @!P5 VIADD R8, R0, 0x29 ;  /* 0x000000290008d836 */ /* 0x000fe20000000000 */
[C---:B------:R-:W-:Y:S01]  /*3ad0*/  @!P5 ISETP.GE.AND P4, PT, R101.reuse, R156, PT ;  /* 0x0000009c6500d20c */ /* 0x040fe20003f86270 */
[----:B------:R-:W-:Y:S01]  /*3ae0*/  FFMA.FTZ R20, R20, UR11, -R161 ;  /* 0x0000000b14147c23 */ /* 0x000fe200080108a1 */
[-C--:B------:R-:W-:Y:S01]  /*3af0*/  @!P5 ISETP.GE.AND P2, PT, R101, R2.reuse, PT ;  /* 0x000000026500d20c */ /* 0x080fe20003f46270 */
[--C-:B------:R-:W-:Y:S01]  /*3b00*/  FFMA.FTZ R22, R22, UR11, -R160.reuse ;  /* 0x0000000b16167c23 */ /* 0x100fe200080108a0 */
[----:B------:R-:W-:Y:S01]  /*3b10*/  @!P5 FSEL R19, R19, -INF , !P3 ;  /* 0xff8000001313d808 */ /* 0x000fe20005800000 */
[----:B------:R-:W-:Y:S01]  /*3b20*/  MUFU.EX2 R188, R16 ;  /* 0x0000001000bc7308 */ /* 0x000fe20000000800 */
[----:B------:R-:W-:Y:S02]  /*3b30*/  @!P5 ISETP.GE.AND P3, PT, R101, R157, PT ;  /* 0x0000009d6500d20c */ /* 0x000fe40003f66270 */
[----:B------:R-:W-:Y:S01]  /*3b40*/  @!P5 FSEL R23, R23, -INF , !P4 ;  /* 0xff8000001717d808 */ /* 0x000fe20006000000 */
[--C-:B------:R-:W-:Y:S01]  /*3b50*/  FFMA.FTZ R19, R19, UR11, -R160.reuse ;  /* 0x0000000b13137c23 */ /* 0x100fe200080108a0 */
[----:B------:R-:W-:Y:S02]  /*3b60*/  @!P5 FSEL R24, R24, -INF , !P6 ;  /* 0xff8000001818d808 */ /* 0x000fe40007000000 */
[----:B------:R-:W-:Y:S01]  /*3b70*/  @!P5 FSEL R27, R27, -INF , !P2 ;  /* 0xff8000001b1bd808 */ /* 0x000fe20005000000 */
[----:B------:R-:W-:Y:S01]  /*3b80*/  FFMA.FTZ R23, R23, UR11, -R160 ;  /* 0x0000000b17177c23 */ /* 0x000fe200080108a0 */
[-C--:B------:R-:W-:Y:S01]  /*3b90*/  @!P5 ISETP.GE.AND P4, PT, R100, R3.reuse, PT ;  /* 0x000000036400d20c */ /* 0x080fe20003f86270 */
[----:B------:R-:W-:Y:S01]  /*3ba0*/  FFMA.FTZ R24, R24, UR11, -R159 ;  /* 0x0000000b18187c23 */ /* 0x000fe2000801089f */
[-C--:B------:R-:W-:Y:S01]  /*3bb0*/  @!P5 ISETP.GE.AND P6, PT, R100, R2.reuse, PT ;  /* 0x000000026400d20c */ /* 0x080fe20003fc6270 */
[----:B------:R-:W-:Y:S01]  /*3bc0*/  FFMA.FTZ R27, R27, UR11, -R158 ;  /* 0x0000000b1b1b7c23 */ /* 0x000fe2000801089e */
[-C--:B------:R-:W-:Y:S01]  /*3bd0*/  @!P5 ISETP.GE.AND P2, PT, R4, R3.reuse, PT ;  /* 0x000000030400d20c */ /* 0x080fe20003f46270 */
[----:B------:R-:W-:Y:S01]  /*3be0*/  MUFU.EX2 R202, R24 ;  /* 0x0000001800ca7308 */ /* 0x000fe20000000800 */
[----:B------:R-:W-:Y:S01]  /*3bf0*/  @!P5 FSEL R21, R21, -INF , !P3 ;  /* 0xff8000001515d808 */ /* 0x000fe20005800000 */
[-C--:B--2---:R-:W-:Y:S03]  /*3c00*/  HMMA.16816.F32.BF16 R36, R104, R108.reuse, R36 ;  /* 0x0000006c6824723c */ /* 0x084fe60000041824 */
[----:B------:R-:W-:Y:S01]  /*3c10*/  @!P5 ISETP.GE.AND P3, PT, R101, R3, PT ;  /* 0x000000036500d20c */ /* 0x000fe20003f66270 */
[----:B------:R-:W-:Y:S01]  /*3c20*/  FFMA.FTZ R101, R7, UR11, -R160 ;  /* 0x0000000b07657c23 */ /* 0x000fe200080108a0 */
[----:B------:R-:W-:Y:S01]  /*3c30*/  @!P5 FSEL R28, R28, -INF , !P4 ;  /* 0xff8000001c1cd808 */ /* 0x000fe20006000000 */
[----:B------:R-:W-:Y:S01]  /*3c40*/  FFMA.FTZ R21, R21, UR11, -R161 ;  /* 0x0000000b15157c23 */ /* 0x000fe200080108a1 */
[----:B------:R-:W-:Y:S01]  /*3c50*/  @!P5 FSEL R29, R29, -INF , !P2 ;  /* 0xff8000001d1dd808 */ /* 0x000fe20005000000 */
[----:B------:R-:W-:Y:S01]  /*3c60*/  MUFU.EX2 R207, R101 ;  /* 0x0000006500cf7308 */ /* 0x000fe20000000800 */
[----:B------:R-:W-:Y:S01]  /*3c70*/  @!P5 FSEL R30, R30, -INF , !P6 ;  /* 0xff8000001e1ed808 */ /* 0x000fe20007000000 */
[C---:B------:R-:W-:Y:S04]  /*3c80*/  HMMA.16816.F32.BF16 R40, R112.reuse, R108, R40 ;  /* 0x0000006c7028723c */ /* 0x040fe80000041828 */
[C---:B------:R-:W-:Y:S01]  /*3c90*/  @!P5 ISETP.GE.AND P4, PT, R4.reuse, R2, PT ;  /* 0x000000020400d20c */ /* 0x040fe20003f86270 */
[--C-:B------:R-:W-:Y:S01]  /*3ca0*/  FFMA.FTZ R29, R29, UR11, -R159.reuse ;  /* 0x0000000b1d1d7c23 */ /* 0x100fe2000801089f */
[-C--:B------:R-:W-:Y:S01]  /*3cb0*/  @!P5 ISETP.GE.AND P2, PT, R4, R157.reuse, PT ;  /* 0x0000009d0400d20c */ /* 0x080fe20003f46270 */
[----:B------:R-:W-:Y:S01]  /*3cc0*/  FFMA.FTZ R30, R30, UR11, -R158 ;  /* 0x0000000b1e1e7c23 */ /* 0x000fe2000801089e */
[-C--:B------:R-:W-:Y:S01]  /*3cd0*/  @!P5 ISETP.GE.AND P6, PT, R4, R156.reuse, PT ;  /* 0x0000009c0400d20c */ /* 0x080fe20003fc6270 */
[-C--:B------:R-:W-:Y:S01]  /*3ce0*/  HMMA.16816.F32.BF16 R44, R112, R110.reuse, R44 ;  /* 0x0000006e702c723c */ /* 0x080fe2000004182c */
[----:B------:R-:W1:Y:S01]  /*3cf0*/  LDSM.16.M88.4 R4, [R151+0x6c00] ;  /* 0x006c00009704783b */ /* 0x000e620000000200 */
[----:B------:R-:W-:Y:S01]  /*3d00*/  MUFU.EX2 R195, R29 ;  /* 0x0000001d00c37308 */ /* 0x000fe20000000800 */
[----:B------:R-:W-:Y:S01]  /*3d10*/  @!P5 FSEL R25, R25, -INF , !P3 ;  /* 0xff8000001919d808 */ /* 0x000fe20005800000 */
[--C-:B------:R-:W-:Y:S01]  /*3d20*/  FFMA.FTZ R28, R28, UR11, -R159.reuse ;  /* 0x0000000b1c1c7c23 */ /* 0x100fe2000801089f */
[----:B------:R-:W-:Y:S02]  /*3d30*/  @!P5 FSEL R26, R26, -INF , !P0 ;  /* 0xff8000001a1ad808 */ /* 0x000fe40004000000 */
[CC--:B------:R-:W-:Y:S01]  /*3d40*/  @!P5 ISETP.GE.AND P3, PT, R100.reuse, R157.reuse, PT ;  /* 0x0000009d6400d20c */ /* 0x0c0fe20003f66270 */
[C---:B------:R-:W-:Y:S04]  /*3d50*/  HMMA.16816.F32.BF16 R48, R104.reuse, R110, R48 ;  /* 0x0000006e6830723c */ /* 0x040fe80000041830 */
[----:B------:R2:W-:Y:S01]  /*3d60*/  MUFU.EX2 R187, R17 ;  /* 0x0000001100bb7308 */ /* 0x0005e20000000800 */
[-C--:B------:R-:W-:Y:S01]  /*3d70*/  @!P5 ISETP.GE.AND P0, PT, R100, R156.reuse, PT ;  /* 0x0000009c6400d20c */ /* 0x080fe20003f06270 */
[----:B------:R-:W-:Y:S01]  /*3d80*/  @!P5 VIADD R100, R0, 0x20 ;  /* 0x000000200064d836 */ /* 0x000fe20000000000 */
[----:B------:R-:W-:Y:S01]  /*3d90*/  @!P5 FSEL R31, R31, -INF , !P4 ;  /* 0xff8000001f1fd808 */ /* 0x000fe20006000000 */
[----:B------:R-:W-:Y:S01]  /*3da0*/  FFMA.FTZ R25, R25, UR11, -R159 ;  /* 0x0000000b19197c23 */ /* 0x000fe2000801089f */
[----:B------:R-:W-:Y:S01]  /*3db0*/  @!P5 FSEL R32, R32, -INF , !P3 ;  /* 0xff8000002020d808 */ /* 0x000fe20005800000 */
[----:B------:R-:W-:Y:S01]  /*3dc0*/  VIADD R110, R217, 0x10020 ;  /* 0x00010020d96e7836 */ /* 0x000fe20000000000 */
[----:B------:R-:W-:Y:S01]  /*3dd0*/  @!P5 FSEL R33, R33, -INF , !P2 ;  /* 0xff8000002121d808 */ /* 0x000fe20005000000 */
[----:B------:R-:W-:Y:S01]  /*3de0*/  VIADD R111, R217, 0x10040 ;  /* 0x00010040d96f7836 */ /* 0x000fe20000000000 */
[----:B------:R-:W-:Y:S01]  /*3df0*/  @!P5 FSEL R34, R34, -INF , !P0 ;  /* 0xff8000002222d808 */ /* 0x000fe20004000000 */
[--C-:B------:R-:W-:Y:S01]  /*3e00*/  FFMA.FTZ R32, R32, UR11, -R161.reuse ;  /* 0x0000000b20207c23 */ /* 0x100fe200080108a1 */
[C---:B------:R-:W-:Y:S01]  /*3e10*/  @!P5 ISETP.GE.AND P4, PT, R100.reuse, R157, PT ;  /* 0x0000009d6400d20c */ /* 0x040fe20003f86270 */
[--C-:B------:R-:W-:Y:S01]  /*3e20*/  FFMA.FTZ R33, R33, UR11, -R161.reuse ;  /* 0x0000000b21217c23 */ /* 0x100fe200080108a1 */
[----:B------:R-:W-:Y:S01]  /*3e30*/  @!P5 ISETP.GE.AND P3, PT, R100, R156, PT ;  /* 0x0000009c6400d20c */ /* 0x000fe20003f66270 */
[----:B------:R-:W-:Y:S01]  /*3e40*/  FFMA.FTZ R34, R34, UR11, -R160 ;  /* 0x0000000b22227c23 */ /* 0x000fe200080108a0 */
[----:B------:R-:W-:Y:S01]  /*3e50*/  @!P5 ISETP.GE.AND P2, PT, R100, R3, PT ;  /* 0x000000036400d20c */ /* 0x000fe20003f46270 */
[--C-:B------:R-:W-:Y:S01]  /*3e60*/  FFMA.FTZ R26, R26, UR11, -R158.reuse ;  /* 0x0000000b1a1a7c23 */ /* 0x100fe2000801089e */
[----:B------:R-:W-:Y:S01]  /*3e70*/  @!P5 ISETP.GE.AND P0, PT, R100, R2, PT ;  /* 0x000000026400d20c */ /* 0x000fe20003f06270 */
[----:B------:R-:W-:Y:S01]  /*3e80*/  @!P5 VIADD R100, R0, 0x21 ;  /* 0x000000210064d836 */ /* 0x000fe20000000000 */
[----:B------:R-:W-:Y:S01]  /*3e90*/  @!P5 FSEL R36, R36, -INF , !P4 ;  /* 0xff8000002424d808 */ /* 0x000fe20006000000 */
[----:B------:R-:W-:Y:S01]  /*3ea0*/  FFMA.FTZ R31, R31, UR11, -R158 ;  /* 0x0000000b1f1f7c23 */ /* 0x000fe2000801089e */
[----:B------:R-:W-:Y:S01]  /*3eb0*/  @!P5 FSEL R38, R38, -INF , !P3 ;  /* 0xff8000002626d808 */ /* 0x000fe20005800000 */
[----:B------:R-:W-:Y:S01]  /*3ec0*/  MUFU.EX2 R200, R25 ;  /* 0x0000001900c87308 */ /* 0x000fe20000000800 */
[----:B------:R-:W-:Y:S01]  /*3ed0*/  @!P5 FSEL R35, R35, -INF , !P6 ;  /* 0xff8000002323d808 */ /* 0x000fe20007000000 */
[----:B------:R-:W-:Y:S01]  /*3ee0*/  FFMA.FTZ R36, R36, UR11, -R161 ;  /* 0x0000000b24247c23 */ /* 0x000fe200080108a1 */
[----:B------:R-:W-:Y:S01]  /*3ef0*/  @!P5 ISETP.GE.AND P4, PT, R100, R156, PT ;  /* 0x0000009c6400d20c */ /* 0x000fe20003f86270 */
[--C-:B------:R-:W-:Y:S01]  /*3f00*/  FFMA.FTZ R38, R38, UR11, -R160.reuse ;  /* 0x0000000b26267c23 */ /* 0x100fe200080108a0 */
[CC--:B------:R-:W-:Y:S01]  /*3f10*/  @!P5 ISETP.GE.AND P3, PT, R100.reuse, R2.reuse, PT ;  /* 0x000000026400d20c */ /* 0x0c0fe20003f66270 */
[--C-:B------:R-:W-:Y:S01]  /*3f20*/  FFMA.FTZ R35, R35, UR11, -R160.reuse ;  /* 0x0000000b23237c23 */ /* 0x100fe200080108a0 */
[----:B------:R-:W-:Y:S01]  /*3f30*/  @!P5 ISETP.GE.AND P6, PT, R100, R157, PT ;  /* 0x0000009d6400d20c */ /* 0x000fe20003fc6270 */
[-C--:B-1----:R-:W-:Y:S02]  /*3f40*/  HMMA.16816.F32.BF16 R52, R104, R4.reuse, R52 ;  /* 0x000000046834723c */ /* 0x082fe40000041834 */
[----:B------:R-:W-:Y:S01]  /*3f50*/  MUFU.EX2 R198, R18 ;  /* 0x0000001200c67308 */ /* 0x000fe20000000800 */
[----:B------:R-:W-:Y:S01]  /*3f60*/  @!P5 FSEL R39, R39, -INF , !P4 ;  /* 0xff8000002727d808 */ /* 0x000fe20006000000 */
[----:B--2---:R-:W-:Y:S01]  /*3f70*/  IMAD.WIDE.U32 R16, R163, -0x2daee0ad, RZ ;  /* 0xd2511f53a3107825 */ /* 0x004fe200078e00ff */
[----:B------:R-:W-:Y:S02]  /*3f80*/  @!P5 FSEL R40, R40, -INF , !P2 ;  /* 0xff8000002828d808 */ /* 0x000fe40005000000 */
[----:B------:R-:W-:Y:S01]  /*3f90*/  @!P5 FSEL R43, R43, -INF , !P3 ;  /* 0xff8000002b2bd808 */ /* 0x000fe20005800000 */
[C---:B------:R-:W-:Y:S04]  /*3fa0*/  HMMA.16816.F32.BF16 R56, R112.reuse, R4, R56 ;  /* 0x000000047038723c */ /* 0x040fe80000041838 */
[----:B------:R-:W-:Y:S01]  /*3fb0*/  MUFU.EX2 R205, R27 ;  /* 0x0000001b00cd7308 */ /* 0x000fe20000000800 */
[----:B------:R-:W-:Y:S01]  /*3fc0*/  @!P5 FSEL R37, R37, -INF , !P6 ;  /* 0xff8000002525d808 */ /* 0x000fe20007000000 */
[----:B------:R-:W-:Y:S01]  /*3fd0*/  FFMA.FTZ R39, R39, UR11, -R160 ;  /* 0x0000000b27277c23 */ /* 0x000fe200080108a0 */
[CC--:B------:R-:W-:Y:S01]  /*3fe0*/  @!P5 ISETP.GE.AND P4, PT, R9.reuse, R3.reuse, PT ;  /* 0x000000030900d20c */ /* 0x0c0fe20003f86270 */
[----:B------:R-:W-:Y:S01]  /*3ff0*/  FFMA.FTZ R40, R40, UR11, -R159 ;  /* 0x0000000b28287c23 */ /* 0x000fe2000801089f */
[-C--:B------:R-:W-:Y:S01]  /*4000*/  @!P5 ISETP.GE.AND P2, PT, R9, R2.reuse, PT ;  /* 0x000000020900d20c */ /* 0x080fe20003f46270 */
[-C--:B------:R-:W-:Y:S04]  /*4010*/  HMMA.16816.F32.BF16 R60, R112, R6.reuse, R60 ;  /* 0x00000006703c723c */ /* 0x080fe8000004183c */
[----:B------:R1:W-:Y:S01]  /*4020*/  MUFU.EX2 R197, R19 ;  /* 0x0000001300c57308 */ /* 0x0003e20000000800 */
[-C--:B------:R-:W-:Y:S01]  /*4030*/  @!P5 ISETP.GE.AND P3, PT, R8, R3.reuse, PT ;  /* 0x000000030800d20c */ /* 0x080fe20003f66270 */
[----:B------:R-:W-:Y:S01]  /*4040*/  FFMA.FTZ R37, R37, UR11, -R161 ;  /* 0x0000000b25257c23 */ /* 0x000fe200080108a1 */
[----:B------:R-:W-:Y:S01]  /*4050*/  @!P5 ISETP.GE.AND P6, PT, R100, R3, PT ;  /* 0x000000036400d20c */ /* 0x000fe20003fc6270 */
[----:B------:R-:W-:Y:S01]  /*4060*/  IMAD.WIDE.U32 R100, R173, -0x326172a9, RZ ;  /* 0xcd9e8d57ad647825 */ /* 0x000fe200078e00ff */
[----:B------:R-:W-:Y:S01]  /*4070*/  @!P5 FSEL R44, R44, -INF , !P4 ;  /* 0xff8000002c2cd808 */ /* 0x000fe20006000000 */
[----:B------:R-:W-:Y:S04]  /*4080*/  HMMA.16816.F32.BF16 R64, R104, R6, R64 ;  /* 0x000000066840723c */ /* 0x000fe80000041840 */
[----:B------:R-:W-:Y:S01]  /*4090*/  MUFU.EX2 R178, R38 ;  /* 0x0000002600b27308 */ /* 0x000fe20000000800 */
[----:B------:R-:W-:Y:S01]  /*40a0*/  @!P5 FSEL R45, R45, -INF , !P3 ;  /* 0xff8000002d2dd808 */ /* 0x000fe20005800000 */
[--C-:B------:R-:W-:Y:S01]  /*40b0*/  FFMA.FTZ R43, R43, UR11, -R158.reuse ;  /* 0x0000000b2b2b7c23 */ /* 0x100fe2000801089e */
[----:B------:R-:W-:Y:S01]  /*40c0*/  @!P5 FSEL R46, R46, -INF , !P2 ;  /* 0xff8000002e2ed808 */ /* 0x000fe20005000000 */
[--C-:B------:R-:W-:Y:S01]  /*40d0*/  FFMA.FTZ R44, R44, UR11, -R159.reuse ;  /* 0x0000000b2c2c7c23 */ /* 0x100fe2000801089f */
[----:B------:R-:W-:Y:S01]  /*40e0*/  @!P5 FSEL R41, R41, -INF , !P6 ;  /* 0xff8000002929d808 */ /* 0x000fe20007000000 */
[--C-:B------:R-:W-:Y:S01]  /*40f0*/  FFMA.FTZ R45, R45, UR11, -R159.reuse ;  /* 0x0000000b2d2d7c23 */ /* 0x100fe2000801089f */
[----:B------:R-:W-:Y:S01]  /*4100*/  @!P5 ISETP.GE.AND P4, PT, R8, R2, PT ;  /* 0x000000020800d20c */ /* 0x000fe20003f86270 */
[--C-:B------:R-:W-:Y:S01]  /*4110*/  FFMA.FTZ R46, R46, UR11, -R158.reuse ;  /* 0x0000000b2e2e7c23 */ /* 0x100fe2000801089e */
[CC--:B------:R-:W-:Y:S01]  /*4120*/  @!P5 ISETP.GE.AND P3, PT, R8.reuse, R157.reuse, PT ;  /* 0x0000009d0800d20c */ /* 0x0c0fe20003f66270 */
[----:B------:R-:W-:Y:S01]  /*4130*/  FFMA.FTZ R41, R41, UR11, -R159 ;  /* 0x0000000b29297c23 */ /* 0x000fe2000801089f */
[-C--:B------:R-:W-:Y:S01]  /*4140*/  @!P5 ISETP.GE.AND P2, PT, R8, R156.reuse, PT ;  /* 0x0000009c0800d20c */ /* 0x080fe20003f46270 */
[----:B------:R2:W-:Y:S01]  /*4150*/  MUFU.EX2 R213, R15 ;  /* 0x0000000f00d57308 */ /* 0x0005e20000000800 */
[-C--:B------:R-:W-:Y:S01]  /*4160*/  @!P5 ISETP.GE.AND P6, PT, R9, R157.reuse, PT ;  /* 0x0000009d0900d20c */ /* 0x080fe20003fc6270 */
[C---:B------:R-:W-:Y:S01]  /*4170*/  @!P5 VIADD R8, R0.reuse, 0x30 ;  /* 0x000000300008d836 */ /* 0x040fe20000000000 */
[----:B------:R-:W-:Y:S01]  /*4180*/  @!P5 FSEL R47, R47, -INF , !P4 ;  /* 0xff8000002f2fd808 */ /* 0x000fe20006000000 */
[----:B------:R-:W-:Y:S01]  /*4190*/  @!P5 VIADD R4, R0, 0x31 ;  /* 0x000000310004d836 */ /* 0x000fe20000000000 */
[----:B------:R-:W-:Y:S01]  /*41a0*/  @!P5 FSEL R48, R48, -INF , !P6 ;  /* 0xff8000003030d808 */ /* 0x000fe20007000000 */
[----:B-1----:R-:W-:Y:S01]  /*41b0*/  IMAD.WIDE.U32 R18, R167, -0x326172a9, RZ ;  /* 0xcd9e8d57a7127825 */ /* 0x002fe200078e00ff */
[----:B------:R-:W-:Y:S03]  /*41c0*/  @!P5 FSEL R51, R51, -INF , !P2 ;  /* 0xff8000003333d808 */ /* 0x000fe60005000000 */
[----:B------:R-:W-:Y:S01]  /*41d0*/  MUFU.EX2 R173, R37 ;  /* 0x0000002500ad7308 */ /* 0x000fe20000000800 */
[CC--:B------:R-:W-:Y:S01]  /*41e0*/  @!P5 ISETP.GE.AND P4, PT, R8.reuse, R157.reuse, PT ;  /* 0x0000009d0800d20c */ /* 0x0c0fe20003f86270 */
[----:B------:R-:W-:Y:S01]  /*41f0*/  FFMA.FTZ R47, R47, UR11, -R158 ;  /* 0x0000000b2f2f7c23 */ /* 0x000fe2000801089e */
[-C--:B------:R-:W-:Y:S01]  /*4200*/  @!P5 ISETP.GE.AND P6, PT, R8, R156.reuse, PT ;  /* 0x0000009c0800d20c */ /* 0x080fe20003fc6270 */
[--C-:B------:R-:W-:Y:S01]  /*4210*/  FFMA.FTZ R48, R48, UR11, -R161.reuse ;  /* 0x0000000b30307c23 */ /* 0x100fe200080108a1 */
[----:B------:R-:W-:Y:S01]  /*4220*/  @!P5 ISETP.GE.AND P2, PT, R4, R157, PT ;  /* 0x0000009d0400d20c */ /* 0x000fe20003f46270 */
[----:B------:R-:W-:Y:S01]  /*4230*/  FFMA.FTZ R51, R51, UR11, -R160 ;  /* 0x0000000b33337c23 */ /* 0x000fe200080108a0 */
[----:B------:R-:W-:Y:S03]  /*4240*/  @!P5 FSEL R42, R42, -INF , !P0 ;  /* 0xff8000002a2ad808 */ /* 0x000fe60004000000 */
[----:B------:R-:W-:Y:S01]  /*4250*/  MUFU.EX2 R215, R11 ;  /* 0x0000000b00d77308 */ /* 0x000fe20000000800 */
[----:B------:R-:W-:Y:S01]  /*4260*/  @!P5 FSEL R52, R52, -INF , !P4 ;  /* 0xff8000003434d808 */ /* 0x000fe20006000000 */
[----:B--2---:R-:W-:Y:S01]  /*4270*/  IMAD.WIDE.U32 R14, R169, -0x2daee0ad, RZ ;  /* 0xd2511f53a90e7825 */ /* 0x004fe200078e00ff */
[----:B------:R-:W-:Y:S02]  /*4280*/  @!P5 FSEL R53, R53, -INF , !P2 ;  /* 0xff8000003535d808 */ /* 0x000fe40005000000 */
[----:B------:R-:W-:Y:S01]  /*4290*/  @!P5 FSEL R54, R54, -INF , !P6 ;  /* 0xff8000003636d808 */ /* 0x000fe20007000000 */
[----:B------:R-:W-:Y:S01]  /*42a0*/  FFMA.FTZ R42, R42, UR11, -R158 ;  /* 0x0000000b2a2a7c23 */ /* 0x000fe2000801089e */
[-C--:B------:R-:W-:Y:S03]  /*42b0*/  @!P5 ISETP.GE.AND P0, PT, R9, R156.reuse, PT ;  /* 0x0000009c0900d20c */ /* 0x080fe60003f06270 */
[----:B------:R1:W-:Y:S01]  /*42c0*/  MUFU.EX2 R210, R12 ;  /* 0x0000000c00d27308 */ /* 0x0003e20000000800 */
[----:B------:R-:W-:Y:S01]  /*42d0*/  @!P5 ISETP.GE.AND P4, PT, R4, R156, PT ;  /* 0x0000009c0400d20c */ /* 0x000fe20003f86270 */
[--C-:B------:R-:W-:Y:S01]  /*42e0*/  FFMA.FTZ R52, R52, UR11, -R161.reuse ;  /* 0x0000000b34347c23 */ /* 0x100fe200080108a1 */
[CC--:B------:R-:W-:Y:S01]  /*42f0*/  @!P5 ISETP.GE.AND P2, PT, R4.reuse, R3.reuse, PT ;  /* 0x000000030400d20c */ /* 0x0c0fe20003f46270 */
[--C-:B------:R-:W-:Y:S01]  /*4300*/  FFMA.FTZ R53, R53, UR11, -R161.reuse ;  /* 0x0000000b35357c23 */ /* 0x100fe200080108a1 */
[-C--:B------:R-:W-:Y:S01]  /*4310*/  @!P5 ISETP.GE.AND P6, PT, R4, R2.reuse, PT ;  /* 0x000000020400d20c */ /* 0x080fe20003fc6270 */
[----:B------:R-:W-:Y:S01]  /*4320*/  @!P5 VIADD R4, R0, 0x38 ;  /* 0x000000380004d836 */ /* 0x000fe20000000000 */
[----:B------:R-:W-:Y:S03]  /*4330*/  @!P5 FSEL R49, R49, -INF , !P3 ;  /* 0xff8000003131d808 */ /* 0x000fe60005800000 */
[----:B------:R-:W2:Y:S01]  /*4340*/  MUFU.EX2 R185, R20 ;  /* 0x0000001400b97308 */ /* 0x000ea20000000800 */
[----:B------:R-:W-:Y:S01]  /*4350*/  @!P5 FSEL R50, R50, -INF , !P0 ;  /* 0xff8000003232d808 */ /* 0x000fe20004000000 */
[--C-:B------:R-:W-:Y:S01]  /*4360*/  FFMA.FTZ R54, R54, UR11, -R160.reuse ;  /* 0x0000000b36367c23 */ /* 0x100fe200080108a0 */
[CC--:B------:R-:W-:Y:S01]  /*4370*/  @!P5 ISETP.GE.AND P3, PT, R8.reuse, R3.reuse, PT ;  /* 0x000000030800d20c */ /* 0x0c0fe20003f66270 */
[----:B------:R-:W-:Y:S01]  /*4380*/  FFMA.FTZ R49, R49, UR11, -R161 ;  /* 0x0000000b31317c23 */ /* 0x000fe200080108a1 */
[-C--:B------:R-:W-:Y:S01]  /*4390*/  @!P5 ISETP.GE.AND P0, PT, R8, R2.reuse, PT ;  /* 0x000000020800d20c */ /* 0x080fe20003f06270 */
[--C-:B------:R-:W-:Y:S01]  /*43a0*/  FFMA.FTZ R50, R50, UR11, -R160.reuse ;  /* 0x0000000b32327c23 */ /* 0x100fe200080108a0 */
[----:B------:R-:W-:Y:S03]  /*43b0*/  @!P5 FSEL R55, R55, -INF , !P4 ;  /* 0xff8000003737d808 */ /* 0x000fe60006000000 */
[----:B------:R3:W-:Y:S01]  /*43c0*/  MUFU.EX2 R186, R21 ;  /* 0x0000001500ba7308 */ /* 0x0007e20000000800 */
[----:B------:R-:W-:Y:S01]  /*43d0*/  @!P5 FSEL R57, R57, -INF , !P2 ;  /* 0xff8000003939d808 */ /* 0x000fe20005000000 */
[----:B------:R-:W-:Y:S01]  /*43e0*/  @!P5 VIADD R0, R0, 0x39 ;  /* 0x000000390000d836 */ /* 0x000fe20000000000 */
[CC--:B------:R-:W-:Y:S01]  /*43f0*/  @!P5 ISETP.GE.AND P4, PT, R4.reuse, R3.reuse, PT ;  /* 0x000000030400d20c */ /* 0x0c0fe20003f86270 */
[----:B------:R-:W-:Y:S01]  /*4400*/  FFMA.FTZ R55, R55, UR11, -R160 ;  /* 0x0000000b37377c23 */ /* 0x000fe200080108a0 */
[-C--:B------:R-:W-:Y:S01]  /*4410*/  @!P5 ISETP.GE.AND P2, PT, R4, R2.reuse, PT ;  /* 0x000000020400d20c */ /* 0x080fe20003f46270 */
[----:B------:R-:W-:Y:S01]  /*4420*/  IMAD.WIDE.U32 R8, R165, -0x2daee0ad, RZ ;  /* 0xd2511f53a5087825 */ /* 0x000fe200078e00ff */
[----:B------:R-:W-:Y:S03]  /*4430*/  @!P5 FSEL R56, R56, -INF , !P3 ;  /* 0xff8000003838d808 */ /* 0x000fe60005800000 */
[----:B------:R4:W-:Y:S01]  /*4440*/  MUFU.EX2 R216, R10 ;  /* 0x0000000a00d87308 */ /* 0x0009e20000000800 */
[----:B------:R-:W-:Y:S01]  /*4450*/  @!P5 FSEL R58, R58, -INF , !P0 ;  /* 0xff8000003a3ad808 */ /* 0x000fe20004000000 */
[--C-:B------:R-:W-:Y:S01]  /*4460*/  FFMA.FTZ R57, R57, UR11, -R159.reuse ;  /* 0x0000000b39397c23 */ /* 0x100fe2000801089f */
[----:B------:R-:W-:Y:S01]  /*4470*/  @!P5 ISETP.GE.AND P3, PT, R0, R3, PT ;  /* 0x000000030000d20c */ /* 0x000fe20003f66270 */
[--C-:B------:R-:W-:Y:S01]  /*4480*/  FFMA.FTZ R56, R56, UR11, -R159.reuse ;  /* 0x0000000b38387c23 */ /* 0x100fe2000801089f */
[----:B------:R-:W-:Y:S01]  /*4490*/  @!P5 ISETP.GE.AND P0, PT, R0, R2, PT ;  /* 0x000000020000d20c */ /* 0x000fe20003f06270 */
[--C-:B------:R-:W-:Y:S01]  /*44a0*/  FFMA.FTZ R58, R58, UR11, -R158.reuse ;  /* 0x0000000b3a3a7c23 */ /* 0x100fe2000801089e */
[----:B------:R-:W-:Y:S03]  /*44b0*/  @!P5 FSEL R60, R60, -INF , !P4 ;  /* 0xff8000003c3cd808 */ /* 0x000fe60006000000 */
[----:B------:R2:W2:Y:S01]  /*44c0*/  MUFU.EX2 R209, R13 ;  /* 0x0000000d00d17308 */ /* 0x0004a20000000800 */
[----:B------:R-:W-:Y:S01]  /*44d0*/  @!P5 FSEL R62, R62, -INF , !P2 ;  /* 0xff8000003e3ed808 */ /* 0x000fe20005000000 */
[----:B------:R-:W-:Y:S01]  /*44e0*/  IMAD.WIDE.U32 R2, R175, -0x326172a9, RZ ;  /* 0xcd9e8d57af027825 */ /* 0x000fe200078e00ff */
[CC--:B------:R-:W-:Y:S02]  /*44f0*/  @!P5 ISETP.GE.AND P4, PT, R0.reuse, R157.reuse, PT ;  /* 0x0000009d0000d20c */ /* 0x0c0fe40003f86270 */
[-C--:B------:R-:W-:Y:S01]  /*4500*/  @!P5 ISETP.GE.AND P2, PT, R0, R156.reuse, PT ;  /* 0x0000009c0000d20c */ /* 0x080fe20003f46270 */
[----:B------:R-:W-:Y:S01]  /*4510*/  FFMA.FTZ R60, R60, UR11, -R159 ;  /* 0x0000000b3c3c7c23 */ /* 0x000fe2000801089f */
[----:B-1----:R-:W-:Y:S01]  /*4520*/  LOP3.LUT R12, R170, UR34, R3, 0x96, !PT ;  /* 0x00000022aa0c7c12 */ /* 0x002fe2000f8e9603 */
[--C-:B------:R-:W-:Y:S01]  /*4530*/  FFMA.FTZ R62, R62, UR11, -R158.reuse ;  /* 0x0000000b3e3e7c23 */ /* 0x100fe2000801089e */
[----:B------:R-:W-:Y:S01]  /*4540*/  LOP3.LUT R0, R164, UR25, R9, 0x96, !PT ;  /* 0x00000019a4007c12 */ /* 0x000fe2000f8e9609 */
[----:B------:R-:W-:Y:S01]  /*4550*/  MUFU.EX2 R184, R40 ;  /* 0x0000002800b87308 */ /* 0x000fe20000000800 */
[----:B------:R-:W-:Y:S02]  /*4560*/  LOP3.LUT R8, R8, UR19, R17, 0x96, !PT ;  /* 0x0000001308087c12 */ /* 0x000fe4000f8e9611 */
[----:B------:R-:W-:Y:S02]  /*4570*/  @!P5 FSEL R59, R59, -INF , !P6 ;  /* 0xff8000003b3bd808 */ /* 0x000fe40007000000 */
[----:B------:R-:W-:Y:S01]  /*4580*/  @!P5 FSEL R61, R61, -INF , !P3 ;  /* 0xff8000003d3dd808 */ /* 0x000fe20005800000 */
[----:B---3--:R-:W-:Y:S01]  /*4590*/  IMAD.WIDE.U32 R20, R8, -0x326172a9, RZ ;  /* 0xcd9e8d5708147825 */ /* 0x008fe200078e00ff */
[C---:B------:R-:W-:Y:S03]  /*45a0*/  @!P5 ISETP.GE.AND P6, PT, R4.reuse, R157, PT ;  /* 0x0000009d0400d20c */ /* 0x040fe60003fc6270 */
[----:B------:R1:W-:Y:S01]  /*45b0*/  MUFU.EX2 R194, R22 ;  /* 0x0000001600c27308 */ /* 0x0003e20000000800 */
[----:B------:R-:W-:Y:S01]  /*45c0*/  @!P5 ISETP.GE.AND P3, PT, R4, R156, PT ;  /* 0x0000009c0400d20c */ /* 0x000fe20003f66270 */
[----:B------:R-:W-:Y:S01]  /*45d0*/  FFMA.FTZ R159, R61, UR11, -R159 ;  /* 0x0000000b3d9f7c23 */ /* 0x000fe2000801089f */
[----:B------:R-:W-:Y:S01]  /*45e0*/  LOP3.LUT R11, R2, UR33, R19, 0x96, !PT ;  /* 0x00000021020b7c12 */ /* 0x000fe2000f8e9613 */
[----:B------:R-:W-:Y:S01]  /*45f0*/  FFMA.FTZ R59, R59, UR11, -R158 ;  /* 0x0000000b3b3b7c23 */ /* 0x000fe2000801089e */
[----:B------:R-:W-:Y:S01]  /*4600*/  LOP3.LUT R9, R176, UR25, R103, 0x96, !PT ;  /* 0x00000019b0097c12 */ /* 0x000fe2000f8e9667 */
[----:B------:R-:W-:Y:S01]  /*4610*/  IMAD.WIDE.U32 R4, R177, -0x326172a9, RZ ;  /* 0xcd9e8d57b1047825 */ /* 0x000fe200078e00ff */
[----:B------:R-:W-:Y:S03]  /*4620*/  LOP3.LUT R102, R102, UR19, R15, 0x96, !PT ;  /* 0x0000001366667c12 */ /* 0x000fe6000f8e960f */
[----:B------:R-:W-:Y:S01]  /*4630*/  MUFU.EX2 R177, R39 ;  /* 0x0000002700b17308 */ /* 0x000fe20000000800 */
[----:B------:R-:W-:Y:S01]  /*4640*/  @!P5 FSEL R63, R63, -INF , !P0 ;  /* 0xff8000003f3fd808 */ /* 0x000fe20004000000 */
[----:B------:R-:W-:Y:S01]  /*4650*/  IMAD.WIDE.U32 R2, R0, -0x326172a9, RZ ;  /* 0xcd9e8d5700027825 */ /* 0x000fe200078e00ff */
[----:B----4-:R-:W-:Y:S02]  /*4660*/  LOP3.LUT R10, R174, UR34, R5, 0x96, !PT ;  /* 0x00000022ae0a7c12 */ /* 0x010fe4000f8e9605 */
[----:B------:R-:W-:Y:S01]  /*4670*/  LOP3.LUT R0, R4, UR33, R101, 0x96, !PT ;  /* 0x0000002104007c12 */ /* 0x000fe2000f8e9665 */
[----:B------:R-:W-:Y:S01]  /*4680*/  IMAD.WIDE.U32 R102, R102, -0x326172a9, RZ ;  /* 0xcd9e8d5766667825 */ /* 0x000fe200078e00ff */
[----:B--2---:R-:W-:Y:S03]  /*4690*/  LOP3.LUT R13, R162, UR34, R3, 0x96, !PT ;  /* 0x00000022a20d7c12 */ /* 0x004fe6000f8e9603 */
[----:B------:R2:W3:Y:S01]  /*46a0*/  MUFU.EX2 R193, R23 ;  /* 0x0000001700c17308 */ /* 0x0004e20000000800 */
[----:B------:R-:W-:Y:S01]  /*46b0*/  LOP3.LUT R19, R2, UR33, R21, 0x96, !PT ;  /* 0x0000002102137c12 */ /* 0x000fe2000f8e9615 */
[----:B------:R-:W-:Y:S01]  /*46c0*/  IMAD.WIDE.U32 R8, R9, -0x326172a9, RZ ;  /* 0xcd9e8d5709087825 */ /* 0x000fe200078e00ff */
[----:B------:R-:W-:Y:S02]  /*46d0*/  @!P5 FSEL R64, R64, -INF , !P6 ;  /* 0xff8000004040d808 */ /* 0x000fe40007000000 */
[----:B------:R-:W-:Y:S01]  /*46e0*/  @!P5 FSEL R65, R65, -INF , !P4 ;  /* 0xff8000004141d808 */ /* 0x000fe20006000000 */
[----:B------:R-:W-:Y:S01]  /*46f0*/  IMAD.WIDE.U32 R2, R11, -0x2daee0ad, RZ ;  /* 0xd2511f530b027825 */ /* 0x000fe200078e00ff */
[----:B------:R-:W-:Y:S03]  /*4700*/  LOP3.LUT R17, R168, UR34, R9, 0x96, !PT ;  /* 0x00000022a8117c12 */ /* 0x000fe6000f8e9609 */
[----:B------:R-:W-:Y:S01]  /*4710*/  MUFU.EX2 R174, R36 ;  /* 0x0000002400ae7308 */ /* 0x000fe20000000800 */
[----:B------:R-:W-:Y:S01]  /*4720*/  LOP3.LUT R112, R8, UR33, R103, 0x96, !PT ;  /* 0x0000002108707c12 */ /* 0x000fe2000f8e9667 */
[----:B------:R-:W-:Y:S01]  /*4730*/  IMAD.WIDE.U32 R4, R12, -0x2daee0ad, RZ ;  /* 0xd2511f530c047825 */ /* 0x000fe200078e00ff */
[C---:B------:R-:W-:Y:S01]  /*4740*/  PRMT R101, R2.reuse, 0x7770, RZ ;  /* 0x0000777002657816 */ /* 0x040fe200000000ff */
[----:B------:R-:W-:Y:S01]  /*4750*/  UIADD3 UR33, UPT, UPT, UR32, -0x4ab325aa, URZ ;  /* 0xb54cda5620217890 */ /* 0x000fe2000fffe0ff */
[----:B------:R-:W-:Y:S01]  /*4760*/  PRMT R108, R2, 0x7771, RZ ;  /* 0x00007771026c7816 */ /* 0x000fe200000000ff */
[----:B------:R-:W-:Y:S01]  /*4770*/  FFMA.FTZ R64, R64, UR11, -R161 ;  /* 0x0000000b40407c23 */ /* 0x000fe200080108a1 */
[----:B------:R-:W-:Y:S01]  /*4780*/  LOP3.LUT R15, R166, UR18, R5, 0x96, !PT ;  /* 0x00000012a60f7c12 */ /* 0x000fe2000f8e9605 */
[----:B------:R-:W-:Y:S01]  /*4790*/  FFMA.FTZ R161, R65, UR11, -R161 ;  /* 0x0000000b41a17c23 */ /* 0x000fe200080108a1 */
[----:B------:R-:W-:Y:S01]  /*47a0*/  PRMT R103, R2, 0x7772, RZ ;  /* 0x0000777202677816 */ /* 0x000fe200000000ff */
[----:B------:R-:W-:Y:S01]  /*47b0*/  MUFU.EX2 R156, R64 ;  /* 0x00000040009c7308 */ /* 0x000fe20000000800 */
[----:B------:R-:W-:Y:S01]  /*47c0*/  LOP3.LUT R9, R4, UR17, R3, 0x96, !PT ;  /* 0x0000001104097c12 */ /* 0x000fe2000f8e9603 */
[----:B------:R-:W-:Y:S01]  /*47d0*/  IMAD.WIDE.U32 R12, R13, -0x2daee0ad, RZ ;  /* 0xd2511f530d0c7825 */ /* 0x000fe200078e00ff */
[----:B------:R-:W-:Y:S02]  /*47e0*/  PRMT R109, R2, 0x7773, RZ ;  /* 0x00007773026d7816 */ /* 0x000fe400000000ff */
[----:B------:R-:W-:Y:S01]  /*47f0*/  @!P5 FSEL R66, R66, -INF , !P3 ;  /* 0xff8000004242d808 */ /* 0x000fe20005800000 */
[----:B------:R-:W-:Y:S01]  /*4800*/  IMAD.WIDE.U32 R4, R0, -0x2daee0ad, RZ ;  /* 0xd2511f5300047825 */ /* 0x000fe200078e00ff */
[----:B------:R-:W-:Y:S03]  /*4810*/  LOP3.LUT R16, R16, UR18, R13, 0x96, !PT ;  /* 0x0000001210107c12 */ /* 0x000fe6000f8e960d */
[----:B------:R-:W-:Y:S01]  /*4820*/  MUFU.EX2 R191, R43 ;  /* 0x0000002b00bf7308 */ /* 0x000fe20000000800 */
[----:B------:R-:W-:Y:S01]  /*4830*/  @!P5 FSEL R67, R67, -INF , !P2 ;  /* 0xff8000004343d808 */ /* 0x000fe20005000000 */
[----:B------:R-:W-:Y:S01]  /*4840*/  IMAD.WIDE.U32 R10, R10, -0x2daee0ad, RZ ;  /* 0xd2511f530a0a7825 */ /* 0x000fe200078e00ff */
[C---:B------:R-:W-:Y:S02]  /*4850*/  PRMT R24, R4.reuse, 0x7770, RZ ;  /* 0x0000777004187816 */ /* 0x040fe400000000ff */
[----:B------:R-:W-:Y:S01]  /*4860*/  PRMT R114, R4, 0x7772, RZ ;  /* 0x0000777204727816 */ /* 0x000fe200000000ff */
[----:B------:R-:W-:Y:S01]  /*4870*/  IMAD.WIDE.U32 R2, R19, -0x2daee0ad, RZ ;  /* 0xd2511f5313027825 */ /* 0x000fe200078e00ff */
[----:B------:R-:W-:Y:S03]  /*4880*/  LOP3.LUT R10, R10, UR17, R5, 0x96, !PT ;  /* 0x000000110a0a7c12 */ /* 0x000fe6000f8e9605 */
[----:B------:R-:W4:Y:S01]  /*4890*/  MUFU.EX2 R176, R32 ;  /* 0x0000002000b07308 */ /* 0x000f220000000800 */
[----:B------:R-:W-:Y:S01]  /*48a0*/  PRMT R113, R4, 0x7773, RZ ;  /* 0x0000777304717816 */ /* 0x000fe200000000ff */
[--C-:B------:R-:W-:Y:S01]  /*48b0*/  FFMA.FTZ R66, R66, UR11, -R160.reuse ;  /* 0x0000000b42427c23 */ /* 0x100fe200080108a0 */
[----:B------:R-:W-:Y:S01]  /*48c0*/  PRMT R25, R4, 0x7771, RZ ;  /* 0x0000777104197816 */ /* 0x000fe200000000ff */
[----:B------:R-:W-:Y:S01]  /*48d0*/  FFMA.FTZ R160, R67, UR11, -R160 ;  /* 0x0000000b43a07c23 */ /* 0x000fe200080108a0 */
[----:B------:R-:W-:Y:S01]  /*48e0*/  LOP3.LUT R172, R172, UR18, R11, 0x96, !PT ;  /* 0x00000012acac7c12 */ /* 0x000fe2000f8e960b */
[----:B------:R-:W-:Y:S01]  /*48f0*/  FFMA.FTZ R158, R63, UR11, -R158 ;  /* 0x0000000b3f9e7c23 */ /* 0x000fe2000801089e */
[----:B------:R-:W-:Y:S01]  /*4900*/  LOP3.LUT R8, R12, UR17, R3, 0x96, !PT ;  /* 0x000000110c087c12 */ /* 0x000fe2000f8e9603 */
[----:B------:R-:W-:Y:S01]  /*4910*/  IMAD.WIDE.U32 R4, R15, -0x326172a9, RZ ;  /* 0xcd9e8d570f047825 */ /* 0x000fe200078e00ff */
[C---:B------:R-:W-:Y:S01]  /*4920*/  PRMT R21, R2.reuse, 0x7771, RZ ;  /* 0x0000777102157816 */ /* 0x040fe200000000ff */
[----:B------:R-:W-:Y:S01]  /*4930*/  MUFU.EX2 R115, R66 ;  /* 0x0000004200737308 */ /* 0x000fe20000000800 */
[C---:B-1----:R-:W-:Y:S01]  /*4940*/  PRMT R22, R2.reuse, 0x7772, RZ ;  /* 0x0000777202167816 */ /* 0x042fe200000000ff */
[----:B------:R-:W-:Y:S01]  /*4950*/  IMAD.WIDE.U32 R12, R17, -0x2daee0ad, RZ ;  /* 0xd2511f53110c7825 */ /* 0x000fe200078e00ff */
[C---:B------:R-:W-:Y:S02]  /*4960*/  PRMT R17, R2.reuse, 0x7770, RZ ;  /* 0x0000777002117816 */ /* 0x040fe400000000ff */
[----:B------:R-:W-:Y:S01]  /*4970*/  PRMT R19, R2, 0x7773, RZ ;  /* 0x0000777302137816 */ /* 0x000fe200000000ff */
[----:B------:R-:W-:Y:S01]  /*4980*/  IMAD.WIDE.U32 R2, R16, -0x326172a9, RZ ;  /* 0xcd9e8d5710027825 */ /* 0x000fe200078e00ff */
[----:B--2---:R-:W-:Y:S03]  /*4990*/  LOP3.LUT R23, R14, UR18, R13, 0x96, !PT ;  /* 0x000000120e177c12 */ /* 0x004fe6000f8e960d */
[----:B------:R-:W-:Y:S01]  /*49a0*/  MUFU.EX2 R183, R41 ;  /* 0x0000002900b77308 */ /* 0x000fe20000000800 */
[----:B------:R-:W-:Y:S02]  /*49b0*/  LOP3.LUT R0, R9, 0xff, RZ, 0xc0, !PT ;  /* 0x000000ff09007812 */ /* 0x000fe400078ec0ff */
[----:B------:R-:W-:Y:S02]  /*49c0*/  PRMT R7, R2, 0x7772, RZ ;  /* 0x0000777202077816 */ /* 0x000fe400000000ff */
[----:B------:R-:W-:Y:S02]  /*49d0*/  LOP3.LUT R5, R18, UR33, R5, 0x96, !PT ;  /* 0x0000002112057c12 */ /* 0x000fe4000f8e9605 */
[----:B------:R-:W-:Y:S03]  /*49e0*/  ISETP.LE.U32.AND P0, PT, R0, UR10, PT ;  /* 0x0000000a00007c0c */ /* 0x000fe6000bf03070 */
[----:B------:R-:W-:Y:S01]  /*49f0*/  MUFU.EX2 R179, R35 ;  /* 0x0000002300b37308 */ /* 0x000fe20000000800 */
[----:B------:R-:W-:Y:S02]  /*4a00*/  LOP3.LUT R0, R20, UR33, R3, 0x96, !PT ;  /* 0x0000002114007c12 */ /* 0x000fe4000f8e9603 */
[----:B------:R-:W-:Y:S02]  /*4a10*/  LOP3.LUT R3, R5, 0xff, RZ, 0xc0, !PT ;  /* 0x000000ff05037812 */ /* 0x000fe400078ec0ff */
[C---:B------:R-:W-:Y:S02]  /*4a20*/  PRMT R13, R4.reuse, 0x7770, RZ ;  /* 0x00007770040d7816 */ /* 0x040fe400000000ff */
[----:B------:R-:W-:Y:S03]  /*4a30*/  ISETP.LE.U32.AND P6, PT, R3, UR10, PT ;  /* 0x0000000a03007c0c */ /* 0x000fe6000bfc3070 */
[----:B------:R-:W-:Y:S01]  /*4a40*/  MUFU.EX2 R192, R42 ;  /* 0x0000002a00c07308 */ /* 0x000fe20000000800 */
[----:B------:R-:W-:Y:S02]  /*4a50*/  PRMT R14, R4, 0x7771, RZ ;  /* 0x00007771040e7816 */ /* 0x000fe400000000ff */
[----:B------:R-:W-:Y:S01]  /*4a60*/  PRMT R6, R2, 0x7773, RZ ;  /* 0x0000777302067816 */ /* 0x000fe200000000ff */
[----:B------:R-:W-:Y:S01]  /*4a70*/  @!P0 FADD.FTZ R185, -R185, -RZ ;  /* 0x800000ffb9b98221 */ /* 0x000fe20000010100 */
[C---:B------:R-:W-:Y:S02]  /*4a80*/  PRMT R16, R4.reuse, 0x7772, RZ ;  /* 0x0000777204107816 */ /* 0x040fe400000000ff */
[----:B------:R-:W-:Y:S03]  /*4a90*/  R2P PR, R155, 0x18 ;  /* 0x000000189b007804 */ /* 0x000fe60000000000 */
[----:B------:R-:W-:Y:S01]  /*4aa0*/  MUFU.EX2 R175, R33 ;  /* 0x0000002100af7308 */ /* 0x000fe20000000800 */
[----:B------:R-:W-:Y:S02]  /*4ab0*/  PRMT R15, R4, 0x7773, RZ ;  /* 0x00007773040f7816 */ /* 0x000fe400000000ff */
[C---:B------:R-:W-:Y:S01]  /*4ac0*/  PRMT R4, R2.reuse, 0x7771, RZ ;  /* 0x0000777102047816 */ /* 0x040fe200000000ff */
[----:B------:R-:W-:Y:S01]  /*4ad0*/  @!P6 FADD.FTZ R201, -R201, -RZ ;  /* 0x800000ffc9c9e221 */ /* 0x000fe20000010100 */
[----:B------:R-:W-:Y:S02]  /*4ae0*/  PRMT R11, R2, 0x7770, RZ ;  /* 0x00007770020b7816 */ /* 0x000fe400000000ff */
[C---:B------:R-:W-:Y:S03]  /*4af0*/  LOP3.LUT R3, R5.reuse, 0xffff, RZ, 0xc0, !PT ;  /* 0x0000ffff05037812 */ /* 0x040fe600078ec0ff */
[----:B------:R-:W-:Y:S01]  /*4b00*/  MUFU.EX2 R181, R44 ;  /* 0x0000002c00b57308 */ /* 0x000fe20000000800 */
[--C-:B------:R-:W-:Y:S02]  /*4b10*/  SHF.R.U32.HI R2, RZ, 0x18, R5.reuse ;  /* 0x00000018ff027819 */ /* 0x100fe40000011605 */
[----:B------:R-:W-:Y:S01]  /*4b20*/  PRMT R5, R5, 0x7632, R5 ;  /* 0x0000763205057816 */ /* 0x000fe20000000005 */
[C---:B------:R-:W-:Y:S01]  /*4b30*/  @P3 VIADD R110, R251.reuse, 0xffffffe0 ;  /* 0xffffffe0fb6e3836 */ /* 0x040fe20000000000 */
[----:B------:R-:W-:Y:S01]  /*4b40*/  ISETP.LE.U32.AND P2, PT, R2, UR10, PT ;  /* 0x0000000a02007c0c */ /* 0x000fe2000bf43070 */
[----:B------:R-:W-:Y:S01]  /*4b50*/  @P4 VIADD R111, R251, 0xffffffc0 ;  /* 0xffffffc0fb6f4836 */ /* 0x000fe20000000000 */
[----:B------:R-:W-:Y:S03]  /*4b60*/  SHF.R.U32.HI R2, RZ, 0x8, R3 ;  /* 0x00000008ff027819 */ /* 0x000fe60000011603 */
[----:B------:R-:W-:Y:S01]  /*4b70*/  MUFU.EX2 R180, R34 ;  /* 0x0000002200b47308 */ /* 0x000fe20000000800 */
[----:B------:R-:W-:Y:S02]  /*4b80*/  LOP3.LUT R5, R5, 0xff, RZ, 0xc0, !PT ;  /* 0x000000ff05057812 */ /* 0x000fe400078ec0ff */
[----:B------:R-:W-:Y:S02]  /*4b90*/  LOP3.LUT R2, R2, 0xffff, RZ, 0xc0, !PT ;  /* 0x0000ffff02027812 */ /* 0x000fe400078ec0ff */
[----:B------:R-:W-:Y:S02]  /*4ba0*/  LOP3.LUT R3, R0, 0xff, RZ, 0xc0, !PT ;  /* 0x000000ff00037812 */ /* 0x000fe400078ec0ff */
[----:B------:R-:W-:Y:S03]  /*4bb0*/  ISETP.LE.U32.AND P3, PT, R2, UR10, PT ;  /* 0x0000000a02007c0c */ /* 0x000fe6000bf63070 */
[----:B------:R-:W-:Y:S01]  /*4bc0*/  MUFU.EX2 R189, R47 ;  /* 0x0000002f00bd7308 */ /* 0x000fe20000000800 */
[----:B------:R-:W-:Y:S01]  /*4bd0*/  LOP3.LUT R2, R0, 0xffff, RZ, 0xc0, !PT ;  /* 0x0000ffff00027812 */ /* 0x000fe200078ec0ff */
[----:B------:R-:W-:Y:S01]  /*4be0*/  @!P2 FADD.FTZ R207, -R207, -RZ ;  /* 0x800000ffcfcfa221 */ /* 0x000fe20000010100 */
[----:B------:R-:W-:Y:S02]  /*4bf0*/  ISETP.LE.U32.AND P2, PT, R11, UR10, PT ;  /* 0x0000000a0b007c0c */ /* 0x000fe4000bf43070 */
[----:B------:R-:W-:Y:S02]  /*4c00*/  ISETP.LE.U32.AND P5, PT, R5, UR10, PT ;  /* 0x0000000a05007c0c */ /* 0x000fe4000bfa3070 */
[----:B------:R-:W-:Y:S03]  /*4c10*/  SHF.R.U32.HI R2, RZ, 0x8, R2 ;  /* 0x00000008ff027819 */ /* 0x000fe60000011602 */
[----:B------:R-:W-:Y:S01]  /*4c20*/  MUFU.EX2 R169, R48 ;  /* 0x0000003000a97308 */ /* 0x000fe20000000800 */
[----:B------:R-:W-:Y:S02]  /*4c30*/  ISETP.LE.U32.AND P4, PT, R3, UR10, PT ;  /* 0x0000000a03007c0c */ /* 0x000fe4000bf83070 */
[----:B------:R-:W-:Y:S01]  /*4c40*/  LOP3.LUT R2, R2, 0xffff, RZ, 0xc0, !PT ;  /* 0x0000ffff02027812 */ /* 0x000fe200078ec0ff */
[----:B------:R-:W-:Y:S01]  /*4c50*/  @!P3 FADD.FTZ R199, -R199, -RZ ;  /* 0x800000ffc7c7b221 */ /* 0x000fe20000010100 */
[----:B------:R-:W-:Y:S02]  /*4c60*/  PRMT R3, R0, 0x7632, R3 ;  /* 0x0000763200037816 */ /* 0x000fe40000000003 */
[----:B------:R-:W-:Y:S01]  /*4c70*/  ISETP.LE.U32.AND P6, PT, R2, UR10, PT ;  /* 0x0000000a02007c0c */ /* 0x000fe2000bfc3070 */
[----:B------:R-:W-:Y:S01]  /*4c80*/  @!P2 FADD.FTZ R210, -R210, -RZ ;  /* 0x800000ffd2d2a221 */ /* 0x000fe20000010100 */
[----:B------:R-:W-:Y:S01]  /*4c90*/  SHF.R.U32.HI R0, RZ, 0x18, R0 ;  /* 0x00000018ff007819 */ /* 0x000fe20000011600 */
[----:B------:R-:W-:Y:S01]  /*4ca0*/  @!P5 FADD.FTZ R208, -R208, -RZ ;  /* 0x800000ffd0d0d221 */ /* 0x000fe20000010100 */
[----:B------:R-:W-:Y:S01]  /*4cb0*/  ISETP.LE.U32.AND P2, PT, R13, UR10, PT ;  /* 0x0000000a0d007c0c */ /* 0x000fe2000bf43070 */
[----:B------:R-:W-:Y:S01]  /*4cc0*/  MUFU.EX2 R182, R45 ;  /* 0x0000002d00b67308 */ /* 0x000fe20000000800 */
[----:B------:R-:W-:Y:S01]  /*4cd0*/  ISETP.LE.U32.AND P5, PT, R0, UR10, PT ;  /* 0x0000000a00007c0c */ /* 0x000fe2000bfa3070 */
[----:B------:R-:W-:Y:S01]  /*4ce0*/  @!P4 FADD.FTZ R212, -R212, -RZ ;  /* 0x800000ffd4d4c221 */ /* 0x000fe20000010100 */
[----:B------:R-:W-:Y:S01]  /*4cf0*/  ISETP.GT.U32.AND P4, PT, R4, UR10, PT ;  /* 0x0000000a04007c0c */ /* 0x000fe2000bf84070 */
[----:B------:R-:W-:Y:S01]  /*4d00*/  IMAD.WIDE.U32 R4, R112, -0x2daee0ad, RZ ;  /* 0xd2511f5370047825 */ /* 0x000fe200078e00ff */
[----:B------:R-:W-:Y:S02]  /*4d10*/  LOP3.LUT R3, R3, 0xff, RZ, 0xc0, !PT ;  /* 0x000000ff03037812 */ /* 0x000fe400078ec0ff */
[----:B------:R-:W-:Y:S01]  /*4d20*/  SHF.R.U32.HI R0, RZ, 0x18, R9 ;  /* 0x00000018ff007819 */ /* 0x000fe20000011609 */
[----:B------:R-:W-:Y:S01]  /*4d30*/  @!P6 FADD.FTZ R211, -R211, -RZ ;  /* 0x800000ffd3d3e221 */ /* 0x000fe20000010100 */
[----:B------:R-:W-:Y:S01]  /*4d40*/  LOP3.LUT R5, R12, UR17, R5, 0x96, !PT ;  /* 0x000000110c057c12 */ /* 0x000fe2000f8e9605 */
[----:B------:R-:W-:Y:S01]  /*4d50*/  MUFU.EX2 R167, R50 ;  /* 0x0000003200a77308 */ /* 0x000fe20000000800 */
[----:B------:R-:W-:Y:S01]  /*4d60*/  ISETP.GT.U32.AND P6, PT, R7, UR10, PT ;  /* 0x0000000a07007c0c */ /* 0x000fe2000bfc4070 */
[----:B------:R-:W-:Y:S01]  /*4d70*/  @!P2 FADD.FTZ R188, -R188, -RZ ;  /* 0x800000ffbcbca221 */ /* 0x000fe20000010100 */
[----:B------:R-:W-:Y:S01]  /*4d80*/  ISETP.LE.U32.AND P3, PT, R3, UR10, PT ;  /* 0x0000000a03007c0c */ /* 0x000fe2000bf63070 */
[----:B------:R-:W-:Y:S01]  /*4d90*/  @!P5 FADD.FTZ R215, -R215, -RZ ;  /* 0x800000ffd7d7d221 */ /* 0x000fe20000010100 */
[----:B------:R-:W-:Y:S01]  /*4da0*/  ISETP.LE.U32.AND P5, PT, R0, UR10, PT ;  /* 0x0000000a00007c0c */ /* 0x000fe2000bfa3070 */
[----:B------:R-:W-:Y:S01]  /*4db0*/  @P4 FADD.FTZ R209, -R209, -RZ ;  /* 0x800000ffd1d14221 */ /* 0x000fe20000010100 */
[----:B------:R-:W-:Y:S03]  /*4dc0*/  ISETP.GT.U32.AND P4, PT, R14, UR10, PT ;  /* 0x0000000a0e007c0c */ /* 0x000fe6000bf84070 */
[----:B------:R-:W-:Y:S01]  /*4dd0*/  MUFU.EX2 R190, R46 ;  /* 0x0000002e00be7308 */ /* 0x000fe20000000800 */
[C---:B------:R-:W-:Y:S02]  /*4de0*/  PRMT R0, R9.reuse, 0x7632, R0 ;  /* 0x0000763209007816 */ /* 0x040fe40000000000 */
[----:B------:R-:W-:Y:S02]  /*4df0*/  LOP3.LUT R9, R9, 0xffff, RZ, 0xc0, !PT ;  /* 0x0000ffff09097812 */ /* 0x000fe400078ec0ff */
[----:B------:R-:W-:Y:S01]  /*4e00*/  LOP3.LUT R0, R0, 0xff, RZ, 0xc0, !PT ;  /* 0x000000ff00007812 */ /* 0x000fe200078ec0ff */
[----:B------:R-:W-:Y:S01]  /*4e10*/  @P6 FADD.FTZ R214, -R214, -RZ ;  /* 0x800000ffd6d66221 */ /* 0x000fe20000010100 */
[----:B------:R-:W-:Y:S01]  /*4e20*/  SHF.R.U32.HI R2, RZ, 0x8, R9 ;  /* 0x00000008ff027819 */ /* 0x000fe20000011609 */
[----:B------:R-:W-:Y:S01]  /*4e30*/  @!P3 FADD.FTZ R216, -R216, -RZ ;  /* 0x800000ffd8d8b221 */ /* 0x000fe20000010100 */
[----:B------:R-:W-:Y:S01]  /*4e40*/  ISETP.GT.U32.AND P6, PT, R16, UR10, PT ;  /* 0x0000000a10007c0c */ /* 0x000fe2000bfc4070 */
[----:B---3--:R-:W-:Y:S01]  /*4e50*/  @!P5 FADD.FTZ R193, -R193, -RZ ;  /* 0x800000ffc1c1d221 */ /* 0x008fe20000010100 */
[----:B------:R-:W-:Y:S01]  /*4e60*/  ISETP.GT.U32.AND P3, PT, R6, UR10, PT ;  /* 0x0000000a06007c0c */ /* 0x000fe2000bf64070 */
[----:B------:R-:W-:Y:S01]  /*4e70*/  @P4 FADD.FTZ R187, -R187, -RZ ;  /* 0x800000ffbbbb4221 */ /* 0x000fe20000010100 */
[----:B------:R-:W-:Y:S01]  /*4e80*/  LOP3.LUT R2, R2, 0xffff, RZ, 0xc0, !PT ;  /* 0x0000ffff02027812 */ /* 0x000fe200078ec0ff */
[----:B------:R-:W-:Y:S01]  /*4e90*/  IMAD.WIDE.U32 R6, R172, -0x326172a9, RZ ;  /* 0xcd9e8d57ac067825 */ /* 0x000fe200078e00ff */
[----:B------:R-:W-:Y:S01]  /*4ea0*/  ISETP.LE.U32.AND P2, PT, R0, UR10, PT ;  /* 0x0000000a00007c0c */ /* 0x000fe2000bf43070 */
[----:B------:R-:W-:Y:S01]  /*4eb0*/  MUFU.EX2 R166, R49 ;  /* 0x0000003100a67308 */ /* 0x000fe20000000800 */
[----:B------:R-:W-:Y:S02]  /*4ec0*/  ISETP.LE.U32.AND P4, PT, R2, UR10, PT ;  /* 0x0000000a02007c0c */ /* 0x000fe4000bf83070 */
[C---:B------:R-:W-:Y:S02]  /*4ed0*/  LOP3.LUT R2, R8.reuse, 0xff, RZ, 0xc0, !PT ;  /* 0x000000ff08027812 */ /* 0x040fe400078ec0ff */
[----:B------:R-:W-:Y:S01]  /*4ee0*/  LOP3.LUT R0, R8, 0xffff, RZ, 0xc0, !PT ;  /* 0x0000ffff08007812 */ /* 0x000fe200078ec0ff */
[----:B------:R-:W-:Y:S01]  /*4ef0*/  @P6 FADD.FTZ R198, -R198, -RZ ;  /* 0x800000ffc6c66221 */ /* 0x000fe20000010100 */
[----:B------:R-:W-:Y:S01]  /*4f00*/  ISETP.LE.U32.AND P6, PT, R2, UR10, PT ;  /* 0x0000000a02007c0c */ /* 0x000fe2000bfc3070 */
[----:B------:R-:W-:Y:S01]  /*4f10*/  @P3 FADD.FTZ R213, -R213, -RZ ;  /* 0x800000ffd5d53221 */ /* 0x000fe20000010100 */
[----:B------:R-:W-:Y:S01]  /*4f20*/  ISETP.GT.U32.AND P3, PT, R15, UR10, PT ;  /* 0x0000000a0f007c0c */ /* 0x000fe2000bf64070 */
[----:B------:R-:W-:Y:S01]  /*4f30*/  MUFU.EX2 R164, R52 ;  /* 0x0000003400a47308 */ /* 0x000fe20000000800 */
[----:B------:R-:W-:Y:S01]  /*4f40*/  SHF.R.U32.HI R0, RZ, 0x8, R0 ;  /* 0x00000008ff007819 */ /* 0x000fe20000011600 */
[----:B------:R-:W-:Y:S01]  /*4f50*/  @!P2 FADD.FTZ R194, -R194, -RZ ;  /* 0x800000ffc2c2a221 */ /* 0x000fe20000010100 */
[----:B------:R-:W-:Y:S01]  /*4f60*/  PRMT R2, R8, 0x7632, R2 ;  /* 0x0000763208027816 */ /* 0x000fe20000000002 */
[----:B------:R-:W-:Y:S01]  /*4f70*/  @!P4 FADD.FTZ R186, -R186, -RZ ;  /* 0x800000ffbabac221 */ /* 0x000fe20000010100 */
[----:B------:R-:W-:Y:S02]  /*4f80*/  LOP3.LUT R0, R0, 0xffff, RZ, 0xc0, !PT ;  /* 0x0000ffff00007812 */ /* 0x000fe400078ec0ff */
[----:B------:R-:W-:Y:S03]  /*4f90*/  SHF.R.U32.HI R8, RZ, 0x18, R8 ;  /* 0x00000018ff087819 */ /* 0x000fe60000011608 */
[----:B------:R1:W2:Y:S01]  /*4fa0*/  MUFU.EX2 R206, R26 ;  /* 0x0000001a00ce7308 */ /* 0x0002a20000000800 */
[----:B------:R-:W-:Y:S01]  /*4fb0*/  ISETP.LE.U32.AND P5, PT, R101, UR10, PT ;  /* 0x0000000a65007c0c */ /* 0x000fe2000bfa3070 */
[----:B------:R-:W-:Y:S01]  /*4fc0*/  @!P6 FADD.FTZ R202, -R202, -RZ ;  /* 0x800000ffcacae221 */ /* 0x000fe20000010100 */
[----:B------:R-:W-:Y:S01]  /*4fd0*/  ISETP.GT.U32.AND P6, PT, R21, UR10, PT ;  /* 0x0000000a15007c0c */ /* 0x000fe2000bfc4070 */
[----:B------:R-:W-:Y:S01]  /*4fe0*/  @P3 FADD.FTZ R197, -R197, -RZ ;  /* 0x800000ffc5c53221 */ /* 0x000fe20000010100 */
[----:B------:R-:W-:Y:S02]  /*4ff0*/  ISETP.LE.U32.AND P3, PT, R0, UR10, PT ;  /* 0x0000000a00007c0c */ /* 0x000fe4000bf63070 */
[----:B------:R-:W-:Y:S03]  /*5000*/  ISETP.LE.U32.AND P4, PT, R8, UR10, PT ;  /* 0x0000000a08007c0c */ /* 0x000fe6000bf83070 */
[----:B------:R-:W-:Y:S01]  /*5010*/  MUFU.EX2 R162, R53 ;  /* 0x0000003500a27308 */ /* 0x000fe20000000800 */
[----:B------:R-:W-:Y:S02]  /*5020*/  LOP3.LUT R7, R100, UR33, R7, 0x96, !PT ;  /* 0x0000002164077c12 */ /* 0x000fe4000f8e9607 */
[----:B------:R-:W-:Y:S01]  /*5030*/  LOP3.LUT R0, R2, 0xff, RZ, 0xc0, !PT ;  /* 0x000000ff02007812 */ /* 0x000fe200078ec0ff */
[----:B------:R-:W-:Y:S01]  /*5040*/  IMAD.WIDE.U32 R2, R23, -0x326172a9, RZ ;  /* 0xcd9e8d5717027825 */ /* 0x000fe200078e00ff */
[----:B------:R-:W-:Y:S02]  /*5050*/  LOP3.LUT R8, R7, 0xff, RZ, 0xc0, !PT ;  /* 0x000000ff07087812 */ /* 0x000fe400078ec0ff */
[----:B------:R-:W-:Y:S01]  /*5060*/  ISETP.LE.U32.AND P0, PT, R0, UR10, PT ;  /* 0x0000000a00007c0c */ /* 0x000fe2000bf03070 */
[----:B------:R-:W-:Y:S01]  /*5070*/  @P6 FADD.FTZ R195, -R195, -RZ ;  /* 0x800000ffc3c36221 */ /* 0x000fe20000010100 */
[----:B------:R-:W-:Y:S01]  /*5080*/  ISETP.GT.U32.AND P6, PT, R109, UR10, PT ;  /* 0x0000000a6d007c0c */ /* 0x000fe2000bfc4070 */
[----:B------:R-:W-:Y:S01]  /*5090*/  @!P3 FADD.FTZ R200, -R200, -RZ ;  /* 0x800000ffc8c8b221 */ /* 0x000fe20000010100 */
[----:B------:R-:W-:Y:S01]  /*50a0*/  ISETP.GT.U32.AND P3, PT, R108, UR10, PT ;  /* 0x0000000a6c007c0c */ /* 0x000fe2000bf64070 */
[----:B------:R-:W-:Y:S01]  /*50b0*/  @!P4 FADD.FTZ R205, -R205, -RZ ;  /* 0x800000ffcdcdc221 */ /* 0x000fe20000010100 */
[----:B------:R-:W-:Y:S01]  /*50c0*/  ISETP.GT.U32.AND P4, PT, R103, UR10, PT ;  /* 0x0000000a67007c0c */ /* 0x000fe2000bf84070 */
[----:B----4-:R-:W-:Y:S01]  /*50d0*/  @!P5 FADD.FTZ R176, -R176, -RZ ;  /* 0x800000ffb0b0d221 */ /* 0x010fe20000010100 */
[----:B------:R-:W-:Y:S01]  /*50e0*/  LOP3.LUT R0, R102, UR33, R3, 0x96, !PT ;  /* 0x0000002166007c12 */ /* 0x000fe2000f8e9603 */
[----:B------:R-:W-:Y:S01]  /*50f0*/  MUFU.EX2 R165, R51 ;  /* 0x0000003300a57308 */ /* 0x000fe20000000800 */
[----:B------:R-:W-:Y:S01]  /*5100*/  LOP3.LUT R3, R7, 0xffff, RZ, 0xc0, !PT ;  /* 0x0000ffff07037812 */ /* 0x000fe200078ec0ff */
[----:B-1----:R-:W-:Y:S01]  /*5110*/  IMAD.MOV.U32 R26, RZ, RZ, 0x10 ;  /* 0x00000010ff1a7424 */ /* 0x002fe200078e00ff */
[----:B------:R-:W-:Y:S01]  /*5120*/  ISETP.LE.U32.AND P5, PT, R8, UR10, PT ;  /* 0x0000000a08007c0c */ /* 0x000fe2000bfa3070 */
[----:B--2---:R-:W-:Y:S01]  /*5130*/  @!P0 FADD.FTZ R206, -R206, -RZ ;  /* 0x800000ffcece8221 */ /* 0x004fe20000010100 */
[--C-:B------:R-:W-:Y:S01]  /*5140*/  SHF.R.U32.HI R8, RZ, 0x18, R7.reuse ;  /* 0x00000018ff087819 */ /* 0x100fe20000011607 */
[----:B------:R-:W-:Y:S01]  /*5150*/  @P6 FADD.FTZ R179, -R179, -RZ ;  /* 0x800000ffb3b36221 */ /* 0x000fe20000010100 */
[----:B------:R-:W-:Y:S01]  /*5160*/  PRMT R7, R7, 0x7632, R7 ;  /* 0x0000763207077816 */ /* 0x000fe20000000007 */
[----:B------:R-:W-:Y:S01]  /*5170*/  @P3 FADD.FTZ R175, -R175, -RZ ;  /* 0x800000ffafaf3221 */ /* 0x000fe20000010100 */
[----:B------:R-:W-:Y:S01]  /*5180*/  SHF.R.U32.HI R3, RZ, 0x8, R3 ;  /* 0x00000008ff037819 */ /* 0x000fe20000011603 */
[----:B------:R-:W-:Y:S01]  /*5190*/  @P4 FADD.FTZ R180, -R180, -RZ ;  /* 0x800000ffb4b44221 */ /* 0x000fe20000010100 */
[----:B------:R-:W-:Y:S01]  /*51a0*/  LOP3.LUT R7, R7, 0xff, RZ, 0xc0, !PT ;  /* 0x000000ff07077812 */ /* 0x000fe200078ec0ff */
[----:B------:R-:W-:Y:S01]  /*51b0*/  MUFU.EX2 R170, R56 ;  /* 0x0000003800aa7308 */ /* 0x000fe20000000800 */
[----:B------:R-:W-:Y:S02]  /*51c0*/  LOP3.LUT R3, R3, 0xffff, RZ, 0xc0, !PT ;  /* 0x0000ffff03037812 */ /* 0x000fe400078ec0ff */
[----:B------:R-:W-:Y:S01]  /*51d0*/  ISETP.LE.U32.AND P6, PT, R7, UR10, PT ;  /* 0x0000000a07007c0c */ /* 0x000fe2000bfc3070 */
[----:B------:R-:W-:Y:S01]  /*51e0*/  @!P5 FADD.FTZ R174, -R174, -RZ ;  /* 0x800000ffaeaed221 */ /* 0x000fe20000010100 */
[----:B------:R-:W-:Y:S02]  /*51f0*/  LOP3.LUT R7, R0, 0xff, RZ, 0xc0, !PT ;  /* 0x000000ff00077812 */ /* 0x000fe400078ec0ff */
[----:B------:R-:W-:Y:S03]  /*5200*/  ISETP.LE.U32.AND P3, PT, R8, UR10, PT ;  /* 0x0000000a08007c0c */ /* 0x000fe6000bf63070 */
[----:B------:R-:W-:Y:S01]  /*5210*/  MUFU.EX2 R161, R161 ;  /* 0x000000a100a17308 */ /* 0x000fe20000000800 */
[C---:B------:R-:W-:Y:S02]  /*5220*/  LOP3.LUT R8, R0.reuse, 0xffff, RZ, 0xc0, !PT ;  /* 0x0000ffff00087812 */ /* 0x040fe400078ec0ff */
[----:B------:R-:W-:Y:S02]  /*5230*/  ISETP.LE.U32.AND P4, PT, R3, UR10, PT ;  /* 0x0000000a03007c0c */ /* 0x000fe4000bf83070 */
[----:B------:R-:W-:Y:S02]  /*5240*/  PRMT R3, R0, 0x7632, R3 ;  /* 0x0000763200037816 */ /* 0x000fe40000000003 */
[----:B------:R-:W-:Y:S01]  /*5250*/  ISETP.LE.U32.AND P5, PT, R7, UR10, PT ;  /* 0x0000000a07007c0c */ /* 0x000fe2000bfa3070 */
[----:B------:R-:W-:Y:S01]  /*5260*/  @!P6 FADD.FTZ R178, -R178, -RZ ;  /* 0x800000ffb2b2e221 */ /* 0x000fe20000010100 */
[----:B------:R-:W-:Y:S01]  /*5270*/  SHF.R.U32.HI R8, RZ, 0x8, R8 ;  /* 0x00000008ff087819 */ /* 0x000fe20000011608 */
[----:B------:R-:W1:Y:S01]  /*5280*/  MUFU.EX2 R204, R30 ;  /* 0x0000001e00cc7308 */ /* 0x000e620000000800 */
[----:B------:R-:W-:Y:S01]  /*5290*/  ISETP.LE.U32.AND P2, PT, R17, UR10, PT ;  /* 0x0000000a11007c0c */ /* 0x000fe2000bf43070 */
[----:B------:R-:W-:Y:S01]  /*52a0*/  @!P3 FADD.FTZ R177, -R177, -RZ ;  /* 0x800000ffb1b1b221 */ /* 0x000fe20000010100 */
[----:B------:R-:W-:Y:S02]  /*52b0*/  LOP3.LUT R7, R3, 0xff, RZ, 0xc0, !PT ;  /* 0x000000ff03077812 */ /* 0x000fe400078ec0ff */
[----:B------:R-:W-:Y:S01]  /*52c0*/  LOP3.LUT R3, R8, 0xffff, RZ, 0xc0, !PT ;  /* 0x0000ffff08037812 */ /* 0x000fe200078ec0ff */
[----:B------:R-:W-:Y:S01]  /*52d0*/  @!P4 FADD.FTZ R173, -R173, -RZ ;  /* 0x800000ffadadc221 */ /* 0x000fe20000010100 */
[----:B------:R-:W-:Y:S03]  /*52e0*/  ISETP.LE.U32.AND P4, PT, R7, UR10, PT ;  /* 0x0000000a07007c0c */ /* 0x000fe6000bf83070 */
[----:B------:R-:W-:Y:S01]  /*52f0*/  MUFU.EX2 R160, R160 ;  /* 0x000000a000a07308 */ /* 0x000fe20000000800 */
[----:B------:R-:W-:Y:S01]  /*5300*/  ISETP.LE.U32.AND P6, PT, R3, UR10, PT ;  /* 0x0000000a03007c0c */ /* 0x000fe2000bfc3070 */
[----:B------:R-:W-:Y:S01]  /*5310*/  @!P5 FADD.FTZ R184, -R184, -RZ ;  /* 0x800000ffb8b8d221 */ /* 0x000fe20000010100 */
[----:B------:R-:W-:Y:S02]  /*5320*/  ISETP.GT.U32.AND P0, PT, R22, UR10, PT ;  /* 0x0000000a16007c0c */ /* 0x000fe4000bf04070 */
[----:B------:R-:W-:Y:S02]  /*5330*/  SHF.R.U32.HI R3, RZ, 0x18, R0 ;  /* 0x00000018ff037819 */ /* 0x000fe40000011600 */
[----:B------:R-:W-:Y:S03]  /*5340*/  SEL R26, R26, 0xfffffff0, !P1 ;  /* 0xfffffff01a1a7807 */ /* 0x000fe60004800000 */
[----:B------:R-:W2:Y:S01]  /*5350*/  MUFU.EX2 R196, R28 ;  /* 0x0000001c00c47308 */ /* 0x000ea20000000800 */
[----:B------:R-:W-:Y:S02]  /*5360*/  ISETP.LE.U32.AND P3, PT, R3, UR10, PT ;  /* 0x0000000a03007c0c */ /* 0x000fe4000bf63070 */
[----:B------:R-:W-:Y:S01]  /*5370*/  PRMT R0, R2, 0x7770, RZ ;  /* 0x0000777002007816 */ /* 0x000fe200000000ff */
[----:B------:R-:W-:Y:S01]  /*5380*/  IMAD.IADD R112, R26, 0x1, R110 ;  /* 0x000000011a707824 */ /* 0x000fe200078e026e */
[----:B------:R-:W-:Y:S01]  /*5390*/  PRMT R3, R2, 0x7771, RZ ;  /* 0x0000777102037816 */ /* 0x000fe200000000ff */
[----:B------:R-:W-:Y:S01]  /*53a0*/  IMAD.IADD R109, R26, 0x1, R111 ;  /* 0x000000011a6d7824 */ /* 0x000fe200078e026f */
[----:B------:R-:W-:Y:S01]  /*53b0*/  ISETP.LE.U32.AND P5, PT, R0, UR10, PT ;  /* 0x0000000a00007c0c */ /* 0x000fe2000bfa3070 */
[----:B------:R-:W-:Y:S01]  /*53c0*/  IMAD.IADD R108, R219, 0x1, R26 ;  /* 0x00000001db6c7824 */ /* 0x000fe200078e021a */
[C---:B------:R-:W-:Y:S01]  /*53d0*/  PRMT R0, R2.reuse, 0x7772, RZ ;  /* 0x0000777202007816 */ /* 0x040fe200000000ff */
[----:B------:R-:W-:Y:S01]  /*53e0*/  @!P6 FADD.FTZ R183, -R183, -RZ ;  /* 0x800000ffb7b7e221 */ /* 0x000fe20000010100 */
[----:B------:R-:W-:Y:S01]  /*53f0*/  PRMT R2, R2, 0x7773, RZ ;  /* 0x0000777302027816 */ /* 0x000fe200000000ff */
[----:B------:R-:W-:Y:S01]  /*5400*/  @!P4 FADD.FTZ R192, -R192, -RZ ;  /* 0x800000ffc0c0c221 */ /* 0x000fe20000010100 */
[----:B------:R-:W-:Y:S01]  /*5410*/  ISETP.GT.U32.AND P6, PT, R3, UR10, PT ;  /* 0x0000000a03007c0c */ /* 0x000fe2000bfc4070 */
[----:B------:R-:W-:Y:S01]  /*5420*/  @!P3 FADD.FTZ R191, -R191, -RZ ;  /* 0x800000ffbfbfb221 */ /* 0x000fe20000010100 */
[----:B------:R-:W-:Y:S01]  /*5430*/  ISETP.GT.U32.AND P3, PT, R2, UR10, PT ;  /* 0x0000000a02007c0c */ /* 0x000fe2000bf64070 */
[----:B------:R-:W-:Y:S01]  /*5440*/  MUFU.EX2 R163, R54 ;  /* 0x0000003600a37308 */ /* 0x000fe20000000800 */
[----:B------:R-:W-:Y:S01]  /*5450*/  ISETP.GT.U32.AND P4, PT, R0, UR10, PT ;  /* 0x0000000a00007c0c */ /* 0x000fe2000bf84070 */
[----:B-1----:R-:W-:Y:S01]  /*5460*/  @P0 FADD.FTZ R204, -R204, -RZ ;  /* 0x800000ffcccc0221 */ /* 0x002fe20000010100 */
[C---:B------:R-:W-:Y:S01]  /*5470*/  PRMT R0, R6.reuse, 0x7770, RZ ;  /* 0x0000777006007816 */ /* 0x040fe200000000ff */
[----:B------:R-:W-:Y:S01]  /*5480*/  @!P5 FADD.FTZ R181, -R181, -RZ ;  /* 0x800000ffb5b5d221 */ /* 0x000fe20000010100 */
[----:B------:R-:W-:Y:S01]  /*5490*/  PRMT R3, R6, 0x7772, RZ ;  /* 0x0000777206037816 */ /* 0x000fe200000000ff */
[----:B--2---:R-:W-:Y:S01]  /*54a0*/  @!P2 FADD.FTZ R196, -R196, -RZ ;  /* 0x800000ffc4c4a221 */ /* 0x004fe20000010100 */
[----:B------:R-:W-:Y:S03]  /*54b0*/  ISETP.LE.U32.AND P5, PT, R0, UR10, PT ;  /* 0x0000000a00007c0c */ /* 0x000fe6000bfa3070 */
[----:B------:R-:W-:Y:S01]  /*54c0*/  MUFU.EX2 R168, R57 ;  /* 0x0000003900a87308 */ /* 0x000fe20000000800 */
[----:B------:R-:W-:Y:S01]  /*54d0*/  PRMT R2, R6, 0x7771, RZ ;  /* 0x0000777106027816 */ /* 0x000fe200000000ff */
[----:B------:R-:W-:Y:S01]  /*54e0*/  @P6 FADD.FTZ R182, -R182, -RZ ;  /* 0x800000ffb6b66221 */ /* 0x000fe20000010100 */
[----:B------:R-:W-:Y:S01]  /*54f0*/  LOP3.LUT R0, R10, 0xff, RZ, 0xc0, !PT ;  /* 0x000000ff0a007812 */ /* 0x000fe200078ec0ff */
[----:B------:R-:W-:Y:S01]  /*5500*/  @P3 FADD.FTZ R189, -R189, -RZ ;  /* 0x800000ffbdbd3221 */ /* 0x000fe20000010100 */
[----:B------:R-:W-:Y:S01]  /*5510*/  ISETP.GT.U32.AND P3, PT, R3, UR10, PT ;  /* 0x0000000a03007c0c */ /* 0x000fe2000bf64070 */
[----:B------:R-:W-:Y:S01]  /*5520*/  @P4 FADD.FTZ R190, -R190, -RZ ;  /* 0x800000ffbebe4221 */ /* 0x000fe20000010100 */
[----:B------:R-:W-:Y:S03]  /*5530*/  ISETP.GT.U32.AND P6, PT, R2, UR10, PT ;  /* 0x0000000a02007c0c */ /* 0x000fe6000bfc4070 */
[----:B------:R-:W-:Y:S01]  /*5540*/  MUFU.EX2 R203, R31 ;  /* 0x0000001f00cb7308 */ /* 0x000fe20000000800 */
[----:B------:R-:W-:Y:S02]  /*5550*/  ISETP.LE.U32.AND P4, PT, R0, UR10, PT ;  /* 0x0000000a00007c0c */ /* 0x000fe4000bf83070 */
[----:B------:R-:W-:Y:S01]  /*5560*/  LOP3.LUT R0, R10, 0xffff, RZ, 0xc0, !PT ;  /* 0x0000ffff0a007812 */ /* 0x000fe200078ec0ff */
[----:B------:R-:W-:Y:S01]  /*5570*/  @!P5 FADD.FTZ R169, -R169, -RZ ;  /* 0x800000ffa9a9d221 */ /* 0x000fe20000010100 */
[----:B------:R-:W-:Y:S02]  /*5580*/  PRMT R6, R6, 0x7773, RZ ;  /* 0x0000777306067816 */ /* 0x000fe400000000ff */
[----:B------:R-:W-:Y:S03]  /*5590*/  SHF.R.U32.HI R0, RZ, 0x8, R0 ;  /* 0x00000008ff007819 */ /* 0x000fe60000011600 */
[----:B------:R-:W1:Y:S01]  /*55a0*/  MUFU.EX2 R157, R55 ;  /* 0x00000037009d7308 */ /* 0x000e620000000800 */
[--C-:B------:R-:W-:Y:S01]  /*55b0*/  SHF.R.U32.HI R2, RZ, 0x18, R10.reuse ;  /* 0x00000018ff027819 */ /* 0x100fe2000001160a */
[----:B------:R-:W-:Y:S01]  /*55c0*/  @P3 FADD.FTZ R167, -R167, -RZ ;  /* 0x800000ffa7a73221 */ /* 0x000fe20000010100 */
[----:B------:R-:W-:Y:S01]  /*55d0*/  LOP3.LUT R0, R0, 0xffff, RZ, 0xc0, !PT ;  /* 0x0000ffff00007812 */ /* 0x000fe200078ec0ff */
[----:B------:R-:W-:Y:S01]  /*55e0*/  @P6 FADD.FTZ R166, -R166, -RZ ;  /* 0x800000ffa6a66221 */ /* 0x000fe20000010100 */
[----:B------:R-:W-:Y:S01]  /*55f0*/  ISETP.GT.U32.AND P5, PT, R6, UR10, PT ;  /* 0x0000000a06007c0c */ /* 0x000fe2000bfa4070 */
[----:B------:R-:W-:Y:S01]  /*5600*/  @!P4 FADD.FTZ R164, -R164, -RZ ;  /* 0x800000ffa4a4c221 */ /* 0x000fe20000010100 */
[----:B------:R-:W-:Y:S03]  /*5610*/  ISETP.LE.U32.AND P3, PT, R0, UR10, PT ;  /* 0x0000000a00007c0c */ /* 0x000fe6000bf63070 */
[----:B------:R-:W-:Y:S01]  /*5620*/  MUFU.EX2 R172, R58 ;  /* 0x0000003a00ac7308 */ /* 0x000fe20000000800 */
[----:B------:R-:W-:Y:S02]  /*5630*/  ISETP.LE.U32.AND P6, PT, R2, UR10, PT ;  /* 0x0000000a02007c0c */ /* 0x000fe4000bfc3070 */
[C---:B------:R-:W-:Y:S02]  /*5640*/  LOP3.LUT R2, R5.reuse, 0xff, RZ, 0xc0, !PT ;  /* 0x000000ff05027812 */ /* 0x040fe400078ec0ff */
[----:B------:R-:W-:Y:S02]  /*5650*/  LOP3.LUT R0, R5, 0xffff, RZ, 0xc0, !PT ;  /* 0x0000ffff05007812 */ /* 0x000fe400078ec0ff */
[----:B------:R-:W-:Y:S03]  /*5660*/  PRMT R10, R10, 0x7632, R10 ;  /* 0x000076320a0a7816 */ /* 0x000fe6000000000a */
[----:B------:R-:W-:Y:S01]  /*5670*/  MUFU.EX2 R171, R59 ;  /* 0x0000003b00ab7308 */ /* 0x000fe20000000800 */
[----:B------:R-:W-:Y:S01]  /*5680*/  ISETP.LE.U32.AND P4, PT, R2, UR10, PT ;  /* 0x0000000a02007c0c */ /* 0x000fe2000bf83070 */
[----:B------:R-:W-:Y:S01]  /*5690*/  @P5 FADD.FTZ R165, -R165, -RZ ;  /* 0x800000ffa5a55221 */ /* 0x000fe20000010100 */
[----:B------:R-:W-:Y:S01]  /*56a0*/  SHF.R.U32.HI R0, RZ, 0x8, R0 ;  /* 0x00000008ff007819 */ /* 0x000fe20000011600 */
[----:B------:R-:W-:Y:S01]  /*56b0*/  @!P3 FADD.FTZ R162, -R162, -RZ ;  /* 0x800000ffa2a2b221 */ /* 0x000fe20000010100 */
[----:B------:R-:W-:Y:S01]  /*56c0*/  LOP3.LUT R10, R10, 0xff, RZ, 0xc0, !PT ;  /* 0x000000ff0a0a7812 */ /* 0x000fe200078ec0ff */
[----:B-1----:R-:W-:Y:S01]  /*56d0*/  @!P6 FADD.FTZ R157, -R157, -RZ ;  /* 0x800000ff9d9de221 */ /* 0x002fe20000010100 */
[----:B------:R-:W-:Y:S03]  /*56e0*/  LOP3.LUT R0, R0, 0xffff, RZ, 0xc0, !PT ;  /* 0x0000ffff00007812 */ /* 0x000fe600078ec0ff */
[----:B------:R-:W1:Y:S01]  /*56f0*/  MUFU.EX2 R159, R159 ;  /* 0x0000009f009f7308 */ /* 0x000e620000000800 */
[----:B------:R-:W-:Y:S02]  /*5700*/  ISETP.LE.U32.AND P5, PT, R10, UR10, PT ;  /* 0x0000000a0a007c0c */ /* 0x000fe4000bfa3070 */
[----:B------:R-:W-:Y:S02]  /*5710*/  ISETP.LE.U32.AND P3, PT, R0, UR10, PT ;  /* 0x0000000a00007c0c */ /* 0x000fe4000bf63070 */
[----:B------:R-:W-:Y:S01]  /*5720*/  PRMT R3, R4, 0x7770, RZ ;  /* 0x0000777004037816 */ /* 0x000fe200000000ff */
[----:B------:R-:W-:Y:S01]  /*5730*/  @!P4 FADD.FTZ R170, -R170, -RZ ;  /* 0x800000ffaaaac221 */ /* 0x000fe20000010100 */
[----:B------:R-:W-:Y:S03]  /*5740*/  ISETP.LE.U32.AND P0, PT, R24, UR10, PT ;  /* 0x0000000a18007c0c */ /* 0x000fe6000bf03070 */
[----:B------:R-:W-:Y:S01]  /*5750*/  MUFU.EX2 R158, R158 ;  /* 0x0000009e009e7308 */ /* 0x000fe20000000800 */
[----:B------:R-:W-:Y:S02]  /*5760*/  ISETP.LE.U32.AND P4, PT, R3, UR10, PT ;  /* 0x0000000a03007c0c */ /* 0x000fe4000bf83070 */
[----:B------:R-:W-:Y:S02]  /*5770*/  F2FP.RELU.BF16.F32.PACK_AB R3, R199, R201 ;  /* 0x000000c9c703723e */ /* 0x000fe400000018ff */
[----:B------:R-:W-:Y:S01]  /*5780*/  PRMT R2, R4, 0x7771, RZ ;  /* 0x0000777104027816 */ /* 0x000fe200000000ff */
[----:B------:R-:W-:Y:S01]  /*5790*/  @!P5 FADD.FTZ R163, -R163, -RZ ;  /* 0x800000ffa3a3d221 */ /* 0x000fe20000010100 */
[----:B------:R-:W-:Y:S01]  /*57a0*/  ISETP.GT.U32.AND P5, PT, R114, UR10, PT ;  /* 0x0000000a72007c0c */ /* 0x000fe2000bfa4070 */
[----:B------:R2:W-:Y:S01]  /*57b0*/  STS [R217+0x10000], R3 ;  /* 0x01000003d9007388 */ /* 0x0005e20000000800 */
[----:B------:R-:W-:Y:S01]  /*57c0*/  ISETP.GT.U32.AND P2, PT, R19, UR10, PT ;  /* 0x0000000a13007c0c */ /* 0x000fe2000bf44070 */
[----:B------:R-:W-:Y:S01]  /*57d0*/  @!P3 FADD.FTZ R168, -R168, -RZ ;  /* 0x800000ffa8a8b221 */ /* 0x000fe20000010100 */
[----:B------:R-:W-:Y:S01]  /*57e0*/  ISETP.GT.U32.AND P3, PT, R2, UR10, PT ;  /* 0x0000000a02007c0c */ /* 0x000fe2000bf64070 */
[----:B------:R-:W-:Y:S01]  /*57f0*/  @!P0 FADD.FTZ R156, -R156, -RZ ;  /* 0x800000ff9c9c8221 */ /* 0x000fe20000010100 */
[----:B------:R-:W-:Y:S01]  /*5800*/  F2FP.RELU.BF16.F32.PACK_AB R2, R207, R208 ;  /* 0x000000d0cf02723e */ /* 0x000fe200000018ff */
[----:B------:R-:W3:Y:S01]  /*5810*/  MUFU.EX2 R114, R60 ;  /* 0x0000003c00727308 */ /* 0x000ee20000000800 */
[----:B------:R-:W-:Y:S02]  /*5820*/  PRMT R0, R4, 0x7772, RZ ;  /* 0x0000777204007816 */ /* 0x000fe400000000ff */
[----:B------:R-:W-:Y:S01]  /*5830*/  ISETP.GT.U32.AND P6, PT, R113, UR10, PT ;  /* 0x0000000a71007c0c */ /* 0x000fe2000bfc4070 */
[----:B------:R4:W-:Y:S01]  /*5840*/  STS [R217+0x10400], R2 ;  /* 0x01040002d9007388 */ /* 0x0009e20000000800 */
[----:B------:R-:W-:Y:S01]  /*5850*/  ISETP.GT.U32.AND P0, PT, R0, UR10, PT ;  /* 0x0000000a00007c0c */ /* 0x000fe2000bf04070 */
[----:B------:R-:W-:Y:S01]  /*5860*/  @P5 FADD.FTZ R115, -R115, -RZ ;  /* 0x800000ff73735221 */ /* 0x000fe20000010100 */
[--C-:B------:R-:W-:Y:S01]  /*5870*/  SHF.R.U32.HI R0, RZ, 0x18, R5.reuse ;  /* 0x00000018ff007819 */ /* 0x100fe20000011605 */
[----:B------:R-:W-:Y:S01]  /*5880*/  @P2 FADD.FTZ R203, -R203, -RZ ;  /* 0x800000ffcbcb2221 */ /* 0x000fe20000010100 */
[----:B------:R-:W-:Y:S01]  /*5890*/  ISETP.GT.U32.AND P2, PT, R25, UR10, PT ;  /* 0x0000000a19007c0c */ /* 0x000fe2000bf44070 */
[----:B------:R-:W4:Y:S01]  /*58a0*/  MUFU.EX2 R113, R62 ;  /* 0x0000003e00717308 */ /* 0x000f220000000800 */
[----:B------:R-:W-:Y:S01]  /*58b0*/  ISETP.LE.U32.AND P5, PT, R0, UR10, PT ;  /* 0x0000000a00007c0c */ /* 0x000fe2000bfa3070 */
[----:B-1----:R-:W-:Y:S01]  /*58c0*/  @P3 FADD.FTZ R159, -R159, -RZ ;  /* 0x800000ff9f9f3221 */ /* 0x002fe20000010100 */
[----:B------:R-:W-:Y:S02]  /*58d0*/  F2FP.RELU.BF16.F32.PACK_AB R0, R187, R188 ;  /* 0x000000bcbb00723e */ /* 0x000fe400000018ff */
[----:B------:R-:W-:Y:S01]  /*58e0*/  PRMT R5, R5, 0x7632, R5 ;  /* 0x0000763205057816 */ /* 0x000fe20000000005 */
[----:B------:R-:W-:Y:S01]  /*58f0*/  @P6 FADD.FTZ R160, -R160, -RZ ;  /* 0x800000ffa0a06221 */ /* 0x000fe20000010100 */
[----:B------:R-:W-:Y:S01]  /*5900*/  PRMT R4, R4, 0x7773, RZ ;  /* 0x0000777304047816 */ /* 0x000fe200000000ff */
[----:B------:R1:W-:Y:S01]  /*5910*/  STS [R232+0x10000], R0 ;  /* 0x01000000e8007388 */ /* 0x0003e20000000800 */
[----:B------:R-:W-:Y:S01]  /*5920*/  LOP3.LUT R5, R5, 0xff, RZ, 0xc0, !PT ;  /* 0x000000ff05057812 */ /* 0x000fe200078ec0ff */
[----:B---3--:R-:W-:Y:S01]  /*5930*/  @!P4 FADD.FTZ R114, -R114, -RZ ;  /* 0x800000ff7272c221 */ /* 0x008fe20000010100 */
[----:B--2---:R-:W-:Y:S01]  /*5940*/  F2FP.RELU.BF16.F32.PACK_AB R3, R197, R198 ;  /* 0x000000c6c503723e */ /* 0x004fe200000018ff */
[----:B------:R-:W-:Y:S01]  /*5950*/  @P2 FADD.FTZ R161, -R161, -RZ ;  /* 0x800000ffa1a12221 */ /* 0x000fe20000010100 */
[----:B------:R-:W-:Y:S01]  /*5960*/  ISETP.GT.U32.AND P2, PT, R4, UR10, PT ;  /* 0x0000000a04007c0c */ /* 0x000fe2000bf44070 */
[----:B------:R-:W-:Y:S01]  /*5970*/  @!P5 FADD.FTZ R171, -R171, -RZ ;  /* 0x800000ffababd221 */ /* 0x000fe20000010100 */
[----:B------:R-:W-:Y:S01]  /*5980*/  ISETP.LE.U32.AND P6, PT, R5, UR10, PT ;  /* 0x0000000a05007c0c */ /* 0x000fe2000bfc3070 */
[----:B------:R2:W-:Y:S01]  /*5990*/  STS [R232+0x10400], R3 ;  /* 0x01040003e8007388 */ /* 0x0005e20000000800 */
[----:B------:R-:W-:Y:S01]  /*59a0*/  F2FP.RELU.BF16.F32.PACK_AB R5, R211, R212 ;  /* 0x000000d4d305723e */ /* 0x000fe200000018ff */
[----:B----4-:R-:W-:Y:S01]  /*59b0*/  @P0 FADD.FTZ R113, -R113, -RZ ;  /* 0x800000ff71710221 */ /* 0x010fe20000010100 */
[----:B------:R-:W-:Y:S02]  /*59c0*/  F2FP.RELU.BF16.F32.PACK_AB R4, R215, R216 ;  /* 0x000000d8d704723e */ /* 0x000fe400000018ff */
[----:B------:R-:W-:Y:S01]  /*59d0*/  F2FP.RELU.BF16.F32.PACK_AB R2, R209, R210 ;  /* 0x000000d2d102723e */ /* 0x000fe200000018ff */
[----:B------:R3:W-:Y:S01]  /*59e0*/  STS [R217+0x12000], R5 ;  /* 0x01200005d9007388 */ /* 0x0007e20000000800 */
[----:B------:R-:W-:Y:S02]  /*59f0*/  FSETP.GE.FTZ.AND P3, PT, R188, RZ, PT ;  /* 0x000000ffbc00720b */ /* 0x000fe40003f76000 */
[----:B------:R-:W-:Y:S01]  /*5a00*/  FSETP.GE.FTZ.AND P5, PT, R186, RZ, PT ;  /* 0x000000ffba00720b */ /* 0x000fe20003fb6000 */
[----:B------:R4:W-:Y:S01]  /*5a10*/  STS [R217+0x12400], R4 ;  /* 0x01240004d9007388 */ /* 0x0009e20000000800 */
[----:B------:R-:W-:Y:S01]  /*5a20*/  @P2 FADD.FTZ R158, -R158, -RZ ;  /* 0x800000ff9e9e2221 */ /* 0x000fe20000010100 */
[----:B------:R-:W-:Y:S01]  /*5a30*/  @!P6 FADD.FTZ R172, -R172, -RZ ;  /* 0x800000ffacace221 */ /* 0x000fe20000010100 */
[----:B------:R-:W-:Y:S01]  /*5a40*/  FSETP.GE.FTZ.AND P2, PT, R201, RZ, PT ;  /* 0x000000ffc900720b */ /* 0x000fe20003f56000 */
[----:B------:R4:W-:Y:S01]  /*5a50*/  STS [R232+0x12000], R2 ;  /* 0x01200002e8007388 */ /* 0x0009e20000000800 */
[----:B------:R-:W-:Y:S02]  /*5a60*/  FSETP.GE.FTZ.AND P4, PT, R176, RZ, PT ;  /* 0x000000ffb000720b */ /* 0x000fe40003f96000 */
[----:B-1----:R-:W-:Y:S05]  /*5a70*/  F2FP.RELU.BF16.F32.PACK_AB R0, R213, R214 ;  /* 0x000000d6d500723e */ /* 0x002fea00000018ff */
[----:B------:R1:W-:Y:S01]  /*5a80*/  STS [R232+0x12400], R0 ;  /* 0x01240000e8007388 */ /* 0x0003e20000000800 */
[----:B--2---:R-:W-:Y:S05]  /*5a90*/  F2FP.RELU.BF16.F32.PACK_AB R3, R193, R194 ;  /* 0x000000c2c103723e */ /* 0x004fea00000018ff */
[----:B------:R2:W-:Y:S01]  /*5aa0*/  STS [R110+0x400], R3 ;  /* 0x000400036e007388 */ /* 0x0005e20000000800 */
[----:B---3--:R-:W-:Y:S02]  /*5ab0*/  F2FP.RELU.BF16.F32.PACK_AB R5, R183, R184 ;  /* 0x000000b8b705723e */ /* 0x008fe400000018ff */
[----:B----4-:R-:W-:Y:S02]  /*5ac0*/  F2FP.RELU.BF16.F32.PACK_AB R4, R186, R185 ;  /* 0x000000b9ba04723e */ /* 0x010fe400000018ff */
[----:B------:R-:W-:Y:S03]  /*5ad0*/  F2FP.RELU.BF16.F32.PACK_AB R2, R175, R176 ;  /* 0x000000b0af02723e */ /* 0x000fe600000018ff */
[----:B------:R3:W-:Y:S04]  /*5ae0*/  STS [R110], R4 ;  /* 0x000000046e007388 */ /* 0x0007e80000000800 */
[----:B------:R4:W-:Y:S01]  /*5af0*/  STS [R112], R2 ;  /* 0x0000000270007388 */ /* 0x0009e20000000800 */
[----:B-1----:R-:W-:Y:S05]  /*5b00*/  F2FP.RELU.BF16.F32.PACK_AB R0, R179, R180 ;  /* 0x000000b4b300723e */ /* 0x002fea00000018ff */
[----:B------:R1:W-:Y:S01]  /*5b10*/  STS [R112+0x400], R0 ;  /* 0x0004000070007388 */ /* 0x0003e20000000800 */
[----:B--2---:R-:W-:Y:S05]  /*5b20*/  F2FP.RELU.BF16.F32.PACK_AB R3, R205, R206 ;  /* 0x000000cecd03723e */ /* 0x004fea00000018ff */
[----:B------:R2:W-:Y:S01]  /*5b30*/  STS [R110+0x2400], R3 ;  /* 0x002400036e007388 */ /* 0x0005e20000000800 */
[----:B---3--:R-:W-:Y:S02]  /*5b40*/  F2FP.RELU.BF16.F32.PACK_AB R4, R200, R202 ;  /* 0x000000cac804723e */ /* 0x008fe400000018ff */
[----:B----4-:R-:W-:Y:S03]  /*5b50*/  F2FP.RELU.BF16.F32.PACK_AB R2, R195, R196 ;  /* 0x000000c4c302723e */ /* 0x010fe600000018ff */
[----:B------:R3:W-:Y:S04]  /*5b60*/  STS [R110+0x2000], R4 ;  /* 0x002000046e007388 */ /* 0x0007e80000000800 */
[----:B------:R4:W-:Y:S01]  /*5b70*/  STS [R112+0x2000], R2 ;  /* 0x0020000270007388 */ /* 0x0009e20000000800 */
[----:B-1----:R-:W-:Y:S05]  /*5b80*/  F2FP.RELU.BF16.F32.PACK_AB R0, R203, R204 ;  /* 0x000000cccb00723e */ /* 0x002fea00000018ff */
[----:B------:R1:W-:Y:S01]  /*5b90*/  STS [R112+0x2400], R0 ;  /* 0x0024000070007388 */ /* 0x0003e20000000800 */
[----:B--2---:R-:W-:Y:S02]  /*5ba0*/  F2FP.RELU.BF16.F32.PACK_AB R3, R166, R169 ;  /* 0x000000a9a603723e */ /* 0x004fe400000018ff */
[----:B---3--:R-:W-:Y:S02]  /*5bb0*/  F2FP.RELU.BF16.F32.PACK_AB R4, R191, R192 ;  /* 0x000000c0bf04723e */ /* 0x008fe400000018ff */
[----:B----4-:R-:W-:Y:S05]  /*5bc0*/  F2FP.RELU.BF16.F32.PACK_AB R2, R173, R174 ;  /* 0x000000aead02723e */ /* 0x010fea00000018ff */
[----:B------:R2:W-:Y:S01]  /*5bd0*/  STS [R111], R2 ;  /* 0x000000026f007388 */ /* 0x0005e20000000800 */
[----:B-1----:R-:W-:Y:S05]  /*5be0*/  F2FP.RELU.BF16.F32.PACK_AB R0, R177, R178 ;  /* 0x000000b2b100723e */ /* 0x002fea00000018ff */
[----:B------:R1:W-:Y:S04]  /*5bf0*/  STS [R111+0x400], R0 ;  /* 0x000400006f007388 */ /* 0x0003e80000000800 */
[----:B------:R3:W-:Y:S01]  /*5c00*/  STS [R109], R3 ;  /* 0x000000036d007388 */ /* 0x0007e20000000800 */
[----:B--2---:R-:W-:Y:S05]  /*5c10*/  F2FP.RELU.BF16.F32.PACK_AB R2, R165, R167 ;  /* 0x000000a7a502723e */ /* 0x004fea00000018ff */
[----:B------:R2:W-:Y:S01]  /*5c20*/  STS [R109+0x400], R2 ;  /* 0x000400026d007388 */ /* 0x0005e20000000800 */
[----:B-1----:R-:W-:Y:S03]  /*5c30*/  F2FP.RELU.BF16.F32.PACK_AB R0, R182, R181 ;  /* 0x000000b5b600723e */ /* 0x002fe600000018ff */
[----:B------:R1:W-:Y:S01]  /*5c40*/  STS [R111+0x2400], R4 ;  /* 0x002400046f007388 */ /* 0x0003e20000000800 */
[----:B---3--:R-:W-:Y:S03]  /*5c50*/  F2FP.RELU.BF16.F32.PACK_AB R3, R162, R164 ;  /* 0x000000a4a203723e */ /* 0x008fe600000018ff */
[----:B------:R3:W-:Y:S04]  /*5c60*/  STS [R111+0x2000], R5 ;  /* 0x002000056f007388 */ /* 0x0007e80000000800 */
[----:B------:R4:W-:Y:S01]  /*5c70*/  STS [R109+0x2000], R0 ;  /* 0x002000006d007388 */ /* 0x0009e20000000800 */
[----:B--2---:R-:W-:Y:S02]  /*5c80*/  F2FP.RELU.BF16.F32.PACK_AB R2, R157, R163 ;  /* 0x000000a39d02723e */ /* 0x004fe400000018ff */
[----:B-1----:R-:W-:Y:S02]  /*5c90*/  F2FP.RELU.BF16.F32.PACK_AB R4, R189, R190 ;  /* 0x000000bebd04723e */ /* 0x002fe400000018ff */
[----:B---3--:R-:W-:Y:S03]  /*5ca0*/  F2FP.RELU.BF16.F32.PACK_AB R5, R168, R170 ;  /* 0x000000aaa805723e */ /* 0x008fe600000018ff */
[----:B------:R1:W-:Y:S01]  /*5cb0*/  STS [R109+0x2400], R4 ;  /* 0x002400046d007388 */ /* 0x0003e20000000800 */
[----:B----4-:R-:W-:Y:S03]  /*5cc0*/  F2FP.RELU.BF16.F32.PACK_AB R0, R161, R156 ;  /* 0x0000009ca100723e */ /* 0x010fe600000018ff */
[----:B------:R2:W-:Y:S04]  /*5cd0*/  STS [R219], R3 ;  /* 0x00000003db007388 */ /* 0x0005e80000000800 */
[----:B------:R3:W-:Y:S04]  /*5ce0*/  STS [R219+0x400], R2 ;  /* 0x00040002db007388 */ /* 0x0007e80000000800 */
[----:B------:R4:W-:Y:S01]  /*5cf0*/  STS [R108], R0 ;  /* 0x000000006c007388 */ /* 0x0009e20000000800 */
[----:B-1----:R-:W-:Y:S02]  /*5d00*/  F2FP.RELU.BF16.F32.PACK_AB R4, R171, R172 ;  /* 0x000000acab04723e */ /* 0x002fe400000018ff */
[----:B--2---:R-:W-:Y:S02]  /*5d10*/  F2FP.RELU.BF16.F32.PACK_AB R3, R159, R114 ;  /* 0x000000729f03723e */ /* 0x004fe400000018ff */
[----:B---3--:R-:W-:Y:S02]  /*5d20*/  F2FP.RELU.BF16.F32.PACK_AB R2, R158, R113 ;  /* 0x000000719e02723e */ /* 0x008fe400000018ff */
[----:B----4-:R-:W-:Y:S05]  /*5d30*/  F2FP.RELU.BF16.F32.PACK_AB R0, R160, R115 ;  /* 0x00000073a000723e */ /* 0x010fea00000018ff */
[----:B------:R1:W-:Y:S04]  /*5d40*/  STS [R108+0x400], R0 ;  /* 0x000400006c007388 */ /* 0x0003e80000000800 */
[----:B------:R-:W-:Y:S04]  /*5d50*/  STS [R219+0x2000], R5 ;  /* 0x00200005db007388 */ /* 0x000fe80000000800 */
[----:B------:R-:W-:Y:S04]  /*5d60*/  STS [R219+0x2400], R4 ;  /* 0x00240004db007388 */ /* 0x000fe80000000800 */
[----:B------:R2:W-:Y:S04]  /*5d70*/  STS [R108+0x2000], R3 ;  /* 0x002000036c007388 */ /* 0x0005e80000000800 */
[----:B------:R3:W-:Y:S01]  /*5d80*/  STS [R108+0x2400], R2 ;  /* 0x002400026c007388 */ /* 0x0007e20000000800 */
[----:B-1----:R-:W-:Y:S05]  /*5d90*/  LEA R0, R154, UR4, 0x1 ;  /* 0x000000049a007c11 */ /* 0x002fea000f8e08ff */
[----:B------:R-:W1:Y:S01]  /*5da0*/  LDSM.16.M88.4 R64, [R0+0x4000] ;  /* 0x004000000040783b */ /* 0x000e620000000200 */
[----:B--2---:R-:W-:Y:S07]  /*5db0*/  IMAD.MOV.U32 R3, RZ, RZ, R242 ;  /* 0x000000ffff037224 */ /* 0x004fee00078e00f2 */
[----:B------:R2:W4:Y:S01]  /*5dc0*/  LDSM.16.M88.4 R60, [R0+0x5000] ;  /* 0x00500000003c783b */ /* 0x0005220000000200 */
[C---:B---3--:R-:W-:Y:S02]  /*5dd0*/  VIADD R2, R0.reuse, 0x4000 ;  /* 0x0000400000027836 */ /* 0x048fe40000000000 */
[----:B--2---:R-:W-:Y:S02]  /*5de0*/  VIADD R0, R0, 0x4020 ;  /* 0x0000402000007836 */ /* 0x004fe40000000000 */
[----:B------:R-:W-:Y:S02]  /*5df0*/  @P1 VIADD R0, R2, 0xffffffe0 ;  /* 0xffffffe002001836 */ /* 0x000fe40000000000 */
[----:B------:R-:W-:Y:S03]  /*5e00*/  IMAD.MOV.U32 R2, RZ, RZ, R243 ;  /* 0x000000ffff027224 */ /* 0x000fe600078e00f3 */
[----:B------:R-:W2:Y:S01]  /*5e10*/  LDSM.16.M88.4 R100, [R0] ;  /* 0x000000000064783b */ /* 0x000ea20000000200 */
[-C--:B-1----:R-:W-:Y:S03]  /*5e20*/  HMMA.16816.F32.BF16 R4, R64, R116.reuse, RZ ;  /* 0x000000744004723c */ /* 0x082fe600000418ff */
[C---:B------:R-:W-:Y:S04]  /*5e30*/  LEA R2, P0, R247.reuse, R2, 0x2 ;  /* 0x00000002f7027211 */ /* 0x040fe800078010ff */
[----:B------:R-:W1:Y:S01]  /*5e40*/  LDSM.16.M88.4 R104, [R0+0x1000] ;  /* 0x001000000068783b */ /* 0x000e620000000200 */
[----:B------:R-:W-:Y:S01]  /*5e50*/  LEA.HI.X R3, R247, R3, RZ, 0x2, P0 ;  /* 0x00000003f7037211 */ /* 0x000fe200000f14ff */
[C---:B----4-:R-:W-:Y:S02]  /*5e60*/  HMMA.16816.F32.BF16 R8, R60.reuse, R116, RZ ;  /* 0x000000743c08723c */ /* 0x050fe400000418ff */
[----:B------:R-:W-:Y:S06]  /*5e70*/  FSETP.GE.FTZ.AND P0, PT, R199, RZ, PT ;  /* 0x000000ffc700720b */ /* 0x000fec0003f16000 */
        /* <DEDUP_REMOVED lines=14> */
[-C--:B--2---:R-:W-:Y:S08]  /*5f60*/  HMMA.16816.F32.BF16 R4, R100, R132.reuse, R4 ;  /* 0x000000846404723c */ /* 0x084ff00000041804 */
[C---:B-1----:R-:W-:Y:S08]  /*5f70*/  HMMA.16816.F32.BF16 R8, R104.reuse, R132, R8 ;  /* 0x000000846808723c */ /* 0x042ff00000041808 */
[-C--:B------:R-:W-:Y:S08]  /*5f80*/  HMMA.16816.F32.BF16 R12, R104, R134.reuse, R12 ;  /* 0x00000086680c723c */ /* 0x080ff0000004180c */
[C---:B------:R-:W-:Y:S08]  /*5f90*/  HMMA.16816.F32.BF16 R16, R100.reuse, R134, R16 ;  /* 0x000000866410723c */ /* 0x040ff00000041810 */
        /* <DEDUP_REMOVED lines=10> */
[-C--:B------:R-:W-:Y:S01]  /*6040*/  HMMA.16816.F32.BF16 R60, R104, R146.reuse, R60 ;  /* 0x00000092683c723c */ /* 0x080fe2000004183c */
[----:B------:R-:W2:Y:S04]  /*6050*/  LDG.E R106, desc[UR26][R2.64] ;  /* 0x0000001a026a7981 */ /* 0x000ea8000c1e1900 */
[----:B------:R-:W3:Y:S03]  /*6060*/  LDG.E R105, desc[UR26][R2.64+0x20] ;  /* 0x0000201a02697981 */ /* 0x000ee6000c1e1900 */
[----:B------:R-:W-:Y:S01]  /*6070*/  HMMA.16816.F32.BF16 R64, R100, R146, R64 ;  /* 0x000000926440723c */ /* 0x000fe20000041840 */
[----:B------:R-:W5:Y:S03]  /*6080*/  LDG.E R104, desc[UR26][R2.64+0x100] ;  /* 0x0001001a02687981 */ /* 0x000f66000c1e1900 */
[--C-:B------:R-:W-:Y:S01]  /*6090*/  SHF.R.U32.HI R102, RZ, 0x1, R155.reuse ;  /* 0x00000001ff667819 */ /* 0x100fe2000001169b */
[----:B------:R-:W-:Y:S02]  /*60a0*/  VIADD R100, R217, 0x10000 ;  /* 0x00010000d9647836 */ /* 0x000fe40000000000 */
[----:B------:R-:W-:Y:S01]  /*60b0*/  IMAD.SHL.U32 R101, R155, 0x8, RZ ;  /* 0x000000089b657824 */ /* 0x000fe200078e00ff */
[----:B------:R1:W5:Y:S02]  /*60c0*/  LDG.E R3, desc[UR26][R2.64+0x120] ;  /* 0x0001201a02037981 */ /* 0x000364000c1e1900 */
[----:B-1----:R-:W-:Y:S04]  /*60d0*/  LOP3.LUT R2, R102, 0x30, RZ, 0xc0, !PT ;  /* 0x0000003066027812 */ /* 0x002fe800078ec0ff */
[----:B------:R-:W-:Y:S01]  /*60e0*/  LOP3.LUT R2, R2, 0x8, R155, 0xf8, !PT ;  /* 0x0000000802027812 */ /* 0x000fe200078ef89b */
[C---:B--2---:R-:W-:Y:S01]  /*60f0*/  FADD.FTZ R0, -R106.reuse, R4 ;  /* 0x000000046a007221 */ /* 0x044fe20000010100 */
[----:B------:R-:W-:Y:S02]  /*6100*/  VIADD R4, R217, 0x10010 ;  /* 0x00010010d9047836 */ /* 0x000fe40000000000 */
[----:B------:R-:W-:Y:S01]  /*6110*/  FADD.FTZ R5, -R106, R5 ;  /* 0x000000056a057221 */ /* 0x000fe20000010100 */
[----:B------:R-:W-:Y:S02]  /*6120*/  @P1 VIADD R4, R100, 0xfffffff0 ;  /* 0xfffffff064041836 */ /* 0x000fe40000000000 */
[----:B------:R-:W-:Y:S01]  /*6130*/  FADD.FTZ R16, -R106, R16 ;  /* 0x000000106a107221 */ /* 0x000fe20000010100 */
[-C--:B------:R-:W-:Y:S01]  /*6140*/  FSEL R0, R0, R106.reuse, P2 ;  /* 0x0000006a00007208 */ /* 0x080fe20001000000 */
[----:B------:R-:W-:Y:S01]  /*6150*/  IMAD.SHL.U32 R100, R155, 0x40, RZ ;  /* 0x000000409b647824 */ /* 0x000fe200078e00ff */
[----:B------:R-:W-:Y:S01]  /*6160*/  FSEL R5, R5, R106, P0 ;  /* 0x0000006a05057208 */ /* 0x000fe20000000000 */
[----:B------:R-:W-:Y:S01]  /*6170*/  FADD.FTZ R20, -R106, R20 ;  /* 0x000000146a147221 */ /* 0x000fe20000010100 */
[----:B------:R-:W-:Y:S01]  /*6180*/  FSETP.GE.FTZ.AND P0, PT, R185, RZ, PT ;  /* 0x000000ffb900720b */ /* 0x000fe20003f16000 */
[----:B------:R-:W-:Y:S01]  /*6190*/  FMUL.FTZ R103, R201, R0 ;  /* 0x00000000c9677220 */ /* 0x000fe20000410000 */
[----:B------:R-:W-:Y:S01]  /*61a0*/  LOP3.LUT R2, R2, 0x1c0, R100, 0xf8, !PT ;  /* 0x000001c002027812 */ /* 0x000fe200078ef864 */
[----:B------:R-:W-:Y:S01]  /*61b0*/  FADD.FTZ R17, -R106, R17 ;  /* 0x000000116a117221 */ /* 0x000fe20000010100 */
[----:B------:R-:W-:Y:S01]  /*61c0*/  LOP3.LUT R0, R100, 0x400, RZ, 0xc0, !PT ;  /* 0x0000040064007812 */ /* 0x000fe200078ec0ff */
[----:B------:R-:W-:Y:S01]  /*61d0*/  FADD.FTZ R21, -R106, R21 ;  /* 0x000000156a157221 */ /* 0x000fe20000010100 */
[----:B------:R-:W-:Y:S01]  /*61e0*/  LOP3.LUT R2, R2, 0x38, R101, 0x78, !PT ;  /* 0x0000003802027812 */ /* 0x000fe200078e7865 */
[----:B------:R-:W-:Y:S01]  /*61f0*/  FADD.FTZ R32, -R106, R32 ;  /* 0x000000206a207221 */ /* 0x000fe20000010100 */
[-C--:B------:R-:W-:Y:S01]  /*6200*/  FSEL R16, R16, R106.reuse, P3 ;  /* 0x0000006a10107208 */ /* 0x080fe20001800000 */
[----:B------:R-:W-:Y:S01]  /*6210*/  FADD.FTZ R53, -R106, R53 ;  /* 0x000000356a357221 */ /* 0x000fe20000010100 */
[----:B------:R-:W-:Y:S01]  /*6220*/  FSETP.GE.FTZ.AND P2, PT, R187, RZ, PT ;  /* 0x000000ffbb00720b */ /* 0x000fe20003f56000 */
[----:B------:R-:W-:Y:S01]  /*6230*/  IMAD R2, R2, 0x2, R0 ;  /* 0x0000000202027824 */ /* 0x000fe200078e0200 */
[----:B------:R-:W-:Y:S01]  /*6240*/  FSEL R20, R20, R106, P0 ;  /* 0x0000006a14147208 */ /* 0x000fe20000000000 */
[----:B------:R-:W-:Y:S01]  /*6250*/  FADD.FTZ R0, -R106, R37 ;  /* 0x000000256a007221 */ /* 0x000fe20000010100 */
[----:B------:R-:W-:Y:S01]  /*6260*/  FSETP.GE.FTZ.AND P0, PT, R173, RZ, PT ;  /* 0x000000ffad00720b */ /* 0x000fe20003f16000 */
[----:B------:R-:W-:Y:S01]  /*6270*/  FMUL.FTZ R188, R188, R16 ;  /* 0x00000010bcbc7220 */ /* 0x000fe20000410000 */
[-C--:B------:R-:W-:Y:S01]  /*6280*/  FSEL R17, R17, R106.reuse, P2 ;  /* 0x0000006a11117208 */ /* 0x080fe20001000000 */
[----:B------:R-:W-:Y:S01]  /*6290*/  FADD.FTZ R16, -R106, R36 ;  /* 0x000000246a107221 */ /* 0x000fe20000010100 */
[----:B------:R-:W-:Y:S01]  /*62a0*/  FSETP.GE.FTZ.AND P2, PT, R174, RZ, PT ;  /* 0x000000ffae00720b */ /* 0x000fe20003f56000 */
[----:B------:R-:W-:Y:S01]  /*62b0*/  FADD.FTZ R52, -R106, R52 ;  /* 0x000000346a347221 */ /* 0x000fe20000010100 */
[-C--:B------:R-:W-:Y:S01]  /*62c0*/  FSEL R0, R0, R106.reuse, P0 ;  /* 0x0000006a00007208 */ /* 0x080fe20000000000 */
[----:B------:R-:W-:Y:S01]  /*62d0*/  FMUL.FTZ R187, R187, R17 ;  /* 0x00000011bbbb7220 */ /* 0x000fe20000410000 */
[----:B------:R-:W-:Y:S01]  /*62e0*/  FSETP.GE.FTZ.AND P0, PT, R161, RZ, PT ;  /* 0x000000ffa100720b */ /* 0x000fe20003f16000 */
[----:B------:R-:W-:Y:S01]  /*62f0*/  FADD.FTZ R17, -R106, R33 ;  /* 0x000000216a117221 */ /* 0x000fe20000010100 */
[----:B------:R-:W-:Y:S01]  /*6300*/  FSEL R16, R16, R106, P2 ;  /* 0x0000006a10107208 */ /* 0x000fe20001000000 */
[----:B------:R-:W-:Y:S01]  /*6310*/  FMUL.FTZ R173, R173, R0 ;  /* 0x00000000adad7220 */ /* 0x000fe20000410000 */
[----:B------:R-:W-:Y:S01]  /*6320*/  FSETP.GE.FTZ.AND P3, PT, R175, RZ, PT ;  /* 0x000000ffaf00720b */ /* 0x000fe20003f76000 */
[----:B------:R-:W-:Y:S01]  /*6330*/  FADD.FTZ R0, -R106, R49 ;  /* 0x000000316a007221 */ /* 0x000fe20000010100 */
[----:B------:R-:W-:Y:S01]  /*6340*/  FSETP.GE.FTZ.AND P2, PT, R162, RZ, PT ;  /* 0x000000ffa200720b */ /* 0x000fe20003f56000 */
[----:B------:R-:W-:Y:S01]  /*6350*/  FMUL.FTZ R174, R174, R16 ;  /* 0x00000010aeae7220 */ /* 0x000fe20000410000 */
[-C--:B------:R-:W-:Y:S01]  /*6360*/  FSEL R21, R21, R106.reuse, P5 ;  /* 0x0000006a15157208 */ /* 0x080fe20002800000 */
[----:B------:R-:W-:Y:S01]  /*6370*/  FADD.FTZ R16, -R106, R48 ;  /* 0x000000306a107221 */ /* 0x000fe20000010100 */
[-C--:B------:R-:W-:Y:S01]  /*6380*/  FSEL R32, R32, R106.reuse, P4 ;  /* 0x0000006a20207208 */ /* 0x080fe20002000000 */
[----:B------:R-:W-:Y:S01]  /*6390*/  FADD.FTZ R64, -R106, R64 ;  /* 0x000000406a407221 */ /* 0x000fe20000010100 */
[----:B------:R-:W-:Y:S01]  /*63a0*/  FSEL R17, R17, R106, P3 ;  /* 0x0000006a11117208 */ /* 0x000fe20001800000 */
[----:B------:R-:W-:Y:S01]  /*63b0*/  FMUL.FTZ R20, R185, R20 ;  /* 0x00000014b9147220 */ /* 0x000fe20000410000 */
[----:B------:R-:W-:Y:S01]  /*63c0*/  FSEL R53, R53, R106, P2 ;  /* 0x0000006a35357208 */ /* 0x000fe20001000000 */
[----:B------:R-:W-:Y:S01]  /*63d0*/  FMUL.FTZ R21, R186, R21 ;  /* 0x00000015ba157220 */ /* 0x000fe20000410000 */
[----:B------:R-:W-:Y:S01]  /*63e0*/  FSETP.GE.FTZ.AND P5, PT, R169, RZ, PT ;  /* 0x000000ffa900720b */ /* 0x000fe20003fb6000 */
[----:B------:R-:W-:Y:S01]  /*63f0*/  FMUL.FTZ R5, R199, R5 ;  /* 0x00000005c7057220 */ /* 0x000fe20000410000 */
[----:B------:R-:W-:Y:S01]  /*6400*/  FSETP.GE.FTZ.AND P4, PT, R166, RZ, PT ;  /* 0x000000ffa600720b */ /* 0x000fe20003f96000 */
[----:B------:R-:W-:Y:S01]  /*6410*/  FMUL.FTZ R176, R176, R32 ;  /* 0x00000020b0b07220 */ /* 0x000fe20000410000 */
[----:B------:R-:W-:Y:S01]  /*6420*/  FSETP.GE.FTZ.AND P3, PT, R164, RZ, PT ;  /* 0x000000ffa400720b */ /* 0x000fe20003f76000 */
[----:B------:R-:W-:Y:S01]  /*6430*/  FMUL.FTZ R175, R175, R17 ;  /* 0x00000011afaf7220 */ /* 0x000fe20000410000 */
[----:B------:R-:W-:Y:S01]  /*6440*/  FSETP.GE.FTZ.AND P2, PT, R156, RZ, PT ;  /* 0x000000ff9c00720b */ /* 0x000fe20003f56000 */
[----:B------:R-:W-:Y:S01]  /*6450*/  FMUL.FTZ R162, R162, R53 ;  /* 0x00000035a2a27220 */ /* 0x000fe20000410000 */
[-C--:B------:R-:W-:Y:S01]  /*6460*/  FSEL R16, R16, R106.reuse, P5 ;  /* 0x0000006a10107208 */ /* 0x080fe20002800000 */
[C---:B---3--:R-:W-:Y:S01]  /*6470*/  FADD.FTZ R6, -R105.reuse, R6 ;  /* 0x0000000669067221 */ /* 0x048fe20000010100 */
[-C--:B------:R-:W-:Y:S01]  /*6480*/  FSEL R0, R0, R106.reuse, P4 ;  /* 0x0000006a00007208 */ /* 0x080fe20002000000 */
[----:B------:R-:W-:Y:S01]  /*6490*/  FADD.FTZ R7, -R105, R7 ;  /* 0x0000000769077221 */ /* 0x000fe20000010100 */
[----:B------:R-:W-:Y:S01]  /*64a0*/  FSEL R52, R52, R106, P3 ;  /* 0x0000006a34347208 */ /* 0x000fe20001800000 */
[----:B------:R-:W-:Y:S01]  /*64b0*/  FMUL.FTZ R169, R169, R16 ;  /* 0x00000010a9a97220 */ /* 0x000fe20000410000 */
[----:B------:R-:W-:Y:S01]  /*64c0*/  FSEL R64, R64, R106, P2 ;  /* 0x0000006a40407208 */ /* 0x000fe20001000000 */
[----:B------:R-:W-:Y:S01]  /*64d0*/  @P0 FADD.FTZ R106, -R106, R65 ;  /* 0x000000416a6a0221 */ /* 0x000fe20000010100 */
[----:B------:R-:W-:Y:S01]  /*64e0*/  ISETP.GT.AND P0, PT, R224, R250, PT ;  /* 0x000000fae000720c */ /* 0x000fe20003f04270 */
[----:B------:R-:W-:Y:S01]  /*64f0*/  FMUL.FTZ R166, R166, R0 ;  /* 0x00000000a6a67220 */ /* 0x000fe20000410000 */
[----:B------:R-:W-:Y:S01]  /*6500*/  FSETP.GE.FTZ.AND P3, PT, R208, RZ, PT ;  /* 0x000000ffd000720b */ /* 0x000fe20003f76000 */
[----:B------:R-:W-:Y:S01]  /*6510*/  FMUL.FTZ R164, R164, R52 ;  /* 0x00000034a4a47220 */ /* 0x000fe20000410000 */
[----:B------:R-:W-:Y:S01]  /*6520*/  FSETP.GE.FTZ.AND P2, PT, R207, RZ, PT ;  /* 0x000000ffcf00720b */ /* 0x000fe20003f56000 */
[----:B------:R-:W-:Y:S01]  /*6530*/  FMUL.FTZ R64, R156, R64 ;  /* 0x000000409c407220 */ /* 0x000fe20000410000 */
[----:B------:R-:W-:Y:S01]  /*6540*/  F2FP.BF16.F32.PACK_AB R33, R21, R20 ;  /* 0x000000141521723e */ /* 0x000fe200000010ff */
[----:B------:R-:W-:Y:S01]  /*6550*/  FMUL.FTZ R106, R161, R106 ;  /* 0x0000006aa16a7220 */ /* 0x000fe20000410000 */
[----:B------:R-:W-:Y:S02]  /*6560*/  F2FP.BF16.F32.PACK_AB R5, R5, R103 ;  /* 0x000000670505723e */ /* 0x000fe400000010ff */
[----:B------:R-:W-:Y:S02]  /*6570*/  F2FP.BF16.F32.PACK_AB R32, R187, R188 ;  /* 0x000000bcbb20723e */ /* 0x000fe400000010ff */
[----:B------:R-:W-:Y:S02]  /*6580*/  F2FP.BF16.F32.PACK_AB R175, R175, R176 ;  /* 0x000000b0afaf723e */ /* 0x000fe400000010ff */
[----:B------:R-:W-:Y:S02]  /*6590*/  F2FP.BF16.F32.PACK_AB R173, R173, R174 ;  /* 0x000000aeadad723e */ /* 0x000fe400000010ff */
[----:B------:R-:W-:Y:S02]  /*65a0*/  F2FP.BF16.F32.PACK_AB R166, R166, R169 ;  /* 0x000000a9a6a6723e */ /* 0x000fe400000010ff */
[----:B------:R-:W-:Y:S02]  /*65b0*/  F2FP.BF16.F32.PACK_AB R162, R162, R164 ;  /* 0x000000a4a2a2723e */ /* 0x000fe400000010ff */
[-C--:B------:R-:W-:Y:S02]  /*65c0*/  FSEL R21, R6, R105.reuse, P3 ;  /* 0x0000006906157208 */ /* 0x080fe40001800000 */
[----:B------:R-:W-:Y:S01]  /*65d0*/  FSEL R20, R7, R105, P2 ;  /* 0x0000006907147208 */ /* 0x000fe20001000000 */
[----:B------:R-:W-:Y:S06]  /*65e0*/  @!P0 BRA `(.L_x_208) ;  /* 0x0000000000888947 */ /* 0x000fec0003800000 */
[----:B------:R-:W1:Y:S01]  /*65f0*/  LDC R17, c[0x0][0x3b0] ;  /* 0x0000ec00ff117b82 */ /* 0x000e620000000800 */
[----:B------:R-:W-:Y:S02]  /*6600*/  ISETP.GE.AND P2, PT, R246, UR8, PT ;  /* 0x00000008f6007c0c */ /* 0x000fe4000bf46270 */
[----:B------:R-:W-:Y:S02]  /*6610*/  IADD3 R6, P3, PT, RZ, -UR22, RZ ;  /* 0x80000016ff067c10 */ /* 0x000fe4000ff7e0ff */
[----:B------:R-:W-:Y:S04]  /*6620*/  LOP3.LUT R7, R224, 0x1, RZ, 0xc0, !PT ;  /* 0x00000001e0077812 */ /* 0x000fe800078ec0ff */
[----:B------:R-:W-:Y:S05]  /*6630*/  ISETP.NE.U32.AND P5, PT, R7, 0x1, PT ;  /* 0x000000010700780c */ /* 0x000fea0003fa5070 */
[----:B------:R-:W2:Y:S01]  /*6640*/  @!P2 LDC R16, c[0x0][0x3b4] ;  /* 0x0000ed00ff10ab82 */ /* 0x000ea20000000800 */
[C---:B-1----:R-:W-:Y:S04]  /*6650*/  IMAD.SHL.U32 R0, R17.reuse, 0x80, RZ ;  /* 0x0000008011007824 */ /* 0x042fe800078e00ff */
[----:B------:R-:W-:Y:S01]  /*6660*/  IMAD.X R0, RZ, RZ, ~R0, P3 ;  /* 0x000000ffff007224 */ /* 0x000fe200018e0e00 */
[----:B------:R-:W-:Y:S04]  /*6670*/  ISETP.GE.AND P3, PT, R246, UR8, PT ;  /* 0x00000008f6007c0c */ /* 0x000fe8000bf66270 */
[----:B------:R-:W-:Y:S04]  /*6680*/  SHF.R.S64 R6, R6, 0x1f, R0 ;  /* 0x0000001f06067819 */ /* 0x000fe80000001000 */
[----:B------:R-:W-:Y:S01]  /*6690*/  IADD3 R235, P4, PT, R6, R235, RZ ;  /* 0x000000eb06eb7210 */ /* 0x000fe20007f9e0ff */
[----:B------:R-:W-:Y:S03]  /*66a0*/  IMAD.MOV.U32 R6, RZ, RZ, -0x2000 ;  /* 0xffffe000ff067424 */ /* 0x000fe600078e00ff */
[----:B------:R-:W-:Y:S02]  /*66b0*/  LEA.HI.X.SX32 R234, R0, R234, 0x1, P4 ;  /* 0x000000ea00ea7211 */ /* 0x000fe400020f0eff */
[----:B------:R-:W-:Y:S02]  /*66c0*/  SEL R0, R6, 0x2000, !P5 ;  /* 0x0000200006007807 */ /* 0x000fe40006800000 */
[----:B------:R-:W-:Y:S03]  /*66d0*/  @!P2 LEA R6, P4, R17, R235, 0x7 ;  /* 0x000000eb1106a211 */ /* 0x000fe600078838ff */
        /* <DEDUP_REMOVED lines=19> */
.L_x_208:
[----:B------:R2:W-:Y:S01]  /*6810*/  STS [R217+0x8000], R5 ;  /* 0x00800005d9007388 */ /* 0x0005e20000000800 */
[----:B------:R-:W-:Y:S01]  /*6820*/  FMUL.FTZ R0, R208, R21 ;  /* 0x00000015d0007220 */ /* 0x000fe20000410000 */
[C---:B------:R-:W-:Y:S01]  /*6830*/  FADD.FTZ R22, -R105.reuse, R22 ;  /* 0x0000001669167221 */ /* 0x040fe20000010100 */
[C---:B------:R-:W-:Y:S01]  /*6840*/  FADD.FTZ R18, -R105.reuse, R18 ;  /* 0x0000001269127221 */ /* 0x040fe20000010100 */
[C---:B------:R-:W-:Y:S01]  /*6850*/  FADD.FTZ R19, -R105.reuse, R19 ;  /* 0x0000001369137221 */ /* 0x040fe20000010100 */
[----:B------:R-:W-:Y:S01]  /*6860*/  FSETP.GE.FTZ.AND P2, PT, R194, RZ, PT ;  /* 0x000000ffc200720b */ /* 0x000fe20003f56000 */
[C---:B-1----:R-:W-:Y:S01]  /*6870*/  FADD.FTZ R6, -R105.reuse, R23 ;  /* 0x0000001769067221 */ /* 0x042fe20000010100 */
[----:B------:R-:W-:Y:S01]  /*6880*/  FSETP.GE.FTZ.AND P4, PT, R198, RZ, PT ;  /* 0x000000ffc600720b */ /* 0x000fe20003f96000 */
[----:B------:R-:W-:Y:S01]  /*6890*/  FADD.FTZ R35, -R105, R35 ;  /* 0x0000002369237221 */ /* 0x000fe20000010100 */
[----:B------:R-:W-:Y:S01]  /*68a0*/  FSETP.GE.FTZ.AND P3, PT, R197, RZ, PT ;  /* 0x000000ffc500720b */ /* 0x000fe20003f76000 */
[C---:B------:R-:W-:Y:S01]  /*68b0*/  FADD.FTZ R16, -R105.reuse, R39 ;  /* 0x0000002769107221 */ /* 0x040fe20000010100 */
[-C--:B------:R-:W-:Y:S01]  /*68c0*/  FSEL R22, R22, R105.reuse, P2 ;  /* 0x0000006916167208 */ /* 0x080fe20001000000 */
[C---:B------:R-:W-:Y:S01]  /*68d0*/  FADD.FTZ R17, -R105.reuse, R38 ;  /* 0x0000002669117221 */ /* 0x040fe20000010100 */
[-C--:B------:R-:W-:Y:S01]  /*68e0*/  FSEL R18, R18, R105.reuse, P4 ;  /* 0x0000006912127208 */ /* 0x080fe20002000000 */
[----:B------:R-:W-:Y:S01]  /*68f0*/  FADD.FTZ R50, -R105, R50 ;  /* 0x0000003269327221 */ /* 0x000fe20000010100 */
[----:B------:R-:W-:Y:S01]  /*6900*/  FSEL R19, R19, R105, P3 ;  /* 0x0000006913137208 */ /* 0x000fe20001800000 */
[C---:B------:R-:W-:Y:S01]  /*6910*/  FADD.FTZ R51, -R105.reuse, R51 ;  /* 0x0000003369337221 */ /* 0x040fe20000010100 */
[----:B------:R-:W-:Y:S01]  /*6920*/  FSETP.GE.FTZ.AND P2, PT, R180, RZ, PT ;  /* 0x000000ffb400720b */ /* 0x000fe20003f56000 */
[----:B------:R-:W-:Y:S01]  /*6930*/  FADD.FTZ R54, -R105, R54 ;  /* 0x0000003669367221 */ /* 0x000fe20000010100 */
[----:B------:R-:W-:Y:S01]  /*6940*/  FSETP.GE.FTZ.AND P3, PT, R193, RZ, PT ;  /* 0x000000ffc100720b */ /* 0x000fe20003f76000 */
[----:B------:R-:W-:Y:S01]  /*6950*/  FMUL.FTZ R19, R197, R19 ;  /* 0x00000013c5137220 */ /* 0x000fe20000410000 */
[----:B------:R-:W-:Y:S01]  /*6960*/  FSETP.GE.FTZ.AND P4, PT, R179, RZ, PT ;  /* 0x000000ffb300720b */ /* 0x000fe20003f96000 */
[----:B------:R-:W-:Y:S01]  /*6970*/  FADD.FTZ R55, -R105, R55 ;  /* 0x0000003769377221 */ /* 0x000fe20000010100 */
[-C--:B------:R-:W-:Y:S01]  /*6980*/  FSEL R6, R6, R105.reuse, P3 ;  /* 0x0000006906067208 */ /* 0x080fe20001800000 */
[----:B-----5:R-:W-:Y:S01]  /*6990*/  FADD.FTZ R9, -R104, R9 ;  /* 0x0000000968097221 */ /* 0x020fe20000010100 */
[----:B--2---:R-:W-:Y:S01]  /*69a0*/  FMUL.FTZ R5, R207, R20 ;  /* 0x00000014cf057220 */ /* 0x004fe20000410000 */
[----:B------:R-:W-:Y:S01]  /*69b0*/  FMUL.FTZ R20, R198, R18 ;  /* 0x00000012c6147220 */ /* 0x000fe20000410000 */
[----:B------:R-:W-:Y:S01]  /*69c0*/  FSEL R35, R35, R105, P4 ;  /* 0x0000006923237208 */ /* 0x000fe20002000000 */
[----:B------:R-:W-:Y:S01]  /*69d0*/  FMUL.FTZ R18, R193, R6 ;  /* 0x00000006c1127220 */ /* 0x000fe20000410000 */
[----:B------:R-:W-:Y:S01]  /*69e0*/  FSETP.GE.FTZ.AND P3, PT, R178, RZ, PT ;  /* 0x000000ffb200720b */ /* 0x000fe20003f76000 */
[C---:B------:R-:W-:Y:S01]  /*69f0*/  FADD.FTZ R8, -R104.reuse, R8 ;  /* 0x0000000868087221 */ /* 0x040fe20000010100 */
[----:B------:R-:W-:Y:S01]  /*6a00*/  F2FP.BF16.F32.PACK_AB R5, R5, R0 ;  /* 0x000000000505723e */ /* 0x000fe200000010ff */
[----:B------:R-:W-:Y:S01]  /*6a10*/  FADD.FTZ R0, -R105, R34 ;  /* 0x0000002269007221 */ /* 0x000fe20000010100 */
[----:B------:R-:W-:Y:S01]  /*6a20*/  FMUL.FTZ R6, R179, R35 ;  /* 0x00000023b3067220 */ /* 0x000fe20000410000 */
[-C--:B------:R-:W-:Y:S01]  /*6a30*/  FSEL R17, R17, R105.reuse, P3 ;  /* 0x0000006911117208 */ /* 0x080fe20001800000 */
[----:B------:R-:W-:Y:S01]  /*6a40*/  FADD.FTZ R13, -R104, R13 ;  /* 0x0000000d680d7221 */ /* 0x000fe20000010100 */
[----:B------:R1:W-:Y:S01]  /*6a50*/  STS [R217+0x8400], R5 ;  /* 0x00840005d9007388 */ /* 0x0003e20000000800 */
[-C--:B------:R-:W-:Y:S01]  /*6a60*/  FSEL R0, R0, R105.reuse, P2 ;  /* 0x0000006900007208 */ /* 0x080fe20001000000 */
[C---:B------:R-:W-:Y:S01]  /*6a70*/  FADD.FTZ R24, -R104.reuse, R24 ;  /* 0x0000001868187221 */ /* 0x040fe20000010100 */
[----:B------:R-:W-:Y:S01]  /*6a80*/  FSETP.GE.FTZ.AND P2, PT, R177, RZ, PT ;  /* 0x000000ffb100720b */ /* 0x000fe20003f56000 */
[----:B------:R-:W-:Y:S01]  /*6a90*/  FADD.FTZ R12, -R104, R12 ;  /* 0x0000000c680c7221 */ /* 0x000fe20000010100 */
[----:B------:R-:W-:Y:S01]  /*6aa0*/  FSETP.GE.FTZ.AND P3, PT, R167, RZ, PT ;  /* 0x000000ffa700720b */ /* 0x000fe20003f76000 */
[----:B------:R-:W-:Y:S01]  /*6ab0*/  FMUL.FTZ R7, R180, R0 ;  /* 0x00000000b4077220 */ /* 0x000fe20000410000 */
[----:B------:R-:W-:Y:S01]  /*6ac0*/  F2FP.BF16.F32.PACK_AB R0, R19, R20 ;  /* 0x000000141300723e */ /* 0x000fe200000010ff */
[----:B------:R-:W-:Y:S01]  /*6ad0*/  FADD.FTZ R25, -R104, R25 ;  /* 0x0000001968197221 */ /* 0x000fe20000010100 */
[----:B------:R-:W-:Y:S01]  /*6ae0*/  FSEL R16, R16, R105, P2 ;  /* 0x0000006910107208 */ /* 0x000fe20001000000 */
[----:B------:R-:W-:Y:S01]  /*6af0*/  FMUL.FTZ R22, R194, R22 ;  /* 0x00000016c2167220 */ /* 0x000fe20000410000 */
[----:B------:R-:W-:Y:S01]  /*6b00*/  FSETP.GE.FTZ.AND P2, PT, R160, RZ, PT ;  /* 0x000000ffa000720b */ /* 0x000fe20003f56000 */
[----:B------:R2:W-:Y:S01]  /*6b10*/  STS [R4+-0x7c00], R0 ;  /* 0xff84000004007388 */ /* 0x0005e20000000800 */
[----:B------:R-:W-:Y:S01]  /*6b20*/  F2FP.BF16.F32.PACK_AB R21, R6, R7 ;  /* 0x000000070615723e */ /* 0x000fe200000010ff */
[----:B------:R-:W-:Y:S01]  /*6b30*/  FADD.FTZ R6, -R105, R66 ;  /* 0x0000004269067221 */ /* 0x000fe20000010100 */
[----:B------:R-:W-:Y:S01]  /*6b40*/  FSEL R50, R50, R105, P3 ;  /* 0x0000006932327208 */ /* 0x000fe20001800000 */
[----:B------:R-:W-:Y:S01]  /*6b50*/  FMUL.FTZ R17, R178, R17 ;  /* 0x00000011b2117220 */ /* 0x000fe20000410000 */
[----:B------:R-:W-:Y:S01]  /*6b60*/  FSETP.GE.FTZ.AND P6, PT, R165, RZ, PT ;  /* 0x000000ffa500720b */ /* 0x000fe20003fd6000 */
[----:B------:R-:W-:Y:S01]  /*6b70*/  FMUL.FTZ R16, R177, R16 ;  /* 0x00000010b1107220 */ /* 0x000fe20000410000 */
[----:B------:R-:W-:Y:S01]  /*6b80*/  FSETP.GE.FTZ.AND P5, PT, R163, RZ, PT ;  /* 0x000000ffa300720b */ /* 0x000fe20003fb6000 */
[C---:B------:R-:W-:Y:S01]  /*6b90*/  FADD.FTZ R29, -R104.reuse, R29 ;  /* 0x0000001d681d7221 */ /* 0x040fe20000010100 */
[----:B------:R-:W-:Y:S01]  /*6ba0*/  FSETP.GE.FTZ.AND P4, PT, R157, RZ, PT ;  /* 0x000000ff9d00720b */ /* 0x000fe20003f96000 */
[----:B------:R-:W-:Y:S01]  /*6bb0*/  FADD.FTZ R44, -R104, R44 ;  /* 0x0000002c682c7221 */ /* 0x000fe20000010100 */
[----:B------:R-:W-:Y:S01]  /*6bc0*/  FSETP.GE.FTZ.AND P3, PT, R115, RZ, PT ;  /* 0x000000ff7300720b */ /* 0x000fe20003f76000 */
[----:B------:R-:W-:Y:S01]  /*6bd0*/  STS [R4+-0x8000], R32 ;  /* 0xff80002004007388 */ /* 0x000fe20000000800 */
[-C--:B------:R-:W-:Y:S01]  /*6be0*/  FSEL R51, R51, R105.reuse, P6 ;  /* 0x0000006933337208 */ /* 0x080fe20003000000 */
[C---:B------:R-:W-:Y:S01]  /*6bf0*/  FADD.FTZ R27, -R3.reuse, R27 ;  /* 0x0000001b031b7221 */ /* 0x040fe20000010100 */
[-C--:B------:R-:W-:Y:S01]  /*6c00*/  FSEL R54, R54, R105.reuse, P5 ;  /* 0x0000006936367208 */ /* 0x080fe20002800000 */
[----:B------:R-:W-:Y:S01]  /*6c10*/  FADD.FTZ R26, -R3, R26 ;  /* 0x0000001a031a7221 */ /* 0x000fe20000010100 */
[-C--:B------:R-:W-:Y:S01]  /*6c20*/  FSEL R55, R55, R105.reuse, P4 ;  /* 0x0000006937377208 */ /* 0x080fe20002000000 */
[----:B------:R-:W-:Y:S01]  /*6c30*/  FADD.FTZ R31, -R3, R31 ;  /* 0x0000001f031f7221 */ /* 0x000fe20000010100 */
[----:B------:R-:W-:Y:S01]  /*6c40*/  FSEL R6, R6, R105, P3 ;  /* 0x0000006906067208 */ /* 0x000fe20001800000 */
[----:B------:R-:W-:Y:S01]  /*6c50*/  @P2 FADD.FTZ R105, -R105, R67 ;  /* 0x0000004369692221 */ /* 0x000fe20000010100 */
[----:B------:R-:W-:Y:S01]  /*6c60*/  FSETP.GE.FTZ.AND P4, PT, R211, RZ, PT ;  /* 0x000000ffd300720b */ /* 0x000fe20003f96000 */
[----:B------:R-:W-:Y:S01]  /*6c70*/  FADD.FTZ R30, -R3, R30 ;  /* 0x0000001e031e7221 */ /* 0x000fe20000010100 */
[----:B------:R-:W-:Y:S01]  /*6c80*/  FSETP.GE.FTZ.AND P2, PT, R212, RZ, PT ;  /* 0x000000ffd400720b */ /* 0x000fe20003f56000 */
[----:B------:R-:W-:Y:S01]  /*6c90*/  FMUL.FTZ R115, R115, R6 ;  /* 0x0000000673737220 */ /* 0x000fe20000410000 */
[-C--:B-1----:R-:W-:Y:S01]  /*6ca0*/  FSEL R5, R9, R104.reuse, P4 ;  /* 0x0000006809057208 */ /* 0x082fe20002000000 */
[----:B------:R-:W-:Y:S01]  /*6cb0*/  FADD.FTZ R6, -R104, R40 ;  /* 0x0000002868067221 */ /* 0x000fe20000010100 */
[----:B------:R-:W-:Y:S01]  /*6cc0*/  FSEL R8, R8, R104, P2 ;  /* 0x0000006808087208 */ /* 0x000fe20001000000 */
[----:B------:R-:W-:Y:S01]  /*6cd0*/  FADD.FTZ R43, -R3, R43 ;  /* 0x0000002b032b7221 */ /* 0x000fe20000010100 */
[----:B------:R-:W-:Y:S01]  /*6ce0*/  FSETP.GE.FTZ.AND P2, PT, R209, RZ, PT ;  /* 0x000000ffd100720b */ /* 0x000fe20003f56000 */
[----:B------:R-:W-:Y:S01]  /*6cf0*/  FMUL.FTZ R5, R211, R5 ;  /* 0x00000005d3057220 */ /* 0x000fe20000410000 */
[----:B------:R-:W-:Y:S01]  /*6d00*/  FSETP.GE.FTZ.AND P3, PT, R210, RZ, PT ;  /* 0x000000ffd200720b */ /* 0x000fe20003f76000 */
[----:B------:R-:W-:Y:S01]  /*6d10*/  FMUL.FTZ R8, R212, R8 ;  /* 0x00000008d4087220 */ /* 0x000fe20000410000 */
[----:B------:R-:W-:Y:S01]  /*6d20*/  FSEL R13, R13, R104, P2 ;  /* 0x000000680d0d7208 */ /* 0x000fe20001000000 */
[C---:B------:R-:W-:Y:S01]  /*6d30*/  FADD.FTZ R42, -R3.reuse, R42 ;  /* 0x0000002a032a7221 */ /* 0x040fe20000010100 */
[----:B------:R-:W-:Y:S01]  /*6d40*/  FSETP.GE.FTZ.AND P2, PT, R202, RZ, PT ;  /* 0x000000ffca00720b */ /* 0x000fe20003f56000 */
[----:B------:R-:W-:Y:S01]  /*6d50*/  FADD.FTZ R58, -R3, R58 ;  /* 0x0000003a033a7221 */ /* 0x000fe20000010100 */
[----:B------:R-:W-:Y:S01]  /*6d60*/  FSETP.GE.FTZ.AND P6, PT, R200, RZ, PT ;  /* 0x000000ffc800720b */ /* 0x000fe20003fd6000 */
[----:B------:R-:W-:Y:S01]  /*6d70*/  FMUL.FTZ R13, R209, R13 ;  /* 0x0000000dd10d7220 */ /* 0x000fe20000410000 */
[----:B--2---:R-:W-:Y:S01]  /*6d80*/  F2FP.BF16.F32.PACK_AB R0, R5, R8 ;  /* 0x000000080500723e */ /* 0x004fe200000010ff */
[----:B------:R-:W-:Y:S01]  /*6d90*/  FADD.FTZ R5, -R104, R41 ;  /* 0x0000002968057221 */ /* 0x000fe20000010100 */
[-C--:B------:R-:W-:Y:S01]  /*6da0*/  FSEL R24, R24, R104.reuse, P2 ;  /* 0x0000006818187208 */ /* 0x080fe20001000000 */
[----:B------:R-:W-:Y:S01]  /*6db0*/  FADD.FTZ R8, -R104, R28 ;  /* 0x0000001c68087221 */ /* 0x000fe20000010100 */
[----:B------:R-:W-:Y:S01]  /*6dc0*/  FSEL R12, R12, R104, P3 ;  /* 0x000000680c0c7208 */ /* 0x000fe20001800000 */
[----:B------:R1:W-:Y:S01]  /*6dd0*/  STS [R217+0xa000], R0 ;  /* 0x00a00000d9007388 */ /* 0x0003e20000000800 */
[----:B------:R-:W-:Y:S01]  /*6de0*/  FSETP.GE.FTZ.AND P2, PT, R183, RZ, PT ;  /* 0x000000ffb700720b */ /* 0x000fe20003f56000 */
[----:B------:R-:W-:Y:S01]  /*6df0*/  FMUL.FTZ R167, R167, R50 ;  /* 0x00000032a7a77220 */ /* 0x000fe20000410000 */
[----:B------:R-:W-:Y:S01]  /*6e00*/  FSEL R7, R25, R104, P6 ;  /* 0x0000006819077208 */ /* 0x000fe20003000000 */
[----:B------:R-:W-:Y:S01]  /*6e10*/  FMUL.FTZ R12, R210, R12 ;  /* 0x0000000cd20c7220 */ /* 0x000fe20000410000 */
[----:B------:R-:W-:Y:S01]  /*6e20*/  FSETP.GE.FTZ.AND P5, PT, R196, RZ, PT ;  /* 0x000000ffc400720b */ /* 0x000fe20003fb6000 */
[----:B------:R-:W-:Y:S01]  /*6e30*/  FMUL.FTZ R165, R165, R51 ;  /* 0x00000033a5a57220 */ /* 0x000fe20000410000 */
[----:B------:R-:W-:Y:S01]  /*6e40*/  FSETP.GE.FTZ.AND P3, PT, R184, RZ, PT ;  /* 0x000000ffb800720b */ /* 0x000fe20003f76000 */
[----:B------:R-:W-:Y:S01]  /*6e50*/  FMUL.FTZ R7, R200, R7 ;  /* 0x00000007c8077220 */ /* 0x000fe20000410000 */
[----:B------:R-:W-:Y:S01]  /*6e60*/  FSEL R5, R5, R104, P2 ;  /* 0x0000006805057208 */ /* 0x000fe20001000000 */
[----:B------:R-:W-:Y:S01]  /*6e70*/  FMUL.FTZ R163, R163, R54 ;  /* 0x00000036a3a37220 */ /* 0x000fe20000410000 */
[----:B------:R-:W-:Y:S01]  /*6e80*/  F2FP.BF16.F32.PACK_AB R22, R18, R22 ;  /* 0x000000161216723e */ /* 0x000fe200000010ff */
[----:B------:R-:W-:Y:S01]  /*6e90*/  FMUL.FTZ R18, R202, R24 ;  /* 0x00000018ca127220 */ /* 0x000fe20000410000 */
[----:B------:R-:W-:Y:S01]  /*6ea0*/  FSETP.GE.FTZ.AND P2, PT, R159, RZ, PT ;  /* 0x000000ff9f00720b */ /* 0x000fe20003f56000 */
[----:B------:R-:W-:Y:S01]  /*6eb0*/  FMUL.FTZ R157, R157, R55 ;  /* 0x000000379d9d7220 */ /* 0x000fe20000410000 */
[-C--:B------:R-:W-:Y:S01]  /*6ec0*/  FSEL R8, R8, R104.reuse, P5 ;  /* 0x0000006808087208 */ /* 0x080fe20002800000 */
[----:B------:R-:W-:Y:S01]  /*6ed0*/  FMUL.FTZ R105, R160, R105 ;  /* 0x00000069a0697220 */ /* 0x000fe20000410000 */
[----:B------:R-:W-:Y:S01]  /*6ee0*/  FSEL R6, R6, R104, P3 ;  /* 0x0000006806067208 */ /* 0x000fe20001800000 */
[----:B------:R-:W-:Y:S01]  /*6ef0*/  IMAD.SHL.U32 R40, R155, 0x20, RZ ;  /* 0x000000209b287824 */ /* 0x000fe200078e00ff */
[----:B------:R-:W-:Y:S02]  /*6f00*/  FSETP.GE.FTZ.AND P4, PT, R195, RZ, PT ;  /* 0x000000ffc300720b */ /* 0x000fe40003f96000 */
[----:B------:R-:W-:Y:S01]  /*6f10*/  FSETP.GE.FTZ.AND P3, PT, R181, RZ, PT ;  /* 0x000000ffb500720b */ /* 0x000fe20003f76000 */
[----:B------:R-:W-:Y:S01]  /*6f20*/  FMUL.FTZ R9, R184, R6 ;  /* 0x00000006b8097220 */ /* 0x000fe20000410000 */
[----:B------:R-:W-:Y:S01]  /*6f30*/  F2FP.BF16.F32.PACK_AB R20, R16, R17 ;  /* 0x000000111014723e */ /* 0x000fe200000010ff */
[----:B------:R-:W-:Y:S01]  /*6f40*/  FMUL.FTZ R17, R196, R8 ;  /* 0x00000008c4117220 */ /* 0x000fe20000410000 */
[----:B------:R-:W-:Y:S01]  /*6f50*/  F2FP.BF16.F32.PACK_AB R19, R13, R12 ;  /* 0x0000000c0d13723e */ /* 0x000fe200000010ff */
[----:B------:R-:W-:Y:S01]  /*6f60*/  FMUL.FTZ R13, R183, R5 ;  /* 0x00000005b70d7220 */ /* 0x000fe20000410000 */
[----:B------:R-:W-:Y:S01]  /*6f70*/  F2FP.BF16.F32.PACK_AB R18, R7, R18 ;  /* 0x000000120712723e */ /* 0x000fe200000010ff */
[C---:B------:R-:W-:Y:S01]  /*6f80*/  FADD.FTZ R8, -R104.reuse, R45 ;  /* 0x0000002d68087221 */ /* 0x040fe20000010100 */
[-C--:B------:R-:W-:Y:S01]  /*6f90*/  FSEL R29, R29, R104.reuse, P4 ;  /* 0x000000681d1d7208 */ /* 0x080fe20002000000 */
[----:B------:R-:W-:Y:S01]  /*6fa0*/  FADD.FTZ R7, -R104, R56 ;  /* 0x0000003868077221 */ /* 0x000fe20000010100 */
[----:B------:R-:W-:Y:S01]  /*6fb0*/  FSEL R44, R44, R104, P3 ;  /* 0x000000682c2c7208 */ /* 0x000fe20001800000 */
[C---:B------:R-:W-:Y:S01]  /*6fc0*/  FADD.FTZ R6, -R104.reuse, R57 ;  /* 0x0000003968067221 */ /* 0x040fe20000010100 */
[----:B------:R-:W-:Y:S01]  /*6fd0*/  FADD.FTZ R5, -R104, R60 ;  /* 0x0000003c68057221 */ /* 0x000fe20000010100 */
[----:B------:R-:W-:Y:S01]  /*6fe0*/  FSETP.GE.FTZ.AND P6, PT, R182, RZ, PT ;  /* 0x000000ffb600720b */ /* 0x000fe20003fd6000 */
[----:B------:R-:W-:Y:S01]  /*6ff0*/  FMUL.FTZ R12, R195, R29 ;  /* 0x0000001dc30c7220 */ /* 0x000fe20000410000 */
[----:B------:R-:W-:Y:S01]  /*7000*/  FSETP.GE.FTZ.AND P5, PT, R170, RZ, PT ;  /* 0x000000ffaa00720b */ /* 0x000fe20003fb6000 */
[----:B------:R-:W-:Y:S01]  /*7010*/  FMUL.FTZ R16, R181, R44 ;  /* 0x0000002cb5107220 */ /* 0x000fe20000410000 */
[----:B------:R-:W-:Y:S01]  /*7020*/  FSETP.GE.FTZ.AND P4, PT, R168, RZ, PT ;  /* 0x000000ffa800720b */ /* 0x000fe20003f96000 */
[----:B------:R-:W-:Y:S01]  /*7030*/  IMAD.SHL.U32 R60, R155, 0x4, RZ ;  /* 0x000000049b3c7824 */ /* 0x000fe200078e00ff */
[----:B------:R-:W-:Y:S02]  /*7040*/  FSETP.GE.FTZ.AND P3, PT, R114, RZ, PT ;  /* 0x000000ff7200720b */ /* 0x000fe40003f76000 */
[-C--:B------:R-:W-:Y:S02]  /*7050*/  FSEL R8, R8, R104.reuse, P6 ;  /* 0x0000006808087208 */ /* 0x080fe40003000000 */
[-C--:B------:R-:W-:Y:S02]  /*7060*/  FSEL R7, R7, R104.reuse, P5 ;  /* 0x0000006807077208 */ /* 0x080fe40002800000 */
[----:B------:R-:W-:Y:S01]  /*7070*/  FSEL R6, R6, R104, P4 ;  /* 0x0000006806067208 */ /* 0x000fe20002000000 */
[----:B------:R-:W-:Y:S01]  /*7080*/  FMUL.FTZ R8, R182, R8 ;  /* 0x00000008b6087220 */ /* 0x000fe20000410000 */
[----:B------:R-:W-:Y:S01]  /*7090*/  FSEL R5, R5, R104, P3 ;  /* 0x0000006805057208 */ /* 0x000fe20001800000 */
[----:B------:R-:W-:Y:S01]  /*70a0*/  @P2 FADD.FTZ R104, -R104, R61 ;  /* 0x0000003d68682221 */ /* 0x000fe20000010100 */
[----:B------:R-:W-:Y:S01]  /*70b0*/  FMUL.FTZ R7, R170, R7 ;  /* 0x00000007aa077220 */ /* 0x000fe20000410000 */
[----:B------:R-:W-:Y:S01]  /*70c0*/  FMUL.FTZ R6, R168, R6 ;  /* 0x00000006a8067220 */ /* 0x000fe20000410000 */
[----:B------:R-:W-:Y:S01]  /*70d0*/  F2FP.BF16.F32.PACK_AB R12, R12, R17 ;  /* 0x000000110c0c723e */ /* 0x000fe200000010ff */
[----:B------:R-:W-:Y:S01]  /*70e0*/  FMUL.FTZ R5, R114, R5 ;  /* 0x0000000572057220 */ /* 0x000fe20000410000 */
[----:B------:R-:W-:Y:S01]  /*70f0*/  FMUL.FTZ R104, R159, R104 ;  /* 0x000000689f687220 */ /* 0x000fe20000410000 */
[----:B------:R-:W-:Y:S02]  /*7100*/  FSETP.GE.FTZ.AND P2, PT, R213, RZ, PT ;  /* 0x000000ffd500720b */ /* 0x000fe40003f56000 */
[----:B------:R-:W-:Y:S01]  /*7110*/  F2FP.BF16.F32.PACK_AB R17, R6, R7 ;  /* 0x000000070611723e */ /* 0x000fe200000010ff */
[C---:B------:R-:W-:Y:S01]  /*7120*/  FADD.FTZ R6, -R3.reuse, R14 ;  /* 0x0000000e03067221 */ /* 0x040fe20000010100 */
[----:B------:R-:W-:Y:S01]  /*7130*/  F2FP.BF16.F32.PACK_AB R104, R104, R5 ;  /* 0x000000056868723e */ /* 0x000fe200000010ff */
[C---:B------:R-:W-:Y:S01]  /*7140*/  FADD.FTZ R5, -R3.reuse, R15 ;  /* 0x0000000f03057221 */ /* 0x040fe20000010100 */
[----:B------:R-:W-:Y:S01]  /*7150*/  F2FP.BF16.F32.PACK_AB R16, R8, R16 ;  /* 0x000000100810723e */ /* 0x000fe200000010ff */
[C---:B------:R-:W-:Y:S01]  /*7160*/  FADD.FTZ R8, -R3.reuse, R10 ;  /* 0x0000000a03087221 */ /* 0x040fe20000010100 */
[----:B------:R-:W-:Y:S01]  /*7170*/  FSETP.GE.FTZ.AND P3, PT, R214, RZ, PT ;  /* 0x000000ffd600720b */ /* 0x000fe20003f76000 */
[----:B------:R-:W-:Y:S01]  /*7180*/  FADD.FTZ R7, -R3, R11 ;  /* 0x0000000b03077221 */ /* 0x000fe20000010100 */
[----:B------:R-:W-:Y:S02]  /*7190*/  FSEL R5, R5, R3, P2 ;  /* 0x0000000305057208 */ /* 0x000fe40001000000 */
[----:B------:R-:W-:Y:S02]  /*71a0*/  FSETP.GE.FTZ.AND P5, PT, R216, RZ, PT ;  /* 0x000000ffd800720b */ /* 0x000fe40003fb6000 */
[----:B------:R-:W-:Y:S01]  /*71b0*/  FSETP.GE.FTZ.AND P4, PT, R215, RZ, PT ;  /* 0x000000ffd700720b */ /* 0x000fe20003f96000 */
[----:B------:R-:W-:Y:S01]  /*71c0*/  FMUL.FTZ R5, R213, R5 ;  /* 0x00000005d5057220 */ /* 0x000fe20000410000 */
[----:B------:R-:W-:Y:S02]  /*71d0*/  FSETP.GE.FTZ.AND P2, PT, R205, RZ, PT ;  /* 0x000000ffcd00720b */ /* 0x000fe40003f56000 */
[-C--:B------:R-:W-:Y:S02]  /*71e0*/  FSEL R6, R6, R3.reuse, P3 ;  /* 0x0000000306067208 */ /* 0x080fe40001800000 */
[----:B------:R-:W-:Y:S02]  /*71f0*/  FSETP.GE.FTZ.AND P3, PT, R206, RZ, PT ;  /* 0x000000ffce00720b */ /* 0x000fe40003f76000 */
[-C--:B------:R-:W-:Y:S01]  /*7200*/  FSEL R8, R8, R3.reuse, P5 ;  /* 0x0000000308087208 */ /* 0x080fe20002800000 */
[----:B------:R-:W-:Y:S01]  /*7210*/  FMUL.FTZ R6, R214, R6 ;  /* 0x00000006d6067220 */ /* 0x000fe20000410000 */
[-C--:B------:R-:W-:Y:S02]  /*7220*/  FSEL R7, R7, R3.reuse, P4 ;  /* 0x0000000307077208 */ /* 0x080fe40002000000 */
[----:B------:R-:W-:Y:S01]  /*7230*/  FSEL R27, R27, R3, P2 ;  /* 0x000000031b1b7208 */ /* 0x000fe20001000000 */
[----:B------:R-:W-:Y:S01]  /*7240*/  FMUL.FTZ R8, R216, R8 ;  /* 0x00000008d8087220 */ /* 0x000fe20000410000 */
[----:B------:R-:W-:Y:S01]  /*7250*/  FSETP.GE.FTZ.AND P2, PT, R203, RZ, PT ;  /* 0x000000ffcb00720b */ /* 0x000fe20003f56000 */
[----:B------:R-:W-:Y:S01]  /*7260*/  FMUL.FTZ R7, R215, R7 ;  /* 0x00000007d7077220 */ /* 0x000fe20000410000 */
[----:B------:R-:W-:Y:S01]  /*7270*/  FSEL R26, R26, R3, P3 ;  /* 0x000000031a1a7208 */ /* 0x000fe20001800000 */
[----:B-1----:R-:W-:Y:S01]  /*7280*/  FMUL.FTZ R0, R205, R27 ;  /* 0x0000001bcd007220 */ /* 0x002fe20000410000 */
[----:B------:R-:W-:Y:S02]  /*7290*/  FSETP.GE.FTZ.AND P3, PT, R204, RZ, PT ;  /* 0x000000ffcc00720b */ /* 0x000fe40003f76000 */
[-C--:B------:R-:W-:Y:S01]  /*72a0*/  FSEL R31, R31, R3.reuse, P2 ;  /* 0x000000031f1f7208 */ /* 0x080fe20001000000 */
[----:B------:R-:W-:Y:S01]  /*72b0*/  FMUL.FTZ R26, R206, R26 ;  /* 0x0000001ace1a7220 */ /* 0x000fe20000410000 */
[----:B------:R-:W-:Y:S02]  /*72c0*/  FSETP.GE.FTZ.AND P2, PT, R191, RZ, PT ;  /* 0x000000ffbf00720b */ /* 0x000fe40003f56000 */
[----:B------:R-:W-:Y:S01]  /*72d0*/  FSEL R30, R30, R3, P3 ;  /* 0x000000031e1e7208 */ /* 0x000fe20001800000 */
[----:B------:R-:W-:Y:S01]  /*72e0*/  FMUL.FTZ R31, R203, R31 ;  /* 0x0000001fcb1f7220 */ /* 0x000fe20000410000 */
[----:B------:R-:W-:Y:S02]  /*72f0*/  FSETP.GE.FTZ.AND P3, PT, R192, RZ, PT ;  /* 0x000000ffc000720b */ /* 0x000fe40003f76000 */
[----:B------:R-:W-:Y:S01]  /*7300*/  F2FP.BF16.F32.PACK_AB R10, R7, R8 ;  /* 0x00000008070a723e */ /* 0x000fe200000010ff */
[----:B------:R-:W-:Y:S01]  /*7310*/  FADD.FTZ R7, -R3, R46 ;  /* 0x0000002e03077221 */ /* 0x000fe20000010100 */
[----:B------:R-:W-:Y:S01]  /*7320*/  FSEL R43, R43, R3, P2 ;  /* 0x000000032b2b7208 */ /* 0x000fe20001000000 */
[----:B------:R-:W-:Y:S01]  /*7330*/  FADD.FTZ R8, -R3, R47 ;  /* 0x0000002f03087221 */ /* 0x000fe20000010100 */
[----:B------:R-:W-:Y:S01]  /*7340*/  FSETP.GE.FTZ.AND P2, PT, R158, RZ, PT ;  /* 0x000000ff9e00720b */ /* 0x000fe20003f56000 */
[----:B------:R-:W-:Y:S01]  /*7350*/  STS [R217+0xa400], R10 ;  /* 0x00a4000ad9007388 */ /* 0x000fe20000000800 */
[----:B------:R-:W-:Y:S01]  /*7360*/  F2FP.BF16.F32.PACK_AB R13, R13, R9 ;  /* 0x000000090d0d723e */ /* 0x000fe200000010ff */
[----:B------:R-:W-:Y:S01]  /*7370*/  FMUL.FTZ R30, R204, R30 ;  /* 0x0000001ecc1e7220 */ /* 0x000fe20000410000 */
[-C--:B------:R-:W-:Y:S01]  /*7380*/  FSEL R42, R42, R3.reuse, P3 ;  /* 0x000000032a2a7208 */ /* 0x080fe20001800000 */
[----:B------:R-:W-:Y:S01]  /*7390*/  STS [R4+-0x6000], R19 ;  /* 0xffa0001304007388 */ /* 0x000fe20000000800 */
[----:B------:R-:W-:Y:S01]  /*73a0*/  F2FP.BF16.F32.PACK_AB R9, R5, R6 ;  /* 0x000000060509723e */ /* 0x000fe200000010ff */
[C---:B------:R-:W-:Y:S01]  /*73b0*/  FADD.FTZ R6, -R3.reuse, R59 ;  /* 0x0000003b03067221 */ /* 0x040fe20000010100 */
[----:B------:R-:W-:Y:S01]  /*73c0*/  FSETP.GE.FTZ.AND P3, PT, R190, RZ, PT ;  /* 0x000000ffbe00720b */ /* 0x000fe20003f76000 */
[----:B------:R-:W-:Y:S01]  /*73d0*/  FADD.FTZ R5, -R3, R62 ;  /* 0x0000003e03057221 */ /* 0x000fe20000010100 */
[----:B------:R-:W-:Y:S01]  /*73e0*/  FSETP.GE.FTZ.AND P6, PT, R189, RZ, PT ;  /* 0x000000ffbd00720b */ /* 0x000fe20003fd6000 */
[----:B------:R-:W-:Y:S01]  /*73f0*/  STS [R4+-0x5c00], R9 ;  /* 0xffa4000904007388 */ /* 0x000fe20000000800 */
[----:B------:R-:W-:Y:S01]  /*7400*/  FSEL R7, R7, R3, P3 ;  /* 0x0000000307077208 */ /* 0x000fe20001800000 */
[----:B------:R-:W-:Y:S01]  /*7410*/  FMUL.FTZ R42, R192, R42 ;  /* 0x0000002ac02a7220 */ /* 0x000fe20000410000 */
[----:B------:R-:W-:Y:S01]  /*7420*/  FSETP.GE.FTZ.AND P5, PT, R172, RZ, PT ;  /* 0x000000ffac00720b */ /* 0x000fe20003fb6000 */
[----:B------:R-:W-:Y:S01]  /*7430*/  STS [R110+-0x8000], R33 ;  /* 0xff8000216e007388 */ /* 0x000fe20000000800 */
[----:B------:R-:W-:Y:S01]  /*7440*/  FSETP.GE.FTZ.AND P4, PT, R171, RZ, PT ;  /* 0x000000ffab00720b */ /* 0x000fe20003f96000 */
[----:B------:R-:W-:Y:S01]  /*7450*/  FMUL.FTZ R15, R190, R7 ;  /* 0x00000007be0f7220 */ /* 0x000fe20000410000 */
[----:B------:R-:W-:Y:S01]  /*7460*/  FSETP.GE.FTZ.AND P3, PT, R113, RZ, PT ;  /* 0x000000ff7100720b */ /* 0x000fe20003f76000 */
[----:B------:R-:W-:Y:S01]  /*7470*/  STS [R110+-0x7c00], R22 ;  /* 0xff8400166e007388 */ /* 0x000fe20000000800 */
[----:B------:R-:W-:Y:S01]  /*7480*/  FSEL R8, R8, R3, P6 ;  /* 0x0000000308087208 */ /* 0x000fe20003000000 */
[----:B------:R-:W-:Y:S01]  /*7490*/  FMUL.FTZ R43, R191, R43 ;  /* 0x0000002bbf2b7220 */ /* 0x000fe20000410000 */
[-C--:B------:R-:W-:Y:S01]  /*74a0*/  FSEL R7, R58, R3.reuse, P5 ;  /* 0x000000033a077208 */ /* 0x080fe20002800000 */
[----:B------:R-:W-:Y:S01]  /*74b0*/  STS [R112+-0x8000], R175 ;  /* 0xff8000af70007388 */ /* 0x000fe20000000800 */
[-C--:B------:R-:W-:Y:S01]  /*74c0*/  FSEL R6, R6, R3.reuse, P4 ;  /* 0x0000000306067208 */ /* 0x080fe20002000000 */
[----:B------:R-:W-:Y:S01]  /*74d0*/  FMUL.FTZ R14, R189, R8 ;  /* 0x00000008bd0e7220 */ /* 0x000fe20000410000 */
[----:B------:R-:W-:Y:S01]  /*74e0*/  FSEL R5, R5, R3, P3 ;  /* 0x0000000305057208 */ /* 0x000fe20001800000 */
[----:B------:R-:W-:Y:S01]  /*74f0*/  @P2 FADD.FTZ R3, -R3, R63 ;  /* 0x0000003f03032221 */ /* 0x000fe20000010100 */
[----:B------:R-:W-:Y:S01]  /*7500*/  F2FP.BF16.F32.PACK_AB R0, R0, R26 ;  /* 0x0000001a0000723e */ /* 0x000fe200000010ff */
[----:B------:R-:W-:Y:S01]  /*7510*/  STS [R112+-0x7c00], R21 ;  /* 0xff84001570007388 */ /* 0x000fe20000000800 */
[----:B------:R-:W-:Y:S01]  /*7520*/  F2FP.BF16.F32.PACK_AB R165, R165, R167 ;  /* 0x000000a7a5a5723e */ /* 0x000fe200000010ff */
[----:B------:R-:W-:Y:S01]  /*7530*/  FMUL.FTZ R8, R158, R3 ;  /* 0x000000039e087220 */ /* 0x000fe20000410000 */
[----:B------:R-:W-:Y:S01]  /*7540*/  F2FP.BF16.F32.PACK_AB R3, R31, R30 ;  /* 0x0000001e1f03723e */ /* 0x000fe200000010ff */
[----:B------:R-:W-:Y:S01]  /*7550*/  STS [R110+-0x6000], R18 ;  /* 0xffa000126e007388 */ /* 0x000fe20000000800 */
[----:B------:R-:W-:Y:S01]  /*7560*/  FMUL.FTZ R11, R172, R7 ;  /* 0x00000007ac0b7220 */ /* 0x000fe20000410000 */
[----:B------:R-:W-:Y:S01]  /*7570*/  FMUL.FTZ R7, R171, R6 ;  /* 0x00000006ab077220 */ /* 0x000fe20000410000 */
[----:B------:R-:W-:Y:S01]  /*7580*/  F2FP.BF16.F32.PACK_AB R6, R43, R42 ;  /* 0x0000002a2b06723e */ /* 0x000fe200000010ff */
[----:B------:R1:W-:Y:S01]  /*7590*/  STS [R110+-0x5c00], R0 ;  /* 0xffa400006e007388 */ /* 0x0003e20000000800 */
[----:B------:R-:W-:Y:S01]  /*75a0*/  FMUL.FTZ R113, R113, R5 ;  /* 0x0000000571717220 */ /* 0x000fe20000410000 */
[----:B------:R-:W-:Y:S02]  /*75b0*/  F2FP.BF16.F32.PACK_AB R5, R14, R15 ;  /* 0x0000000f0e05723e */ /* 0x000fe400000010ff */
[----:B------:R-:W-:Y:S01]  /*75c0*/  STS [R112+-0x6000], R12 ;  /* 0xffa0000c70007388 */ /* 0x000fe20000000800 */
[----:B------:R-:W-:Y:S02]  /*75d0*/  F2FP.BF16.F32.PACK_AB R157, R157, R163 ;  /* 0x000000a39d9d723e */ /* 0x000fe400000010ff */
[----:B------:R-:W-:Y:S01]  /*75e0*/  F2FP.BF16.F32.PACK_AB R64, R106, R64 ;  /* 0x000000406a40723e */ /* 0x000fe200000010ff */
[----:B------:R2:W-:Y:S01]  /*75f0*/  STS [R112+-0x5c00], R3 ;  /* 0xffa4000370007388 */ /* 0x0005e20000000800 */
[----:B------:R-:W-:Y:S02]  /*7600*/  F2FP.BF16.F32.PACK_AB R105, R105, R115 ;  /* 0x000000736969723e */ /* 0x000fe400000010ff */
[----:B------:R-:W-:Y:S01]  /*7610*/  F2FP.BF16.F32.PACK_AB R7, R7, R11 ;  /* 0x0000000b0707723e */ /* 0x000fe200000010ff */
[----:B------:R-:W-:Y:S01]  /*7620*/  STS [R111+-0x8000], R173 ;  /* 0xff8000ad6f007388 */ /* 0x000fe20000000800 */
[----:B------:R-:W-:Y:S03]  /*7630*/  F2FP.BF16.F32.PACK_AB R8, R8, R113 ;  /* 0x000000710808723e */ /* 0x000fe600000010ff */
[----:B------:R-:W-:Y:S04]  /*7640*/  STS [R111+-0x7c00], R20 ;  /* 0xff8400146f007388 */ /* 0x000fe80000000800 */
[----:B------:R-:W-:Y:S04]  /*7650*/  STS [R109+-0x8000], R166 ;  /* 0xff8000a66d007388 */ /* 0x000fe80000000800 */
[----:B------:R-:W-:Y:S01]  /*7660*/  STS [R109+-0x7c00], R165 ;  /* 0xff8400a56d007388 */ /* 0x000fe20000000800 */
[--C-:B-1----:R-:W-:Y:S03]  /*7670*/  SHF.R.U32.HI R0, RZ, 0x4, R155.reuse ;  /* 0x00000004ff007819 */ /* 0x102fe6000001169b */
[----:B------:R-:W-:Y:S01]  /*7680*/  STS [R111+-0x6000], R13 ;  /* 0xffa0000d6f007388 */ /* 0x000fe20000000800 */
[----:B------:R-:W-:Y:S03]  /*7690*/  LOP3.LUT R59, R0, 0x8, RZ, 0xc0, !PT ;  /* 0x00000008003b7812 */ /* 0x000fe600078ec0ff */
[----:B------:R-:W-:Y:S01]  /*76a0*/  STS [R111+-0x5c00], R6 ;  /* 0xffa400066f007388 */ /* 0x000fe20000000800 */
[--C-:B--2---:R-:W-:Y:S03]  /*76b0*/  LOP3.LUT R3, R59, 0x10, R155.reuse, 0xf8, !PT ;  /* 0x000000103b037812 */ /* 0x104fe600078ef89b */
[----:B------:R-:W-:Y:S01]  /*76c0*/  STS [R109+-0x6000], R16 ;  /* 0xffa000106d007388 */ /* 0x000fe20000000800 */
[----:B------:R-:W-:Y:S03]  /*76d0*/  LOP3.LUT R3, R3, 0xc0, R40, 0xf8, !PT ;  /* 0x000000c003037812 */ /* 0x000fe600078ef828 */
[----:B------:R-:W-:Y:S01]  /*76e0*/  STS [R109+-0x5c00], R5 ;  /* 0xffa400056d007388 */ /* 0x000fe20000000800 */
[----:B------:R-:W-:Y:S03]  /*76f0*/  LOP3.LUT R3, R3, 0x18, R60, 0x78, !PT ;  /* 0x0000001803037812 */ /* 0x000fe600078e783c */
[----:B------:R-:W-:Y:S01]  /*7700*/  STS [R219+-0x8000], R162 ;  /* 0xff8000a2db007388 */ /* 0x000fe20000000800 */
[----:B------:R-:W-:Y:S03]  /*7710*/  LOP3.LUT R3, R3, 0x120, R40, 0xf8, !PT ;  /* 0x0000012003037812 */ /* 0x000fe600078ef828 */
[----:B------:R-:W-:Y:S01]  /*7720*/  STS [R219+-0x7c00], R157 ;  /* 0xff84009ddb007388 */ /* 0x000fe20000000800 */
[----:B------:R-:W-:Y:S03]  /*7730*/  LEA R3, R3, UR4, 0x1 ;  /* 0x0000000403037c11 */ /* 0x000fe6000f8e08ff */
[----:B------:R-:W-:Y:S04]  /*7740*/  STS [R108+-0x8000], R64 ;  /* 0xff8000406c007388 */ /* 0x000fe80000000800 */
[----:B------:R-:W-:Y:S04]  /*7750*/  STS [R108+-0x7c00], R105 ;  /* 0xff8400696c007388 */ /* 0x000fe80000000800 */
[----:B------:R-:W-:Y:S04]  /*7760*/  STS [R219+-0x6000], R17 ;  /* 0xffa00011db007388 */ /* 0x000fe80000000800 */
[----:B------:R-:W-:Y:S04]  /*7770*/  STS [R219+-0x5c00], R7 ;  /* 0xffa40007db007388 */ /* 0x000fe80000000800 */
[----:B------:R1:W-:Y:S04]  /*7780*/  STS [R108+-0x6000], R104 ;  /* 0xffa000686c007388 */ /* 0x0003e80000000800 */
[----:B------:R-:W-:Y:S01]  /*7790*/  STS [R108+-0x5c00], R8 ;  /* 0xffa400086c007388 */ /* 0x000fe20000000800 */
[----:B------:R-:W-:Y:S01]  /*77a0*/  BAR.SYNC.DEFER_BLOCKING 0x0 ;  /* 0x0000000000007b1d */ /* 0x000fe20000010000 */
[----:B-1----:R-:W-:Y:S04]  /*77b0*/  IMAD R104, R244, UR9, RZ ;  /* 0x00000009f4687c24 */ /* 0x002fe8000f8e02ff */
[----:B------:R-:W-:Y:S01]  /*77c0*/  IMAD.U32 R0, R104, -0x80, RZ ;  /* 0xffffff8068007824 */ /* 0x000fe200078e00ff */
        /* <DEDUP_REMOVED lines=56> */
[----:B------:R-:W-:Y:S01]  /*7b50*/  LOP3.LUT R4, R4, 0x18, R155, 0x78, !PT ;  /* 0x0000001804047812 */ /* 0x000fe200078e789b */
[----:B------:R-:W-:Y:S02]  /*7b60*/  IMAD.MOV.U32 R222, RZ, RZ, R6 ;  /* 0x000000ffffde7224 */ /* 0x000fe400078e0006 */
[C---:B------:R-:W-:Y:S04]  /*7b70*/  HMMA.16816.F32.BF16 R72, R24.reuse, R20, R72 ;  /* 0x000000141848723c */ /* 0x040fe80000041848 */
[----:B------:R-:W-:Y:S02]  /*7b80*/  LOP3.LUT R5, R4, 0x1f20, R101, 0xf8, !PT ;  /* 0x00001f2004057812 */ /* 0x000fe400078ef865 */
[----:B------:R-:W-:Y:S02]  /*7b90*/  LEA.HI.X.SX32 R4, R0, R223, 0x2, P2 ;  /* 0x000000df00047211 */ /* 0x000fe400010f16ff */
[-C--:B------:R-:W-:Y:S03]  /*7ba0*/  HMMA.16816.F32.BF16 R76, R24, R22.reuse, R76 ;  /* 0x00000016184c723c */ /* 0x080fe6000004184c */
[----:B------:R-:W-:Y:S01]  /*7bb0*/  LEA R61, R5, UR4, 0x1 ;  /* 0x00000004053d7c11 */ /* 0x000fe2000f8e08ff */
[----:B------:R-:W-:Y:S01]  /*7bc0*/  IMAD.MOV.U32 R223, RZ, RZ, R4 ;  /* 0x000000ffffdf7224 */ /* 0x000fe200078e0004 */
[----:B------:R-:W-:Y:S03]  /*7bd0*/  LOP3.LUT R0, R100, 0x1c0, RZ, 0xc0, !PT ;  /* 0x000001c064007812 */ /* 0x000fe600078ec0ff */
[----:B------:R-:W-:Y:S01]  /*7be0*/  HMMA.16816.F32.BF16 R80, R16, R22, R80 ;  /* 0x000000161050723c */ /* 0x000fe20000041850 */
[----:B------:R-:W-:Y:S08]  /*7bf0*/  @!UPT UIADD3 URZ, UPT, UPT, URZ, URZ, URZ ;  /* 0x000000fffffff290 */ /* 0x000ff0000fffe0ff */
[----:B------:R-:W-:Y:S11]  /*7c00*/  @!P0 BRA `(.L_x_209) ;  /* 0x0000000000648947 */ /* 0x000ff60003800000 */
        /* <DEDUP_REMOVED lines=25> */
.L_x_209:
[----:B-1----:R-:W-:Y:S01]  /*7da0*/  LOP3.LUT R4, R100, 0x200, RZ, 0xc0, !PT ;  /* 0x0000020064047812 */ /* 0x002fe200078ec0ff */
[----:B------:R-:W-:Y:S01]  /*7db0*/  LDSM.16.MT88.4 R20, [R3+0x6000] ;  /* 0x006000000314783b */ /* 0x000fe20000004200 */
[----:B------:R-:W-:Y:S01]  /*7dc0*/  LOP3.LUT R0, R0, 0x38, R101, 0xf8, !PT ;  /* 0x0000003800007812 */ /* 0x000fe200078ef865 */
[----:B------:R-:W-:Y:S01]  /*7dd0*/  VIADD R218, R218, 0xffffff80 ;  /* 0xffffff80dada7836 */ /* 0x000fe20000000000 */
[----:B------:R-:W-:Y:S01]  /*7de0*/  LOP3.LUT R4, R4, 0xc00, R40, 0xf8, !PT ;  /* 0x00000c0004047812 */ /* 0x000fe200078ef828 */
[----:B------:R-:W-:Y:S01]  /*7df0*/  LDSM.16.MT88.4 R28, [R3+0x6400] ;  /* 0x00640000031c783b */ /* 0x000fe20000004200 */
[----:B------:R-:W-:Y:S01]  /*7e00*/  LOP3.LUT R0, R0, 0x8, R102, 0x78, !PT ;  /* 0x0000000800007812 */ /* 0x000fe200078e7866 */
[----:B------:R-:W-:Y:S01]  /*7e10*/  VIADD R225, R225, 0xfffffff8 ;  /* 0xfffffff8e1e17836 */ /* 0x000fe20000000000 */
[----:B------:R-:W-:Y:S01]  /*7e20*/  LEA R102, P2, R252, R222, 0x2 ;  /* 0x000000defc667211 */ /* 0x000fe200078410ff */
[----:B------:R-:W-:Y:S01]  /*7e30*/  LDSM.16.MT88.4 R40, [R3+0x6800] ;  /* 0x006800000328783b */ /* 0x000fe20000004200 */
[----:B------:R-:W-:Y:S02]  /*7e40*/  LOP3.LUT R0, R4, R0, RZ, 0xfc, !PT ;  /* 0x0000000004007212 */ /* 0x000fe400078efcff */
[----:B------:R-:W-:Y:S01]  /*7e50*/  LEA.HI.X.SX32 R103, R252, R223, 0x2, P2 ;  /* 0x000000dffc677211 */ /* 0x000fe200010f16ff */
[----:B------:R-:W-:Y:S01]  /*7e60*/  LDSM.16.MT88.4 R48, [R3+0x6c00] ;  /* 0x006c00000330783b */ /* 0x000fe20000004200 */
[----:B------:R-:W-:Y:S02]  /*7e70*/  LEA R0, R0, UR4, 0x1 ;  /* 0x0000000400007c11 */ /* 0x000fe4000f8e08ff */
[----:B------:R-:W-:Y:S02]  /*7e80*/  LEA R66, P2, R104, R102, 0x5 ;  /* 0x0000006668427211 */ /* 0x000fe400078428ff */
[----:B------:R-:W-:Y:S01]  /*7e90*/  ISETP.GT.AND P3, PT, R224, R250, PT ;  /* 0x000000fae000720c */ /* 0x000fe20003f64270 */
[----:B------:R-:W1:Y:S01]  /*7ea0*/  LDSM.16.M88.4 R16, [R0+0x8000] ;  /* 0x008000000010783b */ /* 0x000e620000000200 */
[----:B------:R-:W-:Y:S01]  /*7eb0*/  IMAD.IADD R57, R0, 0x1, R152 ;  /* 0x0000000100397824 */ /* 0x000fe200078e0298 */
[----:B------:R-:W-:Y:S01]  /*7ec0*/  LEA.HI.X.SX32 R67, R104, R103, 0x5, P2 ;  /* 0x0000006768437211 */ /* 0x000fe200010f2eff */
[----:B------:R-:W-:Y:S01]  /*7ed0*/  VIADD R8, R0, 0x8000 ;  /* 0x0000800000087836 */ /* 0x000fe20000000000 */
[----:B------:R-:W2:Y:S01]  /*7ee0*/  LDSM.16.M88.4 R12, [R0+0xa000] ;  /* 0x00a00000000c783b */ /* 0x000ea20000000200 */
[----:B------:R-:W-:Y:S01]  /*7ef0*/  LEA R64, P2, R104, R66, 0x5 ;  /* 0x0000004268407211 */ /* 0x000fe200078428ff */
[----:B------:R-:W-:Y:S01]  /*7f00*/  VIADD R56, R0, 0x8040 ;  /* 0x0000804000387836 */ /* 0x000fe20000000000 */
[----:B------:R-:W-:Y:S01]  /*7f10*/  @P0 IADD3 R243, P4, PT, R243, -0x200, RZ ;  /* 0xfffffe00f3f30810 */ /* 0x000fe20007f9e0ff */
[----:B------:R-:W3:Y:S01]  /*7f20*/  LDSM.16.M88.4 R24, [R57+0x8000] ;  /* 0x008000003918783b */ /* 0x000ee20000000200 */
[----:B------:R-:W-:Y:S01]  /*7f30*/  LEA.HI.X.SX32 R65, R104, R67, 0x5, P2 ;  /* 0x0000004368417211 */ /* 0x000fe200010f2eff */
[----:B------:R-:W-:Y:S01]  /*7f40*/  @P1 VIADD R56, R8, 0xffffffc0 ;  /* 0xffffffc008381836 */ /* 0x000fe20000000000 */
[----:B------:R-:W-:Y:S01]  /*7f50*/  LEA R62, P2, R104, R64, 0x5 ;  /* 0x00000040683e7211 */ /* 0x000fe200078428ff */
[----:B------:R-:W4:Y:S01]  /*7f60*/  LDSM.16.M88.4 R32, [R57+0xa000] ;  /* 0x00a000003920783b */ /* 0x000f220000000200 */
[----:B------:R-:W-:Y:S01]  /*7f70*/  @P0 IADD3.X R242, PT, PT, R242, -0x1, RZ, P4, !PT ;  /* 0xfffffffff2f20810 */ /* 0x000fe200027fe4ff */
[----:B------:R-:W-:Y:S01]  /*7f80*/  IMAD.IADD R58, R152, 0x1, R56 ;  /* 0x00000001983a7824 */ /* 0x000fe200078e0238 */
[----:B------:R-:W-:Y:S01]  /*7f90*/  LEA.HI.X.SX32 R63, R104, R65, 0x5, P2 ;  /* 0x00000041683f7211 */ /* 0x000fe200010f2eff */
        /* <DEDUP_REMOVED lines=18> */
[----:B------:R-:W-:Y:S02]  /*80c0*/  LDSM.16.MT88.4 R44, [R3+0x7800] ;  /* 0x00780000032c783b */ /* 0x000fe40000004200 */
[----:B--2---:R-:W-:Y:S05]  /*80d0*/  LOP3.LUT R0, R224, 0x1, RZ, 0xc0, !PT ;  /* 0x00000001e0007812 */ /* 0x004fea00078ec0ff */
[----:B------:R-:W-:Y:S01]  /*80e0*/  HMMA.16816.F32.BF16 R16, R36, R42, R16 ;  /* 0x0000002a2410723c */ /* 0x000fe20000041810 */
[----:B------:R-:W-:Y:S04]  /*80f0*/  LDSM.16.MT88.4 R40, [R3+0x7400] ;  /* 0x007400000328783b */ /* 0x000fe80000004200 */
[----:B------:R-:W2:Y:S03]  /*8100*/  LDSM.16.M88.4 R36, [R57+0xc000] ;  /* 0x00c000003924783b */ /* 0x000ea60000000200 */
        /* <DEDUP_REMOVED lines=16> */
[----:B------:R-:W-:Y:S05]  /*8210*/  LEA.HI.X.SX32 R49, R104, R51, 0x5, P2 ;  /* 0x0000003368317211 */ /* 0x000fea00010f2eff */
[----:B------:R-:W-:Y:S01]  /*8220*/  HMMA.16816.F32.BF16 R16, R24, R30, R16 ;  /* 0x0000001e1810723c */ /* 0x000fe20000041810 */
[----:B------:R-:W4:Y:S04]  /*8230*/  LDSM.16.M88.4 R24, [R56+0x6000] ;  /* 0x006000003818783b */ /* 0x000f280000000200 */
[----:B------:R3:W-:Y:S03]  /*8240*/  LDSM.16.MT88.4 R28, [R3+0x7c00] ;  /* 0x007c0000031c783b */ /* 0x0007e60000004200 */
[-C--:B--2---:R-:W-:Y:S08]  /*8250*/  HMMA.16816.F32.BF16 R4, R36, R40.reuse, R4 ;  /* 0x000000282404723c */ /* 0x084ff00000041804 */
[C---:B-1----:R-:W-:Y:S08]  /*8260*/  HMMA.16816.F32.BF16 R8, R20.reuse, R40, R8 ;  /* 0x000000281408723c */ /* 0x042ff00000041808 */
[-C--:B------:R-:W-:Y:S01]  /*8270*/  HMMA.16816.F32.BF16 R12, R20, R42.reuse, R12 ;  /* 0x0000002a140c723c */ /* 0x080fe2000004180c */
[----:B------:R-:W1:Y:S02]  /*8280*/  LDSM.16.M88.4 R20, [R58+0x4000] ;  /* 0x004000003a14783b */ /* 0x000e640000000200 */
[----:B---3--:R-:W-:Y:S05]  /*8290*/  @P0 IADD3 R3, P5, PT, R226, -0x200, RZ ;  /* 0xfffffe00e2030810 */ /* 0x008fea0007fbe0ff */
[----:B------:R-:W-:Y:S01]  /*82a0*/  HMMA.16816.F32.BF16 R16, R36, R42, R16 ;  /* 0x0000002a2410723c */ /* 0x000fe20000041810 */
[----:B------:R-:W2:Y:S03]  /*82b0*/  LDSM.16.M88.4 R36, [R58+0x6000] ;  /* 0x006000003a24783b */ /* 0x000ea60000000200 */
[C---:B------:R-:W-:Y:S04]  /*82c0*/  LEA R42, P2, R104.reuse, R48, 0x5 ;  /* 0x00000030682a7211 */ /* 0x040fe800078428ff */
[-C--:B------:R-:W-:Y:S05]  /*82d0*/  HMMA.16816.F32.BF16 R4, R32, R44.reuse, R4 ;  /* 0x0000002c2004723c */ /* 0x080fea0000041804 */
[C---:B------:R-:W-:Y:S02]  /*82e0*/  LEA.HI.X.SX32 R43, R104.reuse, R49, 0x5, P2 ;  /* 0x00000031682b7211 */ /* 0x040fe400010f2eff */
[C---:B------:R-:W-:Y:S01]  /*82f0*/  LEA R40, P2, R104.reuse, R42, 0x5 ;  /* 0x0000002a68287211 */ /* 0x040fe200078428ff */
[C---:B----4-:R-:W-:Y:S04]  /*8300*/  HMMA.16816.F32.BF16 R8, R24.reuse, R44, R8 ;  /* 0x0000002c1808723c */ /* 0x050fe80000041808 */
[C---:B------:R-:W-:Y:S04]  /*8310*/  LEA.HI.X.SX32 R41, R104.reuse, R43, 0x5, P2 ;  /* 0x0000002b68297211 */ /* 0x040fe800010f2eff */
[-C--:B------:R-:W-:Y:S03]  /*8320*/  HMMA.16816.F32.BF16 R12, R24, R46.reuse, R12 ;  /* 0x0000002e180c723c */ /* 0x080fe6000004180c */
[----:B------:R-:W-:Y:S04]  /*8330*/  @P0 IMAD.WIDE.U32 R24, R247, 0x4, R226 ;  /* 0x00000004f7180825 */ /* 0x000fe800078e00e2 */
[----:B------:R-:W-:Y:S01]  /*8340*/  @P0 IMAD.MOV.U32 R226, RZ, RZ, R3 ;  /* 0x000000ffffe20224 */ /* 0x000fe200078e0003 */
        /* <DEDUP_REMOVED lines=80> */
[----:B------:R1:W-:Y:S04]  /*8850*/  LDSM.16.MT88.4 R16, [R2+UR4+0xb800] ;  /* 0x00b800040210783b */ /* 0x0003e80008004200 */
[----:B------:R4:W2:Y:S03]  /*8860*/  LDSM.16.MT88.4 R20, [R148+0x1c00] ;  /* 0x001c00009414783b */ /* 0x0008a60000004200 */
[-C--:B---3--:R-:W-:Y:S08]  /*8870*/  HMMA.16816.F32.BF16 R84, R28, R32.reuse, R84 ;  /* 0x000000201c54723c */ /* 0x088ff00000041854 */
[C---:B------:R-:W-:Y:S08]  /*8880*/  HMMA.16816.F32.BF16 R88, R36.reuse, R32, R88 ;  /* 0x000000202458723c */ /* 0x040ff00000041858 */
[-C--:B------:R-:W-:Y:S03]  /*8890*/  HMMA.16816.F32.BF16 R92, R36, R34.reuse, R92 ;  /* 0x00000022245c723c */ /* 0x080fe6000004185c */
[----:B-1----:R-:W-:Y:S01]  /*88a0*/  @P0 IADD3.X R2, PT, PT, R227, -0x1, RZ, P5, !PT ;  /* 0xffffffffe3020810 */ /* 0x002fe20002ffe4ff */
[----:B----4-:R-:W-:Y:S04]  /*88b0*/  IMAD.MOV.U32 R148, RZ, RZ, R0 ;  /* 0x000000ffff947224 */ /* 0x010fe800078e0000 */
[----:B------:R-:W-:Y:S04]  /*88c0*/  HMMA.16816.F32.BF16 R96, R28, R34, R96 ;  /* 0x000000221c60723c */ /* 0x000fe80000041860 */
[----:B------:R-:W-:Y:S04]  /*88d0*/  @P0 IMAD.MOV.U32 R227, RZ, RZ, R2 ;  /* 0x000000ffffe30224 */ /* 0x000fe800078e0002 */
[-C--:B--2---:R-:W-:Y:S08]  /*88e0*/  HMMA.16816.F32.BF16 R84, R4, R8.reuse, R84 ;  /* 0x000000080454723c */ /* 0x084ff00000041854 */
[C---:B------:R-:W-:Y:S08]  /*88f0*/  HMMA.16816.F32.BF16 R88, R12.reuse, R8, R88 ;  /* 0x000000080c58723c */ /* 0x040ff00000041858 */
[-C--:B------:R-:W-:Y:S08]  /*8900*/  HMMA.16816.F32.BF16 R92, R12, R10.reuse, R92 ;  /* 0x0000000a0c5c723c */ /* 0x080ff0000004185c */
[----:B------:R-:W-:Y:S08]  /*8910*/  HMMA.16816.F32.BF16 R96, R4, R10, R96 ;  /* 0x0000000a0460723c */ /* 0x000ff00000041860 */
[-C--:B------:R-:W-:Y:S08]  /*8920*/  HMMA.16816.F32.BF16 R84, R16, R20.reuse, R84 ;  /* 0x000000141054723c */ /* 0x080ff00000041854 */
[C---:B------:R-:W-:Y:S08]  /*8930*/  HMMA.16816.F32.BF16 R88, R24.reuse, R20, R88 ;  /* 0x000000141858723c */ /* 0x040ff00000041858 */
[-C--:B------:R-:W-:Y:S08]  /*8940*/  HMMA.16816.F32.BF16 R92, R24, R22.reuse, R92 ;  /* 0x00000016185c723c */ /* 0x080ff0000004185c */
[----:B------:R-:W-:Y:S01]  /*8950*/  HMMA.16816.F32.BF16 R96, R16, R22, R96 ;  /* 0x000000161060723c */ /* 0x000fe20000041860 */
[----:B------:R-:W-:Y:S08]  /*8960*/  @!UPT UIADD3 URZ, UPT, UPT, URZ, URZ, URZ ;  /* 0x000000fffffff290 */ /* 0x000ff0000fffe0ff */
[----:B------:R-:W-:Y:S11]  /*8970*/  @P3 BRA `(.L_x_210) ;  /* 0xffffffa400683947 */ /* 0x000ff6000383ffff */
[----:B------:R-:W2:Y:S04]  /*8980*/  LDL R106, [R1+0xc] ;  /* 0x00000c00016a7983 */ /* 0x000ea80000100800 */
[----:B------:R1:W5:Y:S01]  /*8990*/  LDL R105, [R1+0x4] ;  /* 0x0000040001697983 */ /* 0x0003620000100800 */
[C---:B------:R-:W-:Y:S01]  /*89a0*/  SHF.L.U32 R0, R155.reuse, 0x4, RZ ;  /* 0x000000049b007819 */ /* 0x040fe200000006ff */
[----:B------:R-:W3:Y:S01]  /*89b0*/  LDCU UR5, c[0x0][0x500] ;  /* 0x0000a000ff0577ac */ /* 0x000ee20008000800 */
[----:B------:R-:W-:Y:S02]  /*89c0*/  SHF.L.U32 R2, R155, 0x1, RZ ;  /* 0x000000019b027819 */ /* 0x000fe400000006ff */
[----:B------:R-:W-:Y:S01]  /*89d0*/  LOP3.LUT R0, R0, 0x600, RZ, 0xc0, !PT ;  /* 0x0000060000007812 */ /* 0x000fe200078ec0ff */
[----:B------:R-:W4:Y:S03]  /*89e0*/  LDCU UR8, c[0x0][0x4fc] ;  /* 0x00009f80ff0877ac */ /* 0x000f260008000800 */
[----:B------:R-:W-:-:S02]  /*89f0*/  LOP3.LUT R0, R0, 0x6, R2, 0xf8, !PT ;  /* 0x0000000600007812 */ /* 0x000fc400078ef802 */
[----:B------:R-:W-:Y:S02]  /*8a00*/  LOP3.LUT R2, R101, 0xc0, RZ, 0xc0, !PT ;  /* 0x000000c065027812 */ /* 0x000fe400078ec0ff */
[----:B------:R-:W-:Y:S02]  /*8a10*/  LOP3.LUT R101, R0, 0x20, R101, 0xf8, !PT ;  /* 0x0000002000657812 */ /* 0x000fe400078ef865 */
[----:B------:R-:W-:Y:S02]  /*8a20*/  LOP3.LUT R0, R2, 0x18, R155, 0xf8, !PT ;  /* 0x0000001802007812 */ /* 0x000fe400078ef89b */
[----:B------:R-:W-:Y:S02]  /*8a30*/  LOP3.LUT R2, R60, 0x40, RZ, 0xc0, !PT ;  /* 0x000000403c027812 */ /* 0x000fe400078ec0ff */
[----:B------:R-:W-:Y:S01]  /*8a40*/  LOP3.LUT R0, R101, R0, R59, 0xf6, !PT ;  /* 0x0000000065007212 */ /* 0x000fe200078ef63b */
        /* <DEDUP_REMOVED lines=12> */
[----:B------:R-:W-:Y:S01]  /*8b10*/  LEA R0, R0, UR4, 0x1 ;  /* 0x0000000400007c11 */ /* 0x000fe2000f8e08ff */
[----:B------:R-:W-:Y:S01]  /*8b20*/  FMUL.FTZ R92, R92, UR5 ;  /* 0x000000055c5c7c20 */ /* 0x000fe20008410000 */
[----:B------:R-:W-:Y:S01]  /*8b30*/  FMUL.FTZ R93, R93, UR5 ;  /* 0x000000055d5d7c20 */ /* 0x000fe20008410000 */
[----:B------:R-:W-:Y:S01]  /*8b40*/  FMUL.FTZ R94, R94, UR5 ;  /* 0x000000055e5e7c20 */ /* 0x000fe20008410000 */
[----:B------:R-:W-:Y:S01]  /*8b50*/  FMUL.FTZ R95, R95, UR5 ;  /* 0x000000055f5f7c20 */ /* 0x000fe20008410000 */
[----:B----4-:R-:W-:Y:S01]  /*8b60*/  FMUL.FTZ R68, R68, UR8 ;  /* 0x0000000844447c20 */ /* 0x010fe20008410000 */
[----:B------:R-:W-:Y:S01]  /*8b70*/  FMUL.FTZ R10, R69, UR8 ;  /* 0x00000008450a7c20 */ /* 0x000fe20008410000 */
[----:B------:R-:W-:Y:S01]  /*8b80*/  FMUL.FTZ R70, R70, UR8 ;  /* 0x0000000846467c20 */ /* 0x000fe20008410000 */
[----:B------:R-:W-:Y:S01]  /*8b90*/  FMUL.FTZ R9, R71, UR8 ;  /* 0x0000000847097c20 */ /* 0x000fe20008410000 */
[----:B------:R-:W-:Y:S01]  /*8ba0*/  FMUL.FTZ R80, R80, UR8 ;  /* 0x0000000850507c20 */ /* 0x000fe20008410000 */
[----:B------:R-:W-:Y:S01]  /*8bb0*/  FMUL.FTZ R6, R81, UR8 ;  /* 0x0000000851067c20 */ /* 0x000fe20008410000 */
[----:B------:R-:W-:Y:S01]  /*8bc0*/  FMUL.FTZ R82, R82, UR8 ;  /* 0x0000000852527c20 */ /* 0x000fe20008410000 */
[----:B------:R-:W-:Y:S01]  /*8bd0*/  FMUL.FTZ R5, R83, UR8 ;  /* 0x0000000853057c20 */ /* 0x000fe20008410000 */
[----:B------:R-:W-:Y:S01]  /*8be0*/  F2FP.BF16.F32.PACK_AB R14, R14, R84 ;  /* 0x000000540e0e723e */ /* 0x000fe200000010ff */
[----:B------:R-:W-:Y:S01]  /*8bf0*/  BAR.SYNC.DEFER_BLOCKING 0x0 ;  /* 0x0000000000007b1d */ /* 0x000fe20000010000 */
[----:B------:R-:W-:Y:S01]  /*8c00*/  F2FP.BF16.F32.PACK_AB R13, R13, R86 ;  /* 0x000000560d0d723e */ /* 0x000fe200000010ff */
        /* <DEDUP_REMOVED lines=8> */
[----:B------:R-:W-:Y:S01]  /*8c90*/  IADD3 R2, PT, PT, -R2, 0x6000, R0 ;  /* 0x0000600002027810 */ /* 0x000fe20007ffe100 */
[----:B------:R-:W-:Y:S01]  /*8ca0*/  FMUL.FTZ R78, R78, UR8 ;  /* 0x000000084e4e7c20 */ /* 0x000fe20008410000 */
[----:B------:R-:W-:Y:S01]  /*8cb0*/  FMUL.FTZ R3, R79, UR8 ;  /* 0x000000084f037c20 */ /* 0x000fe20008410000 */
[----:B------:R-:W-:-:S02]  /*8cc0*/  F2FP.BF16.F32.PACK_AB R12, R12, R88 ;  /* 0x000000580c0c723e */ /* 0x000fc400000010ff */
[----:B------:R-:W-:Y:S02]  /*8cd0*/  F2FP.BF16.F32.PACK_AB R11, R11, R90 ;  /* 0x0000005a0b0b723e */ /* 0x000fe400000010ff */
[----:B------:R-:W-:Y:S02]  /*8ce0*/  F2FP.BF16.F32.PACK_AB R92, R93, R92 ;  /* 0x0000005c5d5c723e */ /* 0x000fe400000010ff */
[----:B------:R-:W-:Y:S02]  /*8cf0*/  F2FP.BF16.F32.PACK_AB R95, R95, R94 ;  /* 0x0000005e5f5f723e */ /* 0x000fe400000010ff */
[----:B------:R-:W-:Y:S02]  /*8d00*/  F2FP.BF16.F32.PACK_AB R10, R10, R68 ;  /* 0x000000440a0a723e */ /* 0x000fe400000010ff */
[----:B------:R-:W-:Y:S01]  /*8d10*/  F2FP.BF16.F32.PACK_AB R9, R9, R70 ;  /* 0x000000460909723e */ /* 0x000fe200000010ff */
[----:B------:R1:W-:Y:S01]  /*8d20*/  STS [R0+0x6000], R14 ;  /* 0x0060000e00007388 */ /* 0x0003e20000000800 */
[----:B------:R-:W-:-:S02]  /*8d30*/  F2FP.BF16.F32.PACK_AB R6, R6, R80 ;  /* 0x000000500606723e */ /* 0x000fc400000010ff */
[----:B------:R-:W-:Y:S01]  /*8d40*/  F2FP.BF16.F32.PACK_AB R5, R5, R82 ;  /* 0x000000520505723e */ /* 0x000fe200000010ff */
[----:B------:R1:W-:Y:S01]  /*8d50*/  STS [R0+0x6200], R13 ;  /* 0x0062000d00007388 */ /* 0x0003e20000000800 */
[----:B------:R-:W-:Y:S02]  /*8d60*/  F2FP.BF16.F32.PACK_AB R8, R8, R72 ;  /* 0x000000480808723e */ /* 0x000fe400000010ff */
[----:B------:R-:W-:Y:S01]  /*8d70*/  F2FP.BF16.F32.PACK_AB R7, R7, R74 ;  /* 0x0000004a0707723e */ /* 0x000fe200000010ff */
[----:B------:R1:W-:Y:S01]  /*8d80*/  STS [R2+0x20], R97 ;  /* 0x0000206102007388 */ /* 0x0003e20000000800 */
[----:B------:R-:W-:Y:S02]  /*8d90*/  F2FP.BF16.F32.PACK_AB R4, R4, R76 ;  /* 0x0000004c0404723e */ /* 0x000fe400000010ff */
[----:B------:R-:W-:Y:S01]  /*8da0*/  F2FP.BF16.F32.PACK_AB R3, R3, R78 ;  /* 0x0000004e0303723e */ /* 0x000fe200000010ff */
        /* <DEDUP_REMOVED lines=26> */
.L_x_211:
[----:B------:R-:W1:Y:S01]  /*8f50*/  LDCU.64 UR10, c[0x0][0x5c0] ;  /* 0x0000b800ff0a77ac */ /* 0x000e620008000a00 */
[----:B-----5:R-:W-:-:S05]  /*8f60*/  IADD3 R2, PT, PT, R105, R106, RZ ;  /* 0x0000006a69027210 */ /* 0x020fca0007ffe0ff */
[C---:B-1----:R-:W-:Y:S02]  /*8f70*/  IMAD R0, R2.reuse, UR11, RZ ;  /* 0x0000000b02007c24 */ /* 0x042fe4000f8e02ff */
[----:B------:R-:W-:-:S05]  /*8f80*/  IMAD.WIDE.U32 R2, R2, UR10, RZ ;  /* 0x0000000a02027c25 */ /* 0x000fca000f8e00ff */
[----:B------:R-:W-:Y:S02]  /*8f90*/  IADD3 R9, PT, PT, R3, R0, RZ ;  /* 0x0000000003097210 */ /* 0x000fe40007ffe0ff */
[----:B------:R-:W-:Y:S02]  /*8fa0*/  MOV R8, R2 ;  /* 0x0000000200087202 */ /* 0x000fe40000000f00 */
.L_x_212:
        /* <DEDUP_REMOVED lines=12> */
.L_x_213:
[----:B------:R-:W1:Y:S01]  /*9070*/  LDCU.64 UR8, c[0x0][0x5c8] ;  /* 0x0000b900ff0877ac */ /* 0x000e620008000a00 */
[----:B------:R-:W-:-:S05]  /*9080*/  IADD3 R2, PT, PT, R105, R106, RZ ;  /* 0x0000006a69027210 */ /* 0x000fca0007ffe0ff */
[C---:B-1----:R-:W-:Y:S02]  /*9090*/  IMAD R0, R2.reuse, UR9, RZ ;  /* 0x0000000902007c24 */ /* 0x042fe4000f8e02ff */
[----:B------:R-:W-:-:S05]  /*90a0*/  IMAD.WIDE.U32 R2, R2, UR8, RZ ;  /* 0x0000000802027c25 */ /* 0x000fca000f8e00ff */
[----:B------:R-:W-:Y:S02]  /*90b0*/  IADD3 R19, PT, PT, R3, R0, RZ ;  /* 0x0000000003137210 */ /* 0x000fe40007ffe0ff */
[----:B------:R-:W-:-:S07]  /*90c0*/  MOV R18, R2 ;  /* 0x0000000200127202 */ /* 0x000fce0000000f00 */
.L_x_214:
[----:B------:R-:W-:Y:S01]  /*90d0*/  BAR.SYNC.DEFER_BLOCKING 0x0 ;  /* 0x0000000000007b1d */ /* 0x000fe20000010000 */
[----:B------:R-:W-:Y:S01]  /*90e0*/  USHF.L.U32 UR16, UR24, 0x7, URZ ;  /* 0x0000000718107899 */ /* 0x000fe200080006ff */
[----:B------:R-:W-:Y:S01]  /*90f0*/  LEA.HI R155, R155, 0x40, RZ, 0x1e ;  /* 0x000000409b9b7811 */ /* 0x000fe200078ff0ff */
[----:B------:R-:W-:Y:S01]  /*9100*/  USHF.L.U32 UR4, UR24, 0x7, URZ ;  /* 0x0000000718047899 */ /* 0x000fe200080006ff */
[----:B------:R-:W-:Y:S01]  /*9110*/  IMAD.MOV.U32 R4, RZ, RZ, R246 ;  /* 0x000000ffff047224 */ /* 0x000fe200078e00f6 */
[----:B------:R-:W-:-:S03]  /*9120*/  USHF.R.S32.HI UR17, URZ, 0x1f, UR16 ;  /* 0x0000001fff117899 */ /* 0x000fc60008011410 */
[----:B------:R-:W1:Y:S01]  /*9130*/  LDC.64 R6, c[0x0][0x5d8] ;  /* 0x00017600ff067b82 */ /* 0x000e620000000a00 */
[----:B------:R-:W2:Y:S01]  /*9140*/  LDCU UR5, c[0x0][0x440] ;  /* 0x00008800ff0577ac */ /* 0x000ea20008000800 */
[----:B------:R-:W3:Y:S01]  /*9150*/  S2R R28, SR_TID.X ;  /* 0x00000000001c7919 */ /* 0x000ee20000002100 */
[----:B------:R-:W-:Y:S01]  /*9160*/  VIADD R0, R220, -UR4 ;  /* 0x80000004dc007c36 */ /* 0x000fe20008000000 */
[----:B------:R-:W-:Y:S01]  /*9170*/  BSSY.RECONVERGENT B0, `(.L_x_215) ;  /* 0x000001f000007945 */ /* 0x000fe20003800200 */
[----:B------:R-:W-:Y:S01]  /*9180*/  UIMAD UR18, UR17, UR10, URZ ;  /* 0x0000000a111272a4 */ /* 0x000fe2000f8e02ff */
[----:B------:R-:W-:Y:S01]  /*9190*/  IMAD.MOV.U32 R5, RZ, RZ, RZ ;  /* 0x000000ffff057224 */ /* 0x000fe200078e00ff */
[----:B------:R-:W-:Y:S01]  /*91a0*/  UIMAD.WIDE.U32 UR28, UR16, UR10, URZ ;  /* 0x0000000a101c72a5 */ /* 0x000fe2000f8e00ff */
[----:B------:R-:W4:Y:S01]  /*91b0*/  LDC.64 R22, c[0x0][0x5e0] ;  /* 0x00017800ff167b82 */ /* 0x000f220000000a00 */
[----:B------:R-:W-:-:S04]  /*91c0*/  UIMAD UR18, UR16, UR11, UR18 ;  /* 0x0000000b101272a4 */ /* 0x000fc8000f8e0212 */
[----:B------:R-:W-:Y:S02]  /*91d0*/  LOP3.LUT R2, R246, UR28, RZ, 0xfc, !PT ;  /* 0x0000001cf6027c12 */ /* 0x000fe4000f8efcff */
[----:B------:R-:W-:Y:S02]  /*91e0*/  IMAD.U32 R3, RZ, RZ, UR18 ;  /* 0x00000012ff037e24 */ /* 0x000fe4000f8e00ff */
[----:B------:R-:W-:Y:S01]  /*91f0*/  IADD3 R2, P0, PT, R8, R2, RZ ;  /* 0x0000000208027210 */ /* 0x000fe20007f1e0ff */
[----:B------:R1:W4:Y:S01]  /*9200*/  LDS.128 R24, [R61+0x7000] ;  /* 0x007000003d187984 */ /* 0x0003220000000c00 */
[----:B--2---:R-:W-:Y:S02]  /*9210*/  ISETP.GE.AND P2, PT, R246, UR5, PT ;  /* 0x00000005f6007c0c */ /* 0x004fe4000bf46270 */
[----:B------:R-:W-:Y:S02]  /*9220*/  IADD3.X R3, PT, PT, R9, UR29, R3, P0, !PT ;  /* 0x0000001d09037c10 */ /* 0x000fe400087fe403 */
[----:B------:R-:W-:Y:S01]  /*9230*/  ISETP.GE.OR P1, PT, R155, R0, P2 ;  /* 0x000000009b00720c */ /* 0x000fe20001726670 */
[----:B-1----:R-:W-:-:S04]  /*9240*/  IMAD.WIDE.U32 R2, R6, UR7, R2 ;  /* 0x0000000706027c25 */ /* 0x002fc8000f8e0002 */
[----:B------:R-:W-:Y:S01]  /*9250*/  IMAD R12, R7, UR7, R3 ;  /* 0x00000007070c7c24 */ /* 0x000fe2000f8e0203 */
[----:B---3--:R-:W-:-:S04]  /*9260*/  SHF.R.U32.HI R28, RZ, 0x2, R28 ;  /* 0x00000002ff1c7819 */ /* 0x008fc8000001161c */
[C---:B------:R-:W-:Y:S01]  /*9270*/  ISETP.GE.OR P2, PT, R28.reuse, R0, P2 ;  /* 0x000000001c00720c */ /* 0x040fe20001746670 */
[----:B------:R-:W-:Y:S01]  /*9280*/  IMAD.U32 R0, RZ, RZ, UR8 ;  /* 0x00000008ff007e24 */ /* 0x000fe2000f8e00ff */
[----:B------:R-:W-:-:S03]  /*9290*/  IADD3 R20, P0, PT, R28, 0x40, RZ ;  /* 0x000000401c147810 */ /* 0x000fc60007f1e0ff */
[----:B------:R-:W-:-:S04]  /*92a0*/  IMAD.WIDE.U32 R16, R0, UR16, R4 ;  /* 0x0000001000107c25 */ /* 0x000fc8000f8e0004 */
[----:B------:R-:W-:-:S04]  /*92b0*/  IMAD.X R21, RZ, RZ, RZ, P0 ;  /* 0x000000ffff157224 */ /* 0x000fc800000e06ff */
[----:B----4-:R-:W-:Y:S05]  /*92c0*/  @P2 BRA `(.L_x_216) ;  /* 0x0000000000242947 */ /* 0x010fea0003800000 */
        /* <DEDUP_REMOVED lines=9> */
.L_x_216:
[----:B------:R-:W-:Y:S05]  /*9360*/  BSYNC.RECONVERGENT B0 ;  /* 0x0000000000007941 */ /* 0x000fea0003800200 */
.L_x_215:
        /* <DEDUP_REMOVED lines=11> */
.L_x_218:
[----:B------:R-:W-:Y:S05]  /*9420*/  BSYNC.RECONVERGENT B0 ;  /* 0x0000000000007941 */ /* 0x000fea0003800200 */
.L_x_217:
[----:B------:R-:W3:Y:S01]  /*9430*/  LDS.128 R12, [R61+0x8000] ;  /* 0x008000003d0c7984 */ /* 0x000ee20000000c00 */
[----:B------:R-:W-:Y:S01]  /*9440*/  UIMAD UR17, UR17, UR8, URZ ;  /* 0x00000008111172a4 */ /* 0x000fe2000f8e02ff */
[----:B--2---:R-:W-:Y:S01]  /*9450*/  IADD3 R2, P0, PT, R18, R16, RZ ;  /* 0x0000001012027210 */ /* 0x004fe20007f1e0ff */
[----:B-1----:R-:W1:Y:S02]  /*9460*/  @!P2 LDC.64 R8, c[0x0][0x568] ;  /* 0x00015a00ff08ab82 */ /* 0x002e640000000a00 */
[----:B------:R-:W-:-:S06]  /*9470*/  UIMAD UR17, UR16, UR9, UR17 ;  /* 0x00000009101172a4 */ /* 0x000fcc000f8e0211 */
[----:B------:R-:W-:Y:S02]  /*9480*/  IADD3.X R3, PT, PT, R19, UR17, R17, P0, !PT ;  /* 0x0000001113037c10 */ /* 0x000fe400087fe411 */
[----:B------:R2:W4:Y:S01]  /*9490*/  LDS.128 R16, [R61+0x9000] ;  /* 0x009000003d107984 */ /* 0x0005220000000c00 */
[----:B------:R-:W-:-:S04]  /*94a0*/  IMAD.WIDE.U32 R4, R22, UR7, R2 ;  /* 0x0000000716047c25 */ /* 0x000fc8000f8e0002 */
[----:B------:R-:W-:Y:S01]  /*94b0*/  IMAD R3, R23, UR7, R5 ;  /* 0x0000000717037c24 */ /* 0x000fe2000f8e0205 */
[----:B------:R-:W-:-:S05]  /*94c0*/  @!P2 MOV R2, R4 ;  /* 0x000000040002a202 */ /* 0x000fca0000000f00 */
[----:B------:R-:W-:-:S04]  /*94d0*/  @!P2 IMAD.WIDE.U32 R6, R28, UR8, R2 ;  /* 0x000000081c06ac25 */ /* 0x000fc8000f8e0002 */
[----:B------:R-:W-:Y:S01]  /*94e0*/  @!P2 IMAD R0, R28, UR9, R7 ;  /* 0x000000091c00ac24 */ /* 0x000fe2000f8e0207 */
[----:B-1----:R-:W-:-:S04]  /*94f0*/  @!P2 LEA R8, P0, R6, R8, 0x1 ;  /* 0x000000080608a211 */ /* 0x002fc800078008ff */
[----:B------:R-:W-:-:S05]  /*9500*/  @!P2 LEA.HI.X R9, R6, R9, R0, 0x1, P0 ;  /* 0x000000090609a211 */ /* 0x000fca00000f0c00 */
[----:B---3--:R2:W-:Y:S01]  /*9510*/  @!P2 STG.E.128 desc[UR26][R8.64], R12 ;  /* 0x0000000c0800a986 */ /* 0x0085e2000c101d1a */
[----:B----4-:R-:W-:Y:S05]  /*9520*/  @P1 BRA `(.L_x_183) ;  /* 0x0000000000241947 */ /* 0x010fea0003800000 */
        /* <DEDUP_REMOVED lines=8> */
[----:B------:R1:W-:Y:S04]  /*95b0*/  STG.E.128 desc[UR26][R4.64], R16 ;  /* 0x0000001004007986 */ /* 0x0003e8000c101d1a */
.L_x_183:
[----:B------:R-:W-:Y:S05]  /*95c0*/  BSYNC.RECONVERGENT B1 ;  /* 0x0000000000017941 */ /* 0x000fea0003800200 */
.L_x_165:
[----:B------:R-:W5:Y:S01]  /*95d0*/  LDCU UR5, c[0x0][0x438] ;  /* 0x00008700ff0577ac */ /* 0x000f620008000800 */
[----:B------:R-:W1:Y:S01]  /*95e0*/  LDC R0, c[0x0][0x438] ;  /* 0x00010e00ff007b82 */ /* 0x000e620000000800 */
[----:B------:R-:W3:Y:S01]  /*95f0*/  LDCU UR8, c[0x0][0x370] ;  /* 0x00006e00ff0877ac */ /* 0x000ee20008000800 */
[----:B-----5:R-:W-:-:S04]  /*9600*/  UIADD3 UR5, UPT, UPT, UR5, 0x7f, URZ ;  /* 0x0000007f05057890 */ /* 0x020fc8000fffe0ff */
[----:B------:R-:W-:Y:S02]  /*9610*/  USHF.R.S32.HI UR4, URZ, 0x1f, UR5 ;  /* 0x0000001fff047899 */ /* 0x000fe40008011405 */
[----:B---3--:R-:W-:Y:S02]  /*9620*/  UIADD3 UR24, UPT, UPT, UR8, UR24, URZ ;  /* 0x0000001808187290 */ /* 0x008fe4000fffe0ff */
[----:B------:R-:W-:-:S04]  /*9630*/  ULEA.HI UR4, UR4, UR5, URZ, 0x7 ;  /* 0x0000000504047291 */ /* 0x000fc8000f8f38ff */
[----:B------:R-:W-:-:S04]  /*9640*/  USHF.R.S32.HI UR4, URZ, 0x7, UR4 ;  /* 0x00000007ff047899 */ /* 0x000fc80008011404 */
[----:B------:R-:W-:-:S09]  /*9650*/  UISETP.GE.AND UP0, UPT, UR24, UR4, UPT ;  /* 0x000000041800728c */ /* 0x000fd2000bf06270 */
[----:B------:R-:W-:Y:S05]  /*9660*/  BRA.U !UP0, `(.L_x_219) ;  /* 0xffffff6d08287547 */ /* 0x000fea000b83ffff */
[----:B------:R-:W-:Y:S05]  /*9670*/  EXIT ;  /* 0x000000000000794d */ /* 0x000fea0003800000 */
.L_x_220:
        /* <DEDUP_REMOVED lines=16> */
.L_x_817:


//--------------------- .text._ZN5flash44flash_bwd_dq_dk_dv_loop_seqk_parallel_kernelI23Flash_bwd_kernel_traitsILi32ELi128ELi128ELi8ELi4ELi4ELi4ELb1ELb0EN7cutlass10bfloat16_tE19Flash_kernel_traitsILi32ELi128ELi128ELi8ES3_EELb0ELb1ELb0ELb0ELb0ELb0ELb1EEEvNS_16Flash_bwd_paramsE --------------------------
	.section	.text._ZN5flash44flash_bwd_dq_dk_dv_loop_seqk_parallel_kernelI23Flash_bwd_kernel_traitsILi32ELi128ELi128ELi8ELi4ELi4ELi4ELb1ELb0EN7cutlass10bfloat16_tE19Flash_kernel_traitsILi32ELi128ELi128ELi8ES3_EELb0ELb1ELb0ELb0ELb0ELb0ELb1EEEvNS_16Flash_bwd_paramsE,"ax",@progbits
	.align	128
        .global         _ZN5flash44flash_bwd_dq_dk_dv_loop_seqk_parallel_kernelI23Flash_bwd_kernel_traitsILi32ELi128ELi128ELi8ELi4ELi4ELi4ELb1ELb0EN7cutlass10bfloat16_tE19Flash_kernel_traitsILi32ELi128ELi128ELi8ES3_EELb0ELb1ELb0ELb0ELb0ELb0ELb1EEEvNS_16Flash_bwd_paramsE
        .type           _ZN5flash44flash_bwd_dq_dk_dv_loop_seqk_parallel_kernelI23Flash_bwd_kernel_traitsILi32ELi128ELi128ELi8ELi4ELi4ELi4ELb1ELb0EN7cutlass10bfloat16_tE19Flash_kernel_traitsILi32ELi128ELi128ELi8ES3_EELb0ELb1ELb0ELb0ELb0ELb0ELb1EEEvNS_16Flash_bwd_paramsE,@function
        .size           _ZN5flash44flash_bwd_dq_dk_dv_loop_seqk_parallel_kernelI23Flash_bwd_kernel_traitsILi32ELi128ELi128ELi8ELi4ELi4ELi4ELb1ELb0EN7cutlass10bfloat16_tE19Flash_kernel_traitsILi32ELi128ELi128ELi8ES3_EELb0ELb1ELb0ELb0ELb0ELb0ELb1EEEvNS_16Flash_bwd_paramsE,(.L_x_818 - _ZN5flash44flash_bwd_dq_dk_dv_loop_seqk_parallel_kernelI23Flash_bwd_kernel_traitsILi32ELi128ELi128ELi8ELi4ELi4ELi4ELb1ELb0EN7cutlass10bfloat16_tE19Flash_kernel_traitsILi32ELi128ELi128ELi8ES3_EELb0ELb1ELb0ELb0ELb0ELb0ELb1EEEvNS_16Flash_bwd_paramsE)
        .other          _ZN5flash44flash_bwd_dq_dk_dv_loop_seqk_parallel_kernelI23Flash_bwd_kernel_traitsILi32ELi128ELi128ELi8ELi4ELi4ELi4ELb1ELb0EN7cutlass10bfloat16_tE19Flash_kernel_traitsILi32ELi128ELi128ELi8ES3_EELb0ELb1ELb0ELb0ELb0ELb0ELb1EEEvNS_16Flash_bwd_paramsE,@"STO_CUDA_ENTRY STV_DEFAULT"
_ZN5flash44flash_bwd_dq_dk_dv_loop_seqk_parallel_kernelI23Flash_bwd_kernel_traitsILi32ELi128ELi128ELi8ELi4ELi4ELi4ELb1ELb0EN7cutlass10bfloat16_tE19Flash_kernel_traitsILi32ELi128ELi128ELi8ES3_EELb0ELb1ELb0ELb0ELb0ELb0ELb1EEEvNS_16Flash_bwd_paramsE:
.text._ZN5flash44flash_bwd_dq_dk_dv_loop_seqk_parallel_kernelI23Flash_bwd_kernel_traitsILi32ELi128ELi128ELi8ELi4ELi4ELi4ELb1ELb0EN7cutlass10bfloat16_tE19Flash_kernel_traitsILi32ELi128ELi128ELi8ES3_EELb0ELb1ELb0ELb0ELb0ELb0ELb1EEEvNS_16Flash_bwd_paramsE:
        /* <DEDUP_REMOVED lines=10> */
[----:B------:R-:W1:Y:S01]  /*00a0*/  S2UR UR41, SR_CTAID.Y ;  /* 0x00000000002979c3 */ /* 0x000e620000002600 */
[----:B------:R-:W1:Y:S01]  /*00b0*/  LDCU.64 UR38, c[0x0][0x468] ;  /* 0x00008d00ff2677ac */ /* 0x000e620008000a00 */
[----:B------:R-:W2:Y:S06]  /*00c0*/  LDCU.64 UR6, c[0x0][0x460] ;  /* 0x00008c00ff0677ac */ /* 0x000eac0008000a00 */
[----:B------:R-:W-:Y:S01]  /*00d0*/  S2UR UR24, SR_CTAID.Z ;  /* 0x00000000001879c3 */ /* 0x000fe20000002700 */
[----:B------:R-:W3:Y:S01]  /*00e0*/  LDCU.64 UR4, c[0x0][0x468] ;  /* 0x00008d00ff0477ac */ /* 0x000ee20008000a00 */
[----:B------:R-:W4:Y:S06]  /*00f0*/  LDCU.U8 UR8, c[0x0][0x532] ;  /* 0x0000a640ff0877ac */ /* 0x000f2c0008000000 */
[----:B------:R-:W-:Y:S01]  /*0100*/  S2UR UR22, SR_CTAID.X ;  /* 0x00000000001679c3 */ /* 0x000fe20000002500 */
[----:B------:R-:W5:Y:S01]  /*0110*/  LDCU.64 UR12, c[0x0][0x470] ;  /* 0x00008e00ff0c77ac */ /* 0x000f620008000a00 */
[----:B------:R-:W4:Y:S06]  /*0120*/  LDCU UR10, c[0x0][0x438] ;  /* 0x00008700ff0a77ac */ /* 0x000f2c0008000800 */
[----:B------:R-:W-:Y:S01]  /*0130*/  S2UR UR21, SR_CTAID.Z ;  /* 0x00000000001579c3 */ /* 0x000fe20000002700 */
[----:B-1----:R-:W-:-:S02]  /*0140*/  ULEA UR38, UP0, UR41, UR38, 0x2 ;  /* 0x0000002629267291 */ /* 0x002fc4000f8010ff */
[----:B--2---:R-:W-:Y:S02]  /*0150*/  UISETP.NE.U32.AND UP1, UPT, UR6, URZ, UPT ;  /* 0x000000ff0600728c */ /* 0x004fe4000bf25070 */
[----:B------:R-:W-:Y:S02]  /*0160*/  ULEA.HI.X UR39, UR41, UR39, URZ, 0x2, UP0 ;  /* 0x0000002729277291 */ /* 0x000fe400080f14ff */
[----:B------:R-:W-:Y:S01]  /*0170*/  UISETP.NE.U32.AND UP0, UPT, UR6, URZ, UPT ;  /* 0x000000ff0600728c */ /* 0x000fe2000bf05070 */
[----:B------:R-:W1:Y:S01]  /*0180*/  S2UR UR6, SR_CgaCtaId ;  /* 0x00000000000679c3 */ /* 0x000e620000008800 */
[----:B---3--:R-:W-:Y:S02]  /*0190*/  UISETP.EQ.U32.AND UP2, UPT, UR4, URZ, UPT ;  /* 0x000000ff0400728c */ /* 0x008fe4000bf42070 */
[----:B------:R-:W-:Y:S02]  /*01a0*/  UISETP.NE.U32.AND UP6, UPT, UR4, URZ, UPT ;  /* 0x000000ff0400728c */ /* 0x000fe4000bfc5070 */
[----:B------:R-:W-:-:S02]  /*01b0*/  UISETP.NE.AND.EX UP5, UPT, UR7, URZ, UPT, UP1 ;  /* 0x000000ff0700728c */ /* 0x000fc4000bfa5310 */
[----:B------:R-:W-:Y:S01]  /*01c0*/  UISETP.NE.AND.EX UP4, UPT, UR7, URZ, UPT, UP0 ;  /* 0x000000ff0700728c */ /* 0x000fe2000bf85300 */
[----:B------:R-:W2:Y:S01]  /*01d0*/  S2UR UR4, SR_CgaCtaId ;  /* 0x00000000000479c3 */ /* 0x000ea20000008800 */
[----:B----4-:R-:W-:Y:S02]  /*01e0*/  UISETP.NE.AND UP3, UPT, UR8, URZ, UPT ;  /* 0x000000ff0800728c */ /* 0x010fe4000bf65270 */
[----:B------:R-:W-:Y:S02]  /*01f0*/  UISETP.NE.AND.EX UP6, UPT, UR5, URZ, UPT, UP6 ;  /* 0x000000ff0500728c */ /* 0x000fe4000bfc5360 */
[----:B------:R-:W-:Y:S01]  /*0200*/  UISETP.EQ.OR.EX UP0, UPT, UR5, URZ, !UP3, UP2 ;  /* 0x000000ff0500728c */ /* 0x000fe2000df02720 */
[----:B------:R-:W-:Y:S02]  /*0210*/  UMOV UR8, 0x400 ;  /* 0x0000040000087882 */ /* 0x000fe40000000000 */
[----:B------:R-:W3:Y:S01]  /*0220*/  S2UR UR7, SR_CTAID.Y ;  /* 0x00000000000779c3 */ /* 0x000ee20000002600 */
[----:B------:R-:W-:-:S02]  /*0230*/  UP2UR UR26, UPR, URZ, 0x1 ;  /* 0x00000001ff1a7883 */ /* 0x000fc40008000000 */
[----:B-----5:R-:W-:Y:S01]  /*0240*/  UISETP.NE.U32.AND UP0, UPT, UR12, URZ, UPT ;  /* 0x000000ff0c00728c */ /* 0x020fe2000bf05070 */
[----:B------:R-:W-:Y:S01]  /*0250*/  UMOV UR5, 0x400 ;  /* 0x0000040000057882 */ /* 0x000fe20000000000 */
[----:B------:R-:W-:Y:S01]  /*0260*/  UP2UR UR25, UPR, URZ, 0x8 ;  /* 0x00000008ff197883 */ /* 0x000fe20008000000 */
[----:B------:R-:W4:Y:S01]  /*0270*/  LDCU.64 UR34, c[0x0][0x358] ;  /* 0x00006b00ff2277ac */ /* 0x000f220008000a00 */
[----:B------:R-:W3:Y:S01]  /*0280*/  LDCU.64 UR28, c[0x0][0x460] ;  /* 0x00008c00ff1c77ac */ /* 0x000ee20008000a00 */
[----:B------:R-:W3:Y:S01]  /*0290*/  LDCU UR20, c[0x0][0x438] ;  /* 0x00008700ff1477ac */ /* 0x000ee20008000800 */
[----:B------:R-:W3:Y:S01]  /*02a0*/  @!UP4 LDCU UR23, c[0x0][0x434] ;  /* 0x00008680ff17c7ac */ /* 0x000ee20008000800 */
[----:B-1----:R-:W-:Y:S02]  /*02b0*/  ULEA UR6, UR6, UR8, 0x18 ;  /* 0x0000000806067291 */ /* 0x002fe4000f8ec0ff */
[----:B--2---:R-:W-:Y:S02]  /*02c0*/  ULEA UR4, UR4, UR5, 0x18 ;  /* 0x0000000504047291 */ /* 0x004fe4000f8ec0ff */
[----:B------:R-:W-:Y:S01]  /*02d0*/  UISETP.NE.AND.EX UP3, UPT, UR13, URZ, UPT, UP0 ;  /* 0x000000ff0d00728c */ /* 0x000fe2000bf65300 */
[----:B------:R-:W-:Y:S01]  /*02e0*/  UMOV UR30, 0xffffe000 ;  /* 0xffffe000001e7882 */ /* 0x000fe20000000000 */
[----:B------:R-:W-:Y:S01]  /*02f0*/  UMOV UR31, URZ ;  /* 0x000000ff001f7c82 */ /* 0x000fe20008000000 */
[----:B------:R-:W-:-:S08]  /*0300*/  UMOV UR32, URZ ;  /* 0x000000ff00207c82 */ /* 0x000fd00008000000 */
.L_x_276:
[----:B-1----:R-:W1:Y:S01]  /*0310*/  LDCU.64 UR8, c[0x0][0x478] ;  /* 0x00008f00ff0877ac */ /* 0x002e620008000a00 */
[----:B------:R-:W-:Y:S02]  /*0320*/  PLOP3.LUT P1, PT, PT, PT, UP3, 0x80, 0x8 ;  /* 0x000000000008781c */ /* 0x000fe40003f2f038 */
[----:B------:R-:W-:Y:S01]  /*0330*/  PLOP3.LUT P4, PT, PT, PT, UP5, 0x80, 0x8 ;  /* 0x000000000008781c */ /* 0x000fe20003f8f058 */
[----:B------:R-:W-:Y:S01]  /*0340*/  @UP3 ULEA UR14, UP0, UR41, UR12, 0x2 ;  /* 0x0000000c290e3291 */ /* 0x000fe2000f8010ff */
[----:B------:R-:W-:Y:S01]  /*0350*/  PLOP3.LUT P2, PT, PT, PT, UP4, 0x80, 0x8 ;  /* 0x000000000008781c */ /* 0x000fe20003f4f048 */
[----:B------:R-:W-:Y:S02]  /*0360*/  UISETP.NE.AND UP2, UPT, UR26, URZ, UPT ;  /* 0x000000ff1a00728c */ /* 0x000fe4000bf45270 */
[----:B------:R-:W-:Y:S02]  /*0370*/  @UP3 ULEA.HI.X UR15, UR41, UR13, URZ, 0x2, UP0 ;  /* 0x0000000d290f3291 */ /* 0x000fe400080f14ff */
[----:B--2-4-:R-:W-:-:S04]  /*0380*/  IMAD.U32 R4, RZ, RZ, UR14 ;  /* 0x0000000eff047e24 */ /* 0x014fc8000f8e00ff */
[----:B------:R-:W-:Y:S01]  /*0390*/  IMAD.U32 R5, RZ, RZ, UR15 ;  /* 0x0000000fff057e24 */ /* 0x000fe2000f8e00ff */
[----:B---3--:R-:W-:Y:S02]  /*03a0*/  UIMAD.WIDE.U32 UR14, UR41, 0x4, UR28 ;  /* 0x00000004290e78a5 */ /* 0x008fe4000f8e001c */
[----:B-1----:R-:W-:Y:S02]  /*03b0*/  UISETP.NE.U32.AND UP0, UPT, UR8, URZ, UPT ;  /* 0x000000ff0800728c */ /* 0x002fe4000bf05070 */
[----:B----4-:R-:W2:Y:S02]  /*03c0*/  @P1 LDG.E R6, desc[UR34][R4.64] ;  /* 0x0000002204061981 */ /* 0x010ea4000c1e1900 */
[----:B------:R-:W-:-:S06]  /*03d0*/  UISETP.NE.AND.EX UP0, UPT, UR9, URZ, UPT, UP0 ;  /* 0x000000ff0900728c */ /* 0x000fcc000bf05300 */
[----:B------:R-:W-:-:S05]  /*03e0*/  PLOP3.LUT P0, PT, PT, PT, UP0, 0x80, 0x8 ;  /* 0x000000000008781c */ /* 0x000fca0003f0f008 */
[----:B------:R-:W-:Y:S01]  /*03f0*/  @UP0 ULEA UR16, UP1, UR41, UR8, 0x2 ;  /* 0x0000000829100291 */ /* 0x000fe2000f8210ff */
[----:B------:R-:W-:Y:S01]  /*0400*/  PLOP3.LUT P3, PT, PT, PT, UP2, 0x80, 0x8 ;  /* 0x000000000008781c */ /* 0x000fe20003f6f028 */
[----:B------:R-:W1:Y:S02]  /*0410*/  @!UP0 LDCU UR5, c[0x0][0x43c] ;  /* 0x00008780ff0587ac */ /* 0x000e640008000800 */
[----:B------:R-:W-:Y:S02]  /*0420*/  @UP0 ULEA.HI.X UR17, UR41, UR9, URZ, 0x2, UP1 ;  /* 0x0000000929110291 */ /* 0x000fe400088f14ff */
[----:B------:R-:W-:Y:S01]  /*0430*/  IMAD.U32 R2, RZ, RZ, UR16 ;  /* 0x00000010ff027e24 */ /* 0x000fe2000f8e00ff */
[----:B------:R-:W3:Y:S03]  /*0440*/  @!UP0 LDCU.64 UR8, c[0x0][0x488] ;  /* 0x00009100ff0887ac */ /* 0x000ee60008000a00 */
[----:B------:R-:W-:-:S05]  /*0450*/  IMAD.U32 R3, RZ, RZ, UR17 ;  /* 0x00000011ff037e24 */ /* 0x000fca000f8e00ff */
[----:B------:R4:W5:Y:S01]  /*0460*/  @P0 LDG.E R4, desc[UR34][R2.64] ;  /* 0x0000002202040981 */ /* 0x000962000c1e1900 */
[----:B------:R-:W-:Y:S01]  /*0470*/  UMOV UR36, URZ ;  /* 0x000000ff00247c82 */ /* 0x000fe20008000000 */
[----:B---3--:R-:W-:-:S04]  /*0480*/  @!UP0 UISETP.NE.U32.AND UP1, UPT, UR8, URZ, UPT ;  /* 0x000000ff0800828c */ /* 0x008fc8000bf25070 */
[----:B------:R-:W-:Y:S01]  /*0490*/  @!UP0 UISETP.NE.AND.EX UP1, UPT, UR9, URZ, UPT, UP1 ;  /* 0x000000ff0900828c */ /* 0x000fe2000bf25310 */
[----:B------:R-:W-:Y:S01]  /*04a0*/  UMOV UR19, 0xffffffff ;  /* 0xffffffff00137882 */ /* 0x000fe20000000000 */
[----:B------:R-:W-:Y:S02]  /*04b0*/  UMOV UR40, 0xffffffff ;  /* 0xffffffff00287882 */ /* 0x000fe40000000000 */
[----:B-1----:R-:W-:Y:S01]  /*04c0*/  @!UP0 USEL UR8, UR5, URZ, UP1 ;  /* 0x000000ff05088287 */ /* 0x002fe20008800000 */
[----:B----4-:R-:W-:Y:S02]  /*04d0*/  IMAD.U32 R2, RZ, RZ, UR14 ;  /* 0x0000000eff027e24 */ /* 0x010fe4000f8e00ff */
[----:B------:R-:W-:-:S05]  /*04e0*/  IMAD.U32 R3, RZ, RZ, UR15 ;  /* 0x0000000fff037e24 */ /* 0x000fca000f8e00ff */
[----:B------:R-:W3:Y:S04]  /*04f0*/  @P4 LDG.E R5, desc[UR34][R2.64] ;  /* 0x0000002202054981 */ /* 0x000ee8000c1e1900 */
[----:B------:R1:W4:Y:S02]  /*0500*/  @P2 LDG.E R0, desc[UR34][R2.64+0x4] ;  /* 0x0000042202002981 */ /* 0x000324000c1e1900 */
[----:B-1----:R-:W-:Y:S02]  /*0510*/  IMAD.U32 R2, RZ, RZ, UR38 ;  /* 0x00000026ff027e24 */ /* 0x002fe4000f8e00ff */
[----:B------:R-:W-:-:S05]  /*0520*/  IMAD.U32 R3, RZ, RZ, UR39 ;  /* 0x00000027ff037e24 */ /* 0x000fca000f8e00ff */
[----:B------:R-:W4:Y:S01]  /*0530*/  @!P3 LDG.E R2, desc[UR34][R2.64] ;  /* 0x000000220202b981 */ /* 0x000f22000c1e1900 */
[----:B------:R-:W-:Y:S01]  /*0540*/  USHF.L.U32 UR27, UR37, 0x7, URZ ;  /* 0x00000007251b7899 */ /* 0x000fe200080006ff */
[----:B--2---:R-:W-:Y:S02]  /*0550*/  @P1 R2UR UR36, R6 ;  /* 0x00000000062412ca */ /* 0x004fe400000e0000 */
[----:B-----5:R-:W-:-:S13]  /*0560*/  @P0 R2UR UR33, R4 ;  /* 0x00000000042102ca */ /* 0x020fda00000e0000 */
[----:B------:R-:W-:Y:S01]  /*0570*/  @UP0 UIADD3 UR33, UPT, UPT, UR33, -UR36, URZ ;  /* 0x8000002421210290 */ /* 0x000fe2000fffe0ff */
[----:B---3--:R-:W-:Y:S02]  /*0580*/  @P4 R2UR UR19, R5 ;  /* 0x00000000051342ca */ /* 0x008fe400000e0000 */
[----:B----4-:R-:W-:Y:S02]  /*0590*/  @P2 R2UR UR5, R0 ;  /* 0x00000000000522ca */ /* 0x010fe400000e0000 */
[----:B------:R-:W-:Y:S01]  /*05a0*/  @!P3 R2UR UR40, R2 ;  /* 0x000000000228b2ca */ /* 0x000fe200000e0000 */
[----:B------:R-:W-:-:S14]  /*05b0*/  BRA.U !UP6, `(.L_x_221) ;  /* 0x000000010e247547 */ /* 0x000fdc000b800000 */
[----:B------:R-:W-:Y:S01]  /*05c0*/  UISETP.NE.AND UP1, UPT, UR25, URZ, UPT ;  /* 0x000000ff1900728c */ /* 0x000fe2000bf25270 */
[----:B------:R-:W-:Y:S02]  /*05d0*/  IMAD.U32 R2, RZ, RZ, UR38 ;  /* 0x00000026ff027e24 */ /* 0x000fe4000f8e00ff */
[----:B------:R-:W-:-:S03]  /*05e0*/  IMAD.U32 R3, RZ, RZ, UR39 ;  /* 0x00000027ff037e24 */ /* 0x000fc6000f8e00ff */
[----:B------:R-:W-:-:S13]  /*05f0*/  PLOP3.LUT P0, PT, PT, PT, UP1, 0x80, 0x8 ;  /* 0x000000000008781c */ /* 0x000fda0003f0f018 */
[----:B------:R-:W2:Y:S04]  /*0600*/  @P0 LDG.E R0, desc[UR34][R2.64+0x4] ;  /* 0x0000042202000981 */ /* 0x000ea8000c1e1900 */
[----:B------:R-:W3:Y:S01]  /*0610*/  @!P0 LDG.E R2, desc[UR34][R2.64] ;  /* 0x0000002202028981 */ /* 0x000ee2000c1e1900 */
[----:B--2---:R-:W-:-:S13]  /*0620*/  @P0 R2UR UR10, R0 ;  /* 0x00000000000a02ca */ /* 0x004fda00000e0000 */
[----:B------:R-:W-:-:S07]  /*0630*/  @UP1 UIADD3 UR10, UPT, UPT, UR10, -UR40, URZ ;  /* 0x800000280a0a1290 */ /* 0x000fce000fffe0ff */
[----:B---3--:R-:W-:-:S15]  /*0640*/  @!P0 R2UR UR10, R2 ;  /* 0x00000000020a82ca */ /* 0x008fde00000e0000 */
.L_x_221:
[----:B------:R-:W-:Y:S01]  /*0650*/  @!UP0 UIADD3 UR33, UPT, UPT, UR8, UR10, -UR36 ;  /* 0x0000000a08218290 */ /* 0x000fe2000fffe824 */
[----:B------:R-:W-:Y:S01]  /*0660*/  @!UP4 UMOV UR43, UR23 ;  /* 0x00000017002bcc82 */ /* 0x000fe20008000000 */
        /* <DEDUP_REMOVED lines=11> */
[----:B------:R-:W-:-:S04]  /*0720*/  USHF.L.U32 UR44, UR42, 0x7, URZ ;  /* 0x000000072a2c7899 */ /* 0x000fc800080006ff */
[----:B------:R-:W-:Y:S02]  /*0730*/  UIADD3 UR50, UPT, UPT, UR44, -0x80, URZ ;  /* 0xffffff802c327890 */ /* 0x000fe4000fffe0ff */
[----:B-1----:R-:W-:Y:S02]  /*0740*/  @!UP1 UIMAD.WIDE.U32 UR54, UR41, UR10, URZ ;  /* 0x0000000a293692a5 */ /* 0x002fe4000f8e00ff */
[----:B--2---:R-:W-:Y:S02]  /*0750*/  @UP1 UIMAD.WIDE.U32 UR14, UR19, UR8, URZ ;  /* 0x00000008130e12a5 */ /* 0x004fe4000f8e00ff */
[----:B------:R-:W-:Y:S02]  /*0760*/  @!UP1 UIMAD UR53, UR41, UR11, UR55 ;  /* 0x0000000b293592a4 */ /* 0x000fe4000f8e0237 */
[----:B------:R-:W-:Y:S02]  /*0770*/  @UP1 UIMAD UR53, UR19, UR9, UR15 ;  /* 0x00000009133512a4 */ /* 0x000fe4000f8e020f */
        /* <DEDUP_REMOVED lines=14> */
.L_x_223:
[----:B------:R-:W1:Y:S01]  /*0860*/  LDCU.64 UR16, c[0x0][0x3b8] ;  /* 0x00007700ff1077ac */ /* 0x000e620008000a00 */
[----:B------:R-:W-:-:S04]  /*0870*/  UIADD3 UR5, UPT, UPT, UR36, UR40, URZ ;  /* 0x0000002824057290 */ /* 0x000fc8000fffe0ff */
[----:B-1----:R-:W-:Y:S02]  /*0880*/  UIMAD.WIDE.U32 UR46, UR5, UR16, URZ ;  /* 0x00000010052e72a5 */ /* 0x002fe4000f8e00ff */
[----:B------:R-:W-:-:S04]  /*0890*/  UIMAD UR5, UR5, UR17, URZ ;  /* 0x00000011050572a4 */ /* 0x000fc8000f8e02ff */
[----:B------:R-:W-:-:S06]  /*08a0*/  UIADD3 UR5, UPT, UPT, UR47, UR5, URZ ;  /* 0x000000052f057290 */ /* 0x000fcc000fffe0ff */
[----:B------:R-:W-:-:S07]  /*08b0*/  MOV R20, UR5 ;  /* 0x0000000500147c02 */ /* 0x000fce0008000f00 */
.L_x_224:
[----:B------:R-:W1:Y:S01]  /*08c0*/  LDC R5, c[0x0][0x3e8] ;  /* 0x0000fa00ff057b82 */ /* 0x000e620000000800 */
[----:B------:R-:W2:Y:S01]  /*08d0*/  S2R R6, SR_CTAID.Z ;  /* 0x0000000000067919 */ /* 0x000ea20000002700 */
[----:B------:R-:W-:Y:S01]  /*08e0*/  USHF.R.S32.HI UR5, URZ, 0x1f, UR27 ;  /* 0x0000001fff057899 */ /* 0x000fe2000801141b */
[----:B-1----:R-:W-:-:S05]  /*08f0*/  IABS R0, R5 ;  /* 0x0000000500007213 */ /* 0x002fca0000000000 */
[----:B------:R-:W-:-:S04]  /*0900*/  IMAD.MOV.U32 R4, RZ, RZ, R0 ;  /* 0x000000ffff047224 */ /* 0x000fc800078e0000 */
[----:B------:R-:W1:Y:S01]  /*0910*/  I2F.RP R2, R4 ;  /* 0x0000000400027306 */ /* 0x000e620000209400 */
[----:B--2---:R-:W-:-:S07]  /*0920*/  IABS R6, R6 ;  /* 0x0000000600067213 */ /* 0x004fce0000000000 */
[----:B-1----:R-:W1:Y:S02]  /*0930*/  MUFU.RCP R2, R2 ;  /* 0x0000000200027308 */ /* 0x002e640000001000 */
[----:B-1----:R-:W-:-:S06]  /*0940*/  VIADD R2, R2, 0xffffffe ;  /* 0x0ffffffe02027836 */ /* 0x002fcc0000000000 */
[----:B------:R-:W1:Y:S02]  /*0950*/  F2I.FTZ.U32.TRUNC.NTZ R3, R2 ;  /* 0x0000000200037305 */ /* 0x000e64000021f000 */
[----:B-1----:R-:W-:Y:S01]  /*0960*/  IADD3 R0, PT, PT, RZ, -R3, RZ ;  /* 0x80000003ff007210 */ /* 0x002fe20007ffe0ff */
[----:B------:R-:W-:-:S04]  /*0970*/  IMAD.MOV.U32 R2, RZ, RZ, RZ ;  /* 0x000000ffff027224 */ /* 0x000fc800078e00ff */
[----:B------:R-:W-:-:S04]  /*0980*/  IMAD R0, R0, R4, RZ ;  /* 0x0000000400007224 */ /* 0x000fc800078e02ff */
[----:B------:R-:W-:-:S04]  /*0990*/  IMAD.HI.U32 R0, R3, R0, R2 ;  /* 0x0000000003007227 */ /* 0x000fc800078e0002 */
[----:B------:R-:W-:-:S04]  /*09a0*/  IMAD.MOV.U32 R3, RZ, RZ, R6 ;  /* 0x000000ffff037224 */ /* 0x000fc800078e0006 */
[----:B------:R-:W-:-:S05]  /*09b0*/  IMAD.HI.U32 R0, R0, R3, RZ ;  /* 0x0000000300007227 */ /* 0x000fca00078e00ff */
[----:B------:R-:W-:-:S05]  /*09c0*/  IADD3 R2, PT, PT, -R0, RZ, RZ ;  /* 0x000000ff00027210 */ /* 0x000fca0007ffe1ff */
[----:B------:R-:W-:-:S05]  /*09d0*/  IMAD R2, R4, R2, R3 ;  /* 0x0000000204027224 */ /* 0x000fca00078e0203 */
[----:B------:R-:W-:-:S13]  /*09e0*/  ISETP.GT.U32.AND P1, PT, R4, R2, PT ;  /* 0x000000020400720c */ /* 0x000fda0003f24070 */
[----:B------:R-:W-:Y:S02]  /*09f0*/  @!P1 IMAD.IADD R2, R2, 0x1, -R4 ;  /* 0x0000000102029824 */ /* 0x000fe400078e0a04 */
        /* <DEDUP_REMOVED lines=20> */
[----:B------:R-:W-:-:S03]  /*0b40*/  UIMAD UR9, UR41, UR9, UR11 ;  /* 0x00000009290972a4 */ /* 0x000fc6000f8e020b */
[----:B------:R-:W-:-:S03]  /*0b50*/  UMOV UR52, UR10 ;  /* 0x0000000a00347c82 */ /* 0x000fc60008000000 */
[----:B------:R-:W-:Y:S01]  /*0b60*/  MOV R18, UR9 ;  /* 0x0000000900127c02 */ /* 0x000fe20008000f00 */
[----:B------:R-:W-:Y:S06]  /*0b70*/  BRA `(.L_x_226) ;  /* 0x00000000001c7947 */ /* 0x000fec0003800000 */
.L_x_225:
[----:B------:R-:W1:Y:S01]  /*0b80*/  LDCU.64 UR14, c[0x0][0x3c0] ;  /* 0x00007800ff0e77ac */ /* 0x000e620008000a00 */
[----:B------:R-:W-:-:S04]  /*0b90*/  UIADD3 UR8, UPT, UPT, UR36, UR40, URZ ;  /* 0x0000002824087290 */ /* 0x000fc8000fffe0ff */
[----:B-1----:R-:W-:Y:S02]  /*0ba0*/  UIMAD.WIDE.U32 UR10, UR8, UR14, URZ ;  /* 0x0000000e080a72a5 */ /* 0x002fe4000f8e00ff */
[----:B------:R-:W-:-:S04]  /*0bb0*/  UIMAD UR8, UR8, UR15, URZ ;  /* 0x0000000f080872a4 */ /* 0x000fc8000f8e02ff */
[----:B------:R-:W-:Y:S01]  /*0bc0*/  UIADD3 UR8, UPT, UPT, UR11, UR8, URZ ;  /* 0x000000080b087290 */ /* 0x000fe2000fffe0ff */
[----:B------:R-:W-:-:S05]  /*0bd0*/  UMOV UR52, UR10 ;  /* 0x0000000a00347c82 */ /* 0x000fca0008000000 */
[----:B------:R-:W-:-:S07]  /*0be0*/  MOV R18, UR8 ;  /* 0x0000000800127c02 */ /* 0x000fce0008000f00 */
.L_x_226:
        /* <DEDUP_REMOVED lines=17> */
[----:B------:R-:W-:-:S04]  /*0d00*/  UIADD3 UR8, UPT, UPT, UR57, UR8, URZ ;  /* 0x0000000839087290 */ /* 0x000fc8000fffe0ff */
[----:B------:R-:W-:-:S04]  /*0d10*/  UIMAD UR8, UR8, UR18, URZ ;  /* 0x00000012080872a4 */ /* 0x000fc8000f8e02ff */
[----:B------:R-:W-:Y:S02]  /*0d20*/  UIMAD UR8, UR9, UR56, UR8 ;  /* 0x00000038090872a4 */ /* 0x000fe4000f8e0208 */
[----:B------:R-:W-:Y:S02]  /*0d30*/  USHF.R.S32.HI UR9, URZ, 0x1f, UR48 ;  /* 0x0000001fff097899 */ /* 0x000fe40008011430 */
[----:B------:R-:W-:Y:S02]  /*0d40*/  UIADD3 UR8, UPT, UPT, UR11, UR8, URZ ;  /* 0x000000080b087290 */ /* 0x000fe4000fffe0ff */
[----:B------:R-:W-:Y:S02]  /*0d50*/  UIMAD.WIDE.U32 UR56, UR10, UR48, URZ ;  /* 0x000000300a3872a5 */ /* 0x000fe4000f8e00ff */
[----:B------:R-:W-:-:S04]  /*0d60*/  UIMAD UR8, UR8, UR48, URZ ;  /* 0x00000030080872a4 */ /* 0x000fc8000f8e02ff */
[----:B------:R-:W-:-:S03]  /*0d70*/  UIMAD UR8, UR9, UR10, UR8 ;  /* 0x0000000a090872a4 */ /* 0x000fc6000f8e0208 */
[----:B------:R-:W-:Y:S01]  /*0d80*/  UMOV UR10, UR56 ;  /* 0x00000038000a7c82 */ /* 0x000fe20008000000 */
[----:B------:R-:W-:Y:S01]  /*0d90*/  UIADD3 UR8, UPT, UPT, UR57, UR8, URZ ;  /* 0x0000000839087290 */ /* 0x000fe2000fffe0ff */
[----:B------:R-:W-:Y:S11]  /*0da0*/  BRA `(.L_x_228) ;  /* 0x00000000000c7947 */ /* 0x000ff60003800000 */
.L_x_227:
[----:B------:R-:W-:Y:S02]  /*0db0*/  UIMAD.WIDE.U32 UR10, UR58, UR19, URZ ;  /* 0x000000133a0a72a5 */ /* 0x000fe4000f8e00ff */
[----:B------:R-:W-:-:S04]  /*0dc0*/  UIMAD UR8, UR59, UR19, URZ ;  /* 0x000000133b0872a4 */ /* 0x000fc8000f8e02ff */
[----:B------:R-:W-:-:S12]  /*0dd0*/  UIADD3 UR8, UPT, UPT, UR11, UR8, URZ ;  /* 0x000000080b087290 */ /* 0x000fd8000fffe0ff */
.L_x_228:
        /* <DEDUP_REMOVED lines=20> */
.L_x_229:
[----:B------:R-:W1:Y:S01]  /*0f20*/  LDCU UR59, c[0x0][0x434] ;  /* 0x00008680ff3b77ac */ /* 0x000e620008000800 */
[----:B------:R-:W-:-:S04]  /*0f30*/  UIMAD UR9, UR41, UR18, UR24 ;  /* 0x00000012290972a4 */ /* 0x000fc8000f8e0218 */
[----:B-1----:R-:W-:Y:S02]  /*0f40*/  UIMAD UR59, UR9, UR59, URZ ;  /* 0x0000003b093b72a4 */ /* 0x002fe4000f8e02ff */
.L_x_230:
[----:B------:R-:W-:Y:S01]  /*0f50*/  UIADD3 UR51, UPT, UPT, UR42, -0x1, URZ ;  /* 0xffffffff2a337890 */ /* 0x000fe2000fffe0ff */
[----:B------:R-:W-:Y:S09]  /*0f60*/  BRA.U !UP1, `(.L_x_231) ;  /* 0x0000000109247547 */ /* 0x000ff2000b800000 */
[----:B------:R-:W1:Y:S01]  /*0f70*/  LDCU UR9, c[0x0][0x444] ;  /* 0x00008880ff0977ac */ /* 0x000e620008000800 */
[----:B------:R-:W-:Y:S01]  /*0f80*/  UISETP.NE.AND UP0, UPT, UR19, -0x1, UPT ;  /* 0xffffffff1300788c */ /* 0x000fe2000bf05270 */
[----:B------:R-:W2:Y:S10]  /*0f90*/  LDCU UR11, c[0x0][0x430] ;  /* 0x00008600ff0b77ac */ /* 0x000eb40008000800 */
[----:B-1----:R-:W-:Y:S01]  /*0fa0*/  @!UP0 UIMAD UR19, UR41, UR9, URZ ;  /* 0x00000009291382a4 */ /* 0x002fe2000f8e02ff */
[----:B------:R-:W2:Y:S03]  /*0fb0*/  LDCU UR9, c[0x0][0x454] ;  /* 0x00008a80ff0977ac */ /* 0x000ea60008000800 */
[----:B------:R-:W-:-:S02]  /*0fc0*/  UIADD3 UR19, UPT, UPT, UR45, UR19, URZ ;  /* 0x000000132d137290 */ /* 0x000fc4000fffe0ff */
[----:B--2---:R-:W-:-:S04]  /*0fd0*/  ULEA UR9, UR11, UR9, 0x7 ;  /* 0x000000090b097291 */ /* 0x004fc8000f8e38ff */
[----:B------:R-:W-:Y:S01]  /*0fe0*/  UIMAD UR58, UR9, UR24, UR19 ;  /* 0x00000018093a72a4 */ /* 0x000fe2000f8e0213 */
[----:B------:R-:W-:Y:S11]  /*0ff0*/  BRA `(.L_x_232) ;  /* 0x00000000000c7947 */ /* 0x000ff60003800000 */
.L_x_231:
[----:B------:R-:W1:Y:S01]  /*1000*/  LDCU UR58, c[0x0][0x444] ;  /* 0x00008880ff3a77ac */ /* 0x000e620008000800 */
[----:B------:R-:W-:-:S04]  /*1010*/  UIMAD UR9, UR41, UR18, UR24 ;  /* 0x00000012290972a4 */ /* 0x000fc8000f8e0218 */
[----:B-1----:R-:W-:-:S12]  /*1020*/  UIMAD UR58, UR9, UR58, URZ ;  /* 0x0000003a093a72a4 */ /* 0x002fd8000f8e02ff */
.L_x_232:
[----:B------:R-:W-:Y:S01]  /*1030*/  USHF.R.S32.HI UR9, URZ, 0x1f, UR57 ;  /* 0x0000001fff097899 */ /* 0x000fe20008011439 */
[----:B------:R-:W1:Y:S01]  /*1040*/  S2R R23, SR_TID.X ;  /* 0x0000000000177919 */ /* 0x000e620000002100 */
[----:B------:R-:W-:Y:S01]  /*1050*/  UIADD3 UR57, UP1, UP0, UR64, UR10, UR57 ;  /* 0x0000000a40397290 */ /* 0x000fe2000f83e039 */
[----:B------:R-:W2:Y:S01]  /*1060*/  LDC.64 R12, c[0x0][0x3b0] ;  /* 0x0000ec00ff0c7b82 */ /* 0x000ea20000000a00 */
[----:B------:R-:W-:Y:S01]  /*1070*/  UIADD3 UR47, UPT, UPT, UR27, UR43, URZ ;  /* 0x0000002b1b2f7290 */ /* 0x000fe2000fffe0ff */
[----:B------:R-:W-:Y:S01]  /*1080*/  MOV R11, RZ ;  /* 0x000000ff000b7202 */ /* 0x000fe20000000f00 */
[----:B------:R-:W-:Y:S01]  /*1090*/  UIADD3.X UR56, UPT, UPT, UR56, UR8, UR9, UP1, UP0 ;  /* 0x0000000838387290 */ /* 0x000fe20008fe0409 */
[----:B------:R-:W-:Y:S01]  /*10a0*/  ISETP.NE.AND P3, PT, RZ, UR60, PT ;  /* 0x0000003cff007c0c */ /* 0x000fe2000bf65270 */
[----:B------:R-:W-:Y:S01]  /*10b0*/  UIMAD UR48, UR18, UR48, URZ ;  /* 0x00000030123072a4 */ /* 0x000fe2000f8e02ff */
[----:B------:R-:W-:Y:S01]  /*10c0*/  BSSY.RECONVERGENT B1, `(.L_x_222) ;  /* 0x0000883000017945 */ /* 0x000fe20003800200 */
[----:B------:R-:W3:Y:S01]  /*10d0*/  LDCU.64 UR60, c[0x0][0x420] ;  /* 0x00008400ff3c77ac */ /* 0x000ee20008000a00 */
[----:B------:R-:W4:Y:S01]  /*10e0*/  LDC.64 R16, c[0x0][0x5f8] ;  /* 0x00017e00ff107b82 */ /* 0x000f220000000a00 */
[----:B------:R-:W5:Y:S01]  /*10f0*/  LDCU UR9, c[0x0][0x508] ;  /* 0x0000a100ff0977ac */ /* 0x000f620008000800 */
[----:B------:R-:W-:-:S02]  /*1100*/  ULEA UR58, UR51, UR58, 0x7 ;  /* 0x0000003a333a7291 */ /* 0x000fc4000f8e38ff */
[----:B------:R-:W-:Y:S02]  /*1110*/  ULEA UR59, UR51, UR59, 0x7 ;  /* 0x0000003b333b7291 */ /* 0x000fe4000f8e38ff */
[----:B-----5:R-:W-:Y:S01]  /*1120*/  UIADD3 UR9, UPT, UPT, UR47, -UR9, -UR33 ;  /* 0x800000092f097290 */ /* 0x020fe2000fffe821 */
[C---:B-1----:R-:W-:Y:S01]  /*1130*/  IMAD.SHL.U32 R22, R23.reuse, 0x8, RZ ;  /* 0x0000000817167824 */ /* 0x042fe200078e00ff */
[--C-:B------:R-:W-:Y:S02]  /*1140*/  SHF.R.U32.HI R21, RZ, 0x2, R23.reuse ;  /* 0x00000002ff157819 */ /* 0x100fe40000011617 */
[----:B------:R-:W-:Y:S01]  /*1150*/  USHF.R.S32.HI UR8, URZ, 0x1f, UR9 ;  /* 0x0000001fff087899 */ /* 0x000fe20008011409 */
[----:B------:R-:W-:Y:S02]  /*1160*/  SHF.R.U32.HI R9, RZ, 0x5, R23 ;  /* 0x00000005ff097819 */ /* 0x000fe40000011617 */
[----:B------:R-:W-:Y:S01]  /*1170*/  LOP3.LUT R10, R22, 0x18, RZ, 0xc0, !PT ;  /* 0x00000018160a7812 */ /* 0x000fe200078ec0ff */
[----:B------:R-:W-:Y:S01]  /*1180*/  ULEA.HI UR8, UR8, UR9, URZ, 0x7 ;  /* 0x0000000908087291 */ /* 0x000fe2000f8f38ff */
[----:B------:R-:W-:-:S02]  /*1190*/  LOP3.LUT R8, R23, 0x1f, RZ, 0xc0, !PT ;  /* 0x0000001f17087812 */ /* 0x000fc400078ec0ff */
[----:B------:R-:W-:Y:S01]  /*11a0*/  IADD3 R2, P0, PT, R10, UR62, RZ ;  /* 0x0000003e0a027c10 */ /* 0x000fe2000ff1e0ff */
[----:B------:R-:W-:Y:S02]  /*11b0*/  USHF.R.S32.HI UR45, URZ, 0x7, UR8 ;  /* 0x00000007ff2d7899 */ /* 0x000fe40008011408 */
[----:B------:R-:W-:Y:S02]  /*11c0*/  IMAD R8, R9, UR48, R8 ;  /* 0x0000003009087c24 */ /* 0x000fe4000f8e0208 */
[----:B------:R-:W-:Y:S01]  /*11d0*/  IMAD.X R3, RZ, RZ, UR49, P0 ;  /* 0x00000031ff037e24 */ /* 0x000fe200080e06ff */
[----:B------:R-:W-:Y:S02]  /*11e0*/  UISETP.LT.AND UP0, UPT, URZ, UR45, UPT ;  /* 0x0000002dff00728c */ /* 0x000fe4000bf01270 */
[----:B------:R-:W1:Y:S02]  /*11f0*/  LDCU.128 UR8, c[0x0][0x590] ;  /* 0x0000b200ff0877ac */ /* 0x000e640008000c00 */
[----:B------:R-:W-:-:S04]  /*1200*/  USEL UR45, URZ, UR45, !UP0 ;  /* 0x0000002dff2d7287 */ /* 0x000fc8000c000000 */
[----:B------:R-:W-:Y:S02]  /*1210*/  UISETP.GT.AND UP0, UPT, UR42, UR45, UPT ;  /* 0x0000002d2a00728c */ /* 0x000fe4000bf04270 */
[----:B-1----:R-:W-:Y:S01]  /*1220*/  UIMAD UR19, UR55, UR8, URZ ;  /* 0x00000008371372a4 */ /* 0x002fe2000f8e02ff */
[----:B------:R-:W-:Y:S01]  /*1230*/  IMAD.U32 R0, RZ, RZ, UR8 ;  /* 0x00000008ff007e24 */ /* 0x000fe2000f8e00ff */
[----:B------:R-:W-:Y:S01]  /*1240*/  USHF.L.U64.HI UR49, UR8, 0x6, UR9 ;  /* 0x0000000608317899 */ /* 0x000fe20008010209 */
[----:B------:R-:W-:Y:S01]  /*1250*/  IMAD.U32 R4, RZ, RZ, UR10 ;  /* 0x0000000aff047e24 */ /* 0x000fe2000f8e00ff */
[----:B------:R-:W-:Y:S01]  /*1260*/  UIMAD UR19, UR50, UR9, UR19 ;  /* 0x00000009321372a4 */ /* 0x000fe2000f8e0213 */
[----:B------:R-:W-:-:S04]  /*1270*/  IMAD.WIDE.U32 R2, R0, UR50, R2 ;  /* 0x0000003200027c25 */ /* 0x000fc8000f8e0002 */
[----:B------:R-:W-:Y:S01]  /*1280*/  IMAD.U32 R0, RZ, RZ, UR11 ;  /* 0x0000000bff007e24 */ /* 0x000fe2000f8e00ff */
[----:B------:R-:W-:Y:S01]  /*1290*/  IADD3 R3, PT, PT, R3, UR19, RZ ;  /* 0x0000001303037c10 */ /* 0x000fe2000fffe0ff */
[----:B------:R-:W1:Y:S04]  /*12a0*/  LDCU.64 UR10, c[0x0][0x550] ;  /* 0x0000aa00ff0a77ac */ /* 0x000e680008000a00 */
[----:B------:R-:W5:Y:S01]  /*12b0*/  LDCU.64 UR18, c[0x0][0x3c8] ;  /* 0x00007900ff1277ac */ /* 0x000f620008000a00 */
[----:B------:R-:W-:-:S04]  /*12c0*/  IMAD.WIDE.U32 R2, R4, UR24, R2 ;  /* 0x0000001804027c25 */ /* 0x000fc8000f8e0002 */
[----:B------:R-:W-:Y:S02]  /*12d0*/  IMAD R3, R0, UR24, R3 ;  /* 0x0000001800037c24 */ /* 0x000fe4000f8e0203 */
[C---:B--2---:R-:W-:Y:S02]  /*12e0*/  IMAD R0, R12.reuse, UR55, RZ ;  /* 0x000000370c007c24 */ /* 0x044fe4000f8e02ff */
[----:B------:R-:W-:-:S04]  /*12f0*/  IMAD.WIDE.U32 R4, R12, UR50, R10 ;  /* 0x000000320c047c25 */ /* 0x000fc8000f8e000a */
[----:B------:R-:W-:Y:S01]  /*1300*/  IMAD R0, R13, UR50, R0 ;  /* 0x000000320d007c24 */ /* 0x000fe2000f8e0200 */
[----:B------:R-:W-:Y:S01]  /*1310*/  USHF.L.U32 UR50, UR8, 0x6, URZ ;  /* 0x0000000608327899 */ /* 0x000fe200080006ff */
[C---:B------:R-:W-:Y:S01]  /*1320*/  IMAD.WIDE.U32 R6, R21.reuse, UR8, R2 ;  /* 0x0000000815067c25 */ /* 0x040fe2000f8e0002 */
[----:B------:R-:W-:Y:S01]  /*1330*/  IADD3 R2, P0, PT, R4, UR54, RZ ;  /* 0x0000003604027c10 */ /* 0x000fe2000ff1e0ff */
[----:B------:R-:W2:Y:S02]  /*1340*/  LDCU.64 UR54, c[0x0][0x5e8] ;  /* 0x0000bd00ff3677ac */ /* 0x000ea40008000a00 */
[----:B------:R-:W-:Y:S01]  /*1350*/  IMAD R15, R21, UR9, R7 ;  /* 0x00000009150f7c24 */ /* 0x000fe2000f8e0207 */
[----:B------:R-:W-:Y:S01]  /*1360*/  IADD3.X R3, PT, PT, R5, UR53, R0, P0, !PT ;  /* 0x0000003505037c10 */ /* 0x000fe200087fe400 */
[----:B-----5:R-:W-:Y:S01]  /*1370*/  IMAD.U32 R0, RZ, RZ, UR18 ;  /* 0x00000012ff007e24 */ /* 0x020fe2000f8e00ff */
[----:B------:R-:W5:Y:S01]  /*1380*/  LDCU.64 UR8, c[0x0][0x380] ;  /* 0x00007000ff0877ac */ /* 0x000f620008000a00 */
[----:B----4-:R-:W-:Y:S01]  /*1390*/  IMAD.WIDE.U32 R4, R16, UR22, RZ ;  /* 0x0000001610047c25 */ /* 0x010fe2000f8e00ff */
[----:B-1----:R-:W-:Y:S01]  /*13a0*/  LEA R27, P2, R6, UR10, 0x1 ;  /* 0x0000000a061b7c11 */ /* 0x002fe2000f8408ff */
[----:B------:R-:W-:-:S02]  /*13b0*/  USHF.L.U32 UR53, UR48, 0x7, URZ ;  /* 0x0000000730357899 */ /* 0x000fc400080006ff */
[----:B------:R-:W-:Y:S01]  /*13c0*/  IMAD.WIDE.U32 R2, R0, UR24, R2 ;  /* 0x0000001800027c25 */ /* 0x000fe2000f8e0002 */
[----:B------:R-:W-:Y:S01]  /*13d0*/  SEL R4, R4, RZ, P3 ;  /* 0x000000ff04047207 */ /* 0x000fe20001800000 */
[----:B------:R1:W-:Y:S01]  /*13e0*/  STL [R1+0x3c], R27 ;  /* 0x00003c1b01007387 */ /* 0x0003e20000100800 */
[----:B------:R-:W-:Y:S01]  /*13f0*/  LEA.HI.X R26, R6, UR11, R15, 0x1, P2 ;  /* 0x0000000b061a7c11 */ /* 0x000fe200090f0c0f */
[----:B------:R-:W-:Y:S01]  /*1400*/  IMAD.U32 R0, RZ, RZ, UR19 ;  /* 0x00000013ff007e24 */ /* 0x000fe2000f8e00ff */
[----:B------:R-:W4:Y:S01]  /*1410*/  LDCU.64 UR18, c[0x0][0x570] ;  /* 0x0000ae00ff1277ac */ /* 0x000f220008000a00 */
[----:B------:R-:W-:Y:S01]  /*1420*/  IMAD R7, R17, UR22, R5 ;  /* 0x0000001611077c24 */ /* 0x000fe2000f8e0205 */
[----:B------:R-:W-:Y:S01]  /*1430*/  IADD3 R9, P1, P0, R8, UR57, R4 ;  /* 0x0000003908097c10 */ /* 0x000fe2000f83e004 */
[----:B------:R-:W-:Y:S01]  /*1440*/  IMAD R3, R0, UR24, R3 ;  /* 0x0000001800037c24 */ /* 0x000fe2000f8e0203 */
[----:B------:R-:W-:Y:S01]  /*1450*/  SHF.R.S32.HI R5, RZ, 0x1f, R8 ;  /* 0x0000001fff057819 */ /* 0x000fe20000011408 */
[----:B------:R1:W-:Y:S01]  /*1460*/  STL [R1+0x38], R26 ;  /* 0x0000381a01007387 */ /* 0x0003e20000100800 */
[----:B------:R-:W-:Y:S01]  /*1470*/  SEL R0, R7, RZ, P3 ;  /* 0x000000ff07007207 */ /* 0x000fe20001800000 */
[----:B------:R-:W-:Y:S01]  /*1480*/  IMAD.WIDE.U32 R2, R21, R12, R2 ;  /* 0x0000000c15027225 */ /* 0x000fe200078e0002 */
[----:B------:R-:W-:Y:S01]  /*1490*/  MOV R4, UR53 ;  /* 0x0000003500047c02 */ /* 0x000fe20008000f00 */
[----:B--2---:R-:W-:Y:S01]  /*14a0*/  UIMAD.WIDE UR10, UR58, 0x4, UR54 ;  /* 0x000000043a0a78a5 */ /* 0x004fe2000f8e0236 */
[----:B------:R-:W-:Y:S01]  /*14b0*/  IADD3.X R5, PT, PT, R5, UR56, R0, P1, P0 ;  /* 0x0000003805057c10 */ /* 0x000fe20008fe0400 */
[----:B------:R-:W-:Y:S01]  /*14c0*/  IMAD R3, R21, R13, R3 ;  /* 0x0000000d15037224 */ /* 0x000fe200078e0203 */
[----:B------:R-:W-:Y:S01]  /*14d0*/  IADD3 R0, P0, PT, R9, UR53, RZ ;  /* 0x0000003509007c10 */ /* 0x000fe2000ff1e0ff */
[----:B------:R-:W-:Y:S01]  /*14e0*/  VIADD R16, R21, 0x40 ;  /* 0x0000004015107836 */ /* 0x000fe20000000000 */
[----:B-----5:R-:W-:Y:S01]  /*14f0*/  LEA R25, P1, R2, UR8, 0x1 ;  /* 0x0000000802197c11 */ /* 0x020fe2000f8208ff */
[----:B---3--:R-:W-:Y:S01]  /*1500*/  UIMAD.WIDE UR54, UR59, 0x4, UR60 ;  /* 0x000000043b3678a5 */ /* 0x008fe2000f8e023c */
[----:B------:R-:W-:-:S02]  /*1510*/  LEA.HI.X.SX32 R4, R4, R5, 0x1, P0 ;  /* 0x0000000504047211 */ /* 0x000fc400000f0eff */
[----:B----4-:R-:W-:Y:S01]  /*1520*/  LEA R28, P0, R0, UR18, 0x2 ;  /* 0x00000012001c7c11 */ /* 0x010fe2000f8010ff */
[----:B------:R1:W-:Y:S01]  /*1530*/  STL [R1+0x34], R25 ;  /* 0x0000341901007387 */ /* 0x0003e20000100800 */
[----:B------:R-:W-:Y:S02]  /*1540*/  LEA.HI.X R24, R2, UR9, R3, 0x1, P1 ;  /* 0x0000000902187c11 */ /* 0x000fe400088f0c03 */
[----:B------:R-:W-:Y:S02]  /*1550*/  LEA.HI.X R29, R0, UR19, R4, 0x2, P0 ;  /* 0x00000013001d7c11 */ /* 0x000fe400080f1404 */
[C---:B------:R-:W-:Y:S01]  /*1560*/  SHF.L.U64.HI R9, R12.reuse, 0x6, R13 ;  /* 0x000000060c097819 */ /* 0x040fe2000001020d */
[----:B------:R1:W-:Y:S01]  /*1570*/  STL [R1+0x30], R24 ;  /* 0x0000301801007387 */ /* 0x0003e20000100800 */
[----:B------:R-:W-:Y:S01]  /*1580*/  IADD3 R13, P0, PT, R21, 0x40, RZ ;  /* 0x00000040150d7810 */ /* 0x000fe20007f1e0ff */
[----:B------:R-:W-:Y:S02]  /*1590*/  IMAD.SHL.U32 R12, R12, 0x40, RZ ;  /* 0x000000400c0c7824 */ /* 0x000fe400078e00ff */
[----:B------:R1:W-:Y:S01]  /*15a0*/  STL.64 [R1+0x20], R28 ;  /* 0x0000201c01007387 */ /* 0x0003e20000100a00 */
[----:B------:R-:W-:Y:S01]  /*15b0*/  IADD3.X R15, PT, PT, RZ, RZ, RZ, P0, !PT ;  /* 0x000000ffff0f7210 */ /* 0x000fe200007fe4ff */
[----:B------:R-:W-:Y:S08]  /*15c0*/  BRA.U UP0, `(.L_x_233) ;  /* 0x0000000500947547 */ /* 0x000ff0000b800000 */
[----:B------:R-:W-:Y:S05]  /*15d0*/  BRA.U UP2, `(.L_x_234) ;  /* 0x0000000102307547 */ /* 0x000fea000b800000 */
[----:B------:R-:W2:Y:S01]  /*15e0*/  LDCU.64 UR14, c[0x0][0x5c0] ;  /* 0x0000b800ff0e77ac */ /* 0x000ea20008000a00 */
[----:B------:R-:W3:Y:S01]  /*15f0*/  LDCU.64 UR8, c[0x0][0x5a8] ;  /* 0x0000b500ff0877ac */ /* 0x000ee20008000a00 */
[----:B------:R-:W-:-:S04]  /*1600*/  USHF.R.S32.HI UR10, URZ, 0x1f, UR36 ;  /* 0x0000001fff0a7899 */ /* 0x000fc80008011424 */
[----:B--2---:R-:W-:Y:S02]  /*1610*/  UIMAD UR10, UR10, UR14, URZ ;  /* 0x0000000e0a0a72a4 */ /* 0x004fe4000f8e02ff */
[----:B------:R-:W-:Y:S02]  /*1620*/  UIMAD.WIDE.U32 UR16, UR36, UR14, URZ ;  /* 0x0000000e241072a5 */ /* 0x000fe4000f8e00ff */
[----:B------:R-:W-:-:S04]  /*1630*/  UIMAD UR10, UR36, UR15, UR10 ;  /* 0x0000000f240a72a4 */ /* 0x000fc8000f8e020a */
[----:B------:R-:W-:-:S03]  /*1640*/  UIADD3 UR11, UPT, UPT, UR17, UR10, URZ ;  /* 0x0000000a110b7290 */ /* 0x000fc6000fffe0ff */
[----:B------:R-:W-:Y:S02]  /*1650*/  UMOV UR10, UR16 ;  /* 0x00000010000a7c82 */ /* 0x000fe40008000000 */
[----:B---3--:R-:W-:-:S04]  /*1660*/  UIMAD.WIDE.U32 UR16, UR41, UR8, UR10 ;  /* 0x00000008291072a5 */ /* 0x008fc8000f8e000a */
[----:B------:R-:W-:-:S06]  /*1670*/  UIMAD UR9, UR41, UR9, UR17 ;  /* 0x00000009290972a4 */ /* 0x000fcc000f8e0211 */
[----:B------:R-:W-:Y:S01]  /*1680*/  MOV R0, UR9 ;  /* 0x0000000900007c02 */ /* 0x000fe20008000f00 */
[----:B------:R-:W-:Y:S05]  /*1690*/  BRA `(.L_x_235) ;  /* 0x0000000000187947 */ /* 0x000fea0003800000 */
.L_x_234:
[----:B------:R-:W2:Y:S01]  /*16a0*/  LDCU.64 UR14, c[0x0][0x5c0] ;  /* 0x0000b800ff0e77ac */ /* 0x000ea20008000a00 */
[----:B------:R-:W-:-:S04]  /*16b0*/  UIADD3 UR8, UPT, UPT, UR36, UR40, URZ ;  /* 0x0000002824087290 */ /* 0x000fc8000fffe0ff */
[----:B--2---:R-:W-:Y:S02]  /*16c0*/  UIMAD.WIDE.U32 UR16, UR8, UR14, URZ ;  /* 0x0000000e081072a5 */ /* 0x004fe4000f8e00ff */
[----:B------:R-:W-:-:S04]  /*16d0*/  UIMAD UR8, UR8, UR15, URZ ;  /* 0x0000000f080872a4 */ /* 0x000fc8000f8e02ff */
[----:B------:R-:W-:-:S06]  /*16e0*/  UIADD3 UR8, UPT, UPT, UR17, UR8, URZ ;  /* 0x0000000811087290 */ /* 0x000fcc000fffe0ff */
[----:B------:R-:W-:Y:S02]  /*16f0*/  MOV R0, UR8 ;  /* 0x0000000800007c02 */ /* 0x000fe40008000f00 */
.L_x_235:
        /* <DEDUP_REMOVED lines=10> */
[----:B------:R-:W-:Y:S01]  /*17a0*/  MOV R12, UR9 ;  /* 0x00000009000c7c02 */ /* 0x000fe20008000f00 */
[----:B------:R-:W-:Y:S06]  /*17b0*/  BRA `(.L_x_237) ;  /* 0x0000000000187947 */ /* 0x000fec0003800000 */
.L_x_236:
[----:B------:R-:W2:Y:S01]  /*17c0*/  LDCU.64 UR10, c[0x0][0x5c8] ;  /* 0x0000b900ff0a77ac */ /* 0x000ea20008000a00 */
[----:B------:R-:W-:-:S04]  /*17d0*/  UIADD3 UR36, UPT, UPT, UR36, UR40, URZ ;  /* 0x0000002824247290 */ /* 0x000fc8000fffe0ff */
[----:B--2---:R-:W-:Y:S02]  /*17e0*/  UIMAD.WIDE.U32 UR18, UR36, UR10, URZ ;  /* 0x0000000a241272a5 */ /* 0x004fe4000f8e00ff */
[----:B------:R-:W-:-:S04]  /*17f0*/  UIMAD UR36, UR36, UR11, URZ ;  /* 0x0000000b242472a4 */ /* 0x000fc8000f8e02ff */
[----:B------:R-:W-:-:S06]  /*1800*/  UIADD3 UR36, UPT, UPT, UR19, UR36, URZ ;  /* 0x0000002413247290 */ /* 0x000fcc000fffe0ff */
[----:B------:R-:W-:Y:S02]  /*1810*/  MOV R12, UR36 ;  /* 0x00000024000c7c02 */ /* 0x000fe40008000f00 */
.L_x_237:
[----:B------:R-:W2:Y:S01]  /*1820*/  LDCU UR8, c[0x0][0x440] ;  /* 0x00008800ff0877ac */ /* 0x000ea20008000800 */
        /* <DEDUP_REMOVED lines=8> */
[----:B--2---:R-:W-:Y:S01]  /*18b0*/  ISETP.GE.AND P0, PT, R10, UR8, PT ;  /* 0x000000080a007c0c */ /* 0x004fe2000bf06270 */
[----:B------:R-:W2:Y:S03]  /*18c0*/  LDCU.64 UR8, c[0x0][0x5d8] ;  /* 0x0000bb00ff0877ac */ /* 0x000ea60008000a00 */
[----:B------:R-:W-:Y:S02]  /*18d0*/  ISETP.GE.OR P1, PT, R21, UR33, P0 ;  /* 0x0000002115007c0c */ /* 0x000fe40008726670 */
[----:B------:R-:W-:-:S11]  /*18e0*/  ISETP.GE.OR P0, PT, R16, UR33, P0 ;  /* 0x0000002110007c0c */ /* 0x000fd60008706670 */
[----:B------:R-:W3:Y:S01]  /*18f0*/  @!P1 LDC.64 R8, c[0x0][0x560] ;  /* 0x00015800ff089b82 */ /* 0x000ee20000000a00 */
[----:B--2---:R-:W-:Y:S01]  /*1900*/  IMAD.U32 R4, RZ, RZ, UR8 ;  /* 0x00000008ff047e24 */ /* 0x004fe2000f8e00ff */
[----:B------:R-:W-:-:S03]  /*1910*/  MOV R0, UR9 ;  /* 0x0000000900007c02 */ /* 0x000fc60008000f00 */
[----:B------:R-:W-:-:S04]  /*1920*/  IMAD.WIDE.U32 R4, R4, UR24, R2 ;  /* 0x0000001804047c25 */ /* 0x000fc8000f8e0002 */
[----:B------:R-:W-:Y:S02]  /*1930*/  IMAD R3, R0, UR24, R5 ;  /* 0x0000001800037c24 */ /* 0x000fe4000f8e0205 */
[----:B------:R-:W-:-:S04]  /*1940*/  @!P1 IMAD.MOV.U32 R2, RZ, RZ, R4 ;  /* 0x000000ffff029224 */ /* 0x000fc800078e0004 */
[----:B------:R-:W-:-:S04]  /*1950*/  @!P1 IMAD.WIDE.U32 R6, R21, UR14, R2 ;  /* 0x0000000e15069c25 */ /* 0x000fc8000f8e0002 */
[----:B------:R-:W-:Y:S01]  /*1960*/  @!P1 IMAD R0, R21, UR15, R7 ;  /* 0x0000000f15009c24 */ /* 0x000fe2000f8e0207 */
[----:B---3--:R-:W-:-:S04]  /*1970*/  @!P1 LEA R8, P2, R6, R8, 0x1 ;  /* 0x0000000806089211 */ /* 0x008fc800078408ff */
        /* <DEDUP_REMOVED lines=11> */
[----:B------:R3:W-:Y:S04]  /*1a30*/  STG.E.128 desc[UR34][R4.64], RZ ;  /* 0x000000ff04007986 */ /* 0x0007e8000c101d22 */
.L_x_239:
[----:B------:R-:W-:Y:S05]  /*1a40*/  BSYNC.RECONVERGENT B0 ;  /* 0x0000000000007941 */ /* 0x000fea0003800200 */
.L_x_238:
[----:B------:R-:W3:Y:S01]  /*1a50*/  LDCU.64 UR8, c[0x0][0x5e0] ;  /* 0x0000bc00ff0877ac */ /* 0x000ee20008000a00 */
[----:B------:R-:W-:Y:S01]  /*1a60*/  MOV R2, UR10 ;  /* 0x0000000a00027c02 */ /* 0x000fe20008000f00 */
[----:B--2---:R-:W2:Y:S01]  /*1a70*/  @!P1 LDC.64 R8, c[0x0][0x568] ;  /* 0x00015a00ff089b82 */ /* 0x004ea20000000a00 */
[----:B------:R-:W-:-:S03]  /*1a80*/  UIMAD UR5, UR5, UR10, URZ ;  /* 0x0000000a050572a4 */ /* 0x000fc6000f8e02ff */
[----:B------:R-:W-:Y:S01]  /*1a90*/  IMAD.WIDE.U32 R2, R2, UR27, R10 ;  /* 0x0000001b02027c25 */ /* 0x000fe2000f8e000a */
[----:B------:R-:W-:Y:S02]  /*1aa0*/  UIMAD UR5, UR27, UR11, UR5 ;  /* 0x0000000b1b0572a4 */ /* 0x000fe4000f8e0205 */
[----:B------:R-:W-:-:S04]  /*1ab0*/  IADD3 R2, P2, PT, R2, UR18, RZ ;  /* 0x0000001202027c10 */ /* 0x000fc8000ff5e0ff */
[----:B------:R-:W-:Y:S02]  /*1ac0*/  IADD3.X R3, PT, PT, R12, UR5, R3, P2, !PT ;  /* 0x000000050c037c10 */ /* 0x000fe400097fe403 */
[----:B---3--:R-:W-:Y:S02]  /*1ad0*/  MOV R4, UR8 ;  /* 0x0000000800047c02 */ /* 0x008fe40008000f00 */
[----:B------:R-:W-:-:S03]  /*1ae0*/  MOV R0, UR9 ;  /* 0x0000000900007c02 */ /* 0x000fc60008000f00 */
[----:B------:R-:W-:-:S04]  /*1af0*/  IMAD.WIDE.U32 R4, R4, UR24, R2 ;  /* 0x0000001804047c25 */ /* 0x000fc8000f8e0002 */
        /* <DEDUP_REMOVED lines=18> */
.L_x_233:
[----:B------:R-:W2:Y:S01]  /*1c20*/  LDCU.64 UR8, c[0x0][0x3d8] ;  /* 0x00007b00ff0877ac */ /* 0x000ea20008000a00 */
        /* <DEDUP_REMOVED lines=14> */
[----:B--2---:R-:W-:Y:S02]  /*1d10*/  IMAD R0, R19, UR8, RZ ;  /* 0x0000000813007c24 */ /* 0x004fe4000f8e02ff */
[----:B------:R-:W-:Y:S01]  /*1d20*/  UISETP.NE.AND UP0, UPT, UR18, 0x1, UPT ;  /* 0x000000011200788c */ /* 0x000fe2000bf05270 */
[----:B------:R-:W-:Y:S01]  /*1d30*/  IMAD.WIDE.U32 R2, R14, UR8, R2 ;  /* 0x000000080e027c25 */ /* 0x000fe2000f8e0002 */
[----:B------:R-:W-:Y:S02]  /*1d40*/  LEA R8, R4, UR6, 0x1 ;  /* 0x0000000604087c11 */ /* 0x000fe4000f8e08ff */
[----:B------:R-:W-:Y:S01]  /*1d50*/  USEL UR18, URZ, 0x2000, UP0 ;  /* 0x00002000ff127887 */ /* 0x000fe20008000000 */
[----:B------:R-:W-:-:S04]  /*1d60*/  IMAD R0, R14, UR9, R0 ;  /* 0x000000090e007c24 */ /* 0x000fc8000f8e0200 */
[----:B------:R-:W-:Y:S01]  /*1d70*/  IMAD.IADD R0, R3, 0x1, R0 ;  /* 0x0000000103007824 */ /* 0x000fe200078e0200 */
[----:B------:R-:W-:Y:S06]  /*1d80*/  @P6 BRA `(.L_x_242) ;  /* 0x0000000000446947 */ /* 0x000fec0003800000 */
[----:B------:R-:W2:Y:S02]  /*1d90*/  LDCU UR8, c[0x0][0x440] ;  /* 0x00008800ff0877ac */ /* 0x000ea40008000800 */
[----:B--2---:R-:W-:-:S13]  /*1da0*/  ISETP.GE.AND P0, PT, R10, UR8, PT ;  /* 0x000000080a007c0c */ /* 0x004fda000bf06270 */
[----:B------:R-:W-:Y:S05]  /*1db0*/  @P0 BRA `(.L_x_243) ;  /* 0x0000000000300947 */ /* 0x000fea0003800000 */
[----:B------:R-:W2:Y:S01]  /*1dc0*/  LDCU.64 UR8, c[0x0][0x390] ;  /* 0x00007200ff0877ac */ /* 0x000ea20008000a00 */
[----:B------:R-:W-:Y:S02]  /*1dd0*/  MOV R4, R2 ;  /* 0x0000000200047202 */ /* 0x000fe40000000f00 */
[----:B------:R-:W-:-:S03]  /*1de0*/  MOV R5, R0 ;  /* 0x0000000000057202 */ /* 0x000fc60000000f00 */
[----:B------:R-:W-:-:S04]  /*1df0*/  IMAD.WIDE.U32 R4, R21, UR14, R4 ;  /* 0x0000000e15047c25 */ /* 0x000fc8000f8e0004 */
[----:B------:R-:W-:Y:S01]  /*1e00*/  IMAD R5, R21, UR15, R5 ;  /* 0x0000000f15057c24 */ /* 0x000fe2000f8e0205 */
[----:B--2---:R-:W-:-:S04]  /*1e10*/  LEA R6, P0, R4, UR8, 0x1 ;  /* 0x0000000804067c11 */ /* 0x004fc8000f8008ff */
[----:B------:R-:W-:-:S05]  /*1e20*/  LEA.HI.X R7, R4, UR9, R5, 0x1, P0 ;  /* 0x0000000904077c11 */ /* 0x000fca00080f0c05 */
[----:B------:R-:W-:Y:S01]  /*1e30*/  @!PT LDS RZ, [RZ] ;  /* 0x00000000fffff984 */ /* 0x000fe20000000800 */
[----:B------:R-:W-:Y:S01]  /*1e40*/  @!PT LDS RZ, [RZ] ;  /* 0x00000000fffff984 */ /* 0x000fe20000000800 */
[----:B------:R-:W-:Y:S01]  /*1e50*/  @!PT LDS RZ, [RZ] ;  /* 0x00000000fffff984 */ /* 0x000fe20000000800 */
[----:B------:R2:W-:Y:S01]  /*1e60*/  LDGSTS.E.BYPASS.LTC128B.128 [R8+0x8000], desc[UR34][R6.64] ;  /* 0x0800000006087fae */ /* 0x0005e2000b981a22 */
[----:B------:R-:W-:Y:S05]  /*1e70*/  BRA `(.L_x_244) ;  /* 0x00000000000c7947 */ /* 0x000fea0003800000 */
.L_x_243:
[----:B------:R3:W-:Y:S01]  /*1e80*/  STS.128 [R8+0x8000], RZ ;  /* 0x008000ff08007388 */ /* 0x0007e20000000c00 */
[----:B------:R-:W-:Y:S05]  /*1e90*/  BRA `(.L_x_244) ;  /* 0x0000000000047947 */ /* 0x000fea0003800000 */
.L_x_242:
[----:B------:R4:W-:Y:S02]  /*1ea0*/  STS.128 [R8+0x8000], RZ ;  /* 0x008000ff08007388 */ /* 0x0009e40000000c00 */
.L_x_244:
[----:B------:R-:W-:Y:S05]  /*1eb0*/  BSYNC.RECONVERGENT B0 ;  /* 0x0000000000007941 */ /* 0x000fea0003800200 */
.L_x_241:
        /* <DEDUP_REMOVED lines=10> */
[----:B--2---:R-:W-:Y:S02]  /*1f60*/  IMAD R6, R15, UR14, RZ ;  /* 0x0000000e0f067c24 */ /* 0x004fe4000f8e02ff */
        /* <DEDUP_REMOVED lines=9> */
.L_x_246:
[----:B------:R-:W-:Y:S05]  /*2000*/  BSYNC.RECONVERGENT B0 ;  /* 0x0000000000007941 */ /* 0x000fea0003800200 */
.L_x_245:
        /* <DEDUP_REMOVED lines=8> */
[----:B--2---:R-:W-:Y:S02]  /*2090*/  MOV R2, R27 ;  /* 0x0000001b00027202 */ /* 0x004fe40000000f00 */
[----:B------:R-:W-:-:S05]  /*20a0*/  MOV R3, R26 ;  /* 0x0000001a00037202 */ /* 0x000fca0000000f00 */
[----:B------:R-:W-:Y:S01]  /*20b0*/  @!PT LDS RZ, [RZ] ;  /* 0x00000000fffff984 */ /* 0x000fe20000000800 */
[----:B------:R-:W-:Y:S01]  /*20c0*/  @!PT LDS RZ, [RZ] ;  /* 0x00000000fffff984 */ /* 0x000fe20000000800 */
[----:B------:R-:W-:Y:S01]  /*20d0*/  @!PT LDS RZ, [RZ] ;  /* 0x00000000fffff984 */ /* 0x000fe20000000800 */
[----:B------:R2:W-:Y:S01]  /*20e0*/  LDGSTS.E.BYPASS.LTC128B.128 [R8+0x4000], desc[UR34][R2.64] ;  /* 0x0400000002087fae */ /* 0x0005e2000b981a22 */
[----:B------:R-:W-:Y:S05]  /*20f0*/  BRA `(.L_x_250) ;  /* 0x00000000000c7947 */ /* 0x000fea0003800000 */
.L_x_249:
[----:B------:R1:W-:Y:S01]  /*2100*/  STS.128 [R8+0x4000], RZ ;  /* 0x004000ff08007388 */ /* 0x0003e20000000c00 */
[----:B------:R-:W-:Y:S05]  /*2110*/  BRA `(.L_x_250) ;  /* 0x0000000000047947 */ /* 0x000fea0003800000 */
.L_x_248:
[----:B------:R1:W-:Y:S02]  /*2120*/  STS.128 [R8+0x4000], RZ ;  /* 0x004000ff08007388 */ /* 0x0003e40000000c00 */
.L_x_250:
[----:B------:R-:W-:Y:S05]  /*2130*/  BSYNC.RECONVERGENT B0 ;  /* 0x0000000000007941 */ /* 0x000fea0003800200 */
.L_x_247:
        /* <DEDUP_REMOVED lines=8> */
[----:B--2---:R-:W-:Y:S01]  /*21c0*/  IMAD.U32 R2, RZ, RZ, UR50 ;  /* 0x00000032ff027e24 */ /* 0x004fe2000f8e00ff */
        /* <DEDUP_REMOVED lines=8> */
.L_x_252:
[----:B------:R-:W-:Y:S05]  /*2250*/  BSYNC.RECONVERGENT B0 ;  /* 0x0000000000007941 */ /* 0x000fea0003800200 */
.L_x_251:
[----:B------:R-:W-:Y:S01]  /*2260*/  IADD3 R18, PT, PT, R8, UR18, RZ ;  /* 0x0000001208127c10 */ /* 0x000fe2000fffe0ff */
[----:B------:R-:W-:Y:S04]  /*2270*/  BSSY.RECONVERGENT B0, `(.L_x_253) ;  /* 0x0000010000007945 */ /* 0x000fe80003800200 */
[----:B------:R1:W-:Y:S01]  /*2280*/  STL [R1+0x8], R18 ;  /* 0x0000081201007387 */ /* 0x0003e20000100800 */
        /* <DEDUP_REMOVED lines=9> */
[----:B------:R2:W-:Y:S01]  /*2320*/  LDGSTS.E.BYPASS.LTC128B.128 [R18], desc[UR34][R2.64] ;  /* 0x0000000002127fae */ /* 0x0005e2000b981a22 */
[----:B------:R-:W-:Y:S05]  /*2330*/  BRA `(.L_x_256) ;  /* 0x00000000000c7947 */ /* 0x000fea0003800000 */
.L_x_255:
[----:B------:R1:W-:Y:S01]  /*2340*/  STS.128 [R18], RZ ;  /* 0x000000ff12007388 */ /* 0x0003e20000000c00 */
[----:B------:R-:W-:Y:S05]  /*2350*/  BRA `(.L_x_256) ;  /* 0x0000000000047947 */ /* 0x000fea0003800000 */
.L_x_254:
[----:B------:R1:W-:Y:S02]  /*2360*/  STS.128 [R18], RZ ;  /* 0x000000ff12007388 */ /* 0x0003e40000000c00 */
.L_x_256:
[----:B------:R-:W-:Y:S05]  /*2370*/  BSYNC.RECONVERGENT B0 ;  /* 0x0000000000007941 */ /* 0x000fea0003800200 */
.L_x_253:
[----:B------:R-:W-:Y:S01]  /*2380*/  SHF.R.U32.HI R17, RZ, 0x1, R23 ;  /* 0x00000001ff117819 */ /* 0x000fe20000011617 */
[----:B------:R-:W-:Y:S02]  /*2390*/  IMAD.MOV.U32 R4, RZ, RZ, 0x7f800000 ;  /* 0x7f800000ff047424 */ /* 0x000fe400078e00ff */
[----:B------:R-:W-:Y:S01]  /*23a0*/  IMAD.MOV.U32 R5, RZ, RZ, 0x7f800000 ;  /* 0x7f800000ff057424 */ /* 0x000fe200078e00ff */
[----:B------:R-:W-:Y:S01]  /*23b0*/  LOP3.LUT R0, R17, 0x30, RZ, 0xc0, !PT ;  /* 0x0000003011007812 */ /* 0x000fe200078ec0ff */
[----:B--2---:R-:W-:Y:S02]  /*23c0*/  IMAD.MOV.U32 R6, RZ, RZ, 0x7f800000 ;  /* 0x7f800000ff067424 */ /* 0x004fe400078e00ff */
[----:B------:R-:W-:Y:S01]  /*23d0*/  IMAD.MOV.U32 R7, RZ, RZ, 0x7f800000 ;  /* 0x7f800000ff077424 */ /* 0x000fe200078e00ff */
[----:B------:R-:W-:-:S04]  /*23e0*/  LOP3.LUT R22, R0, 0x7, R21, 0xf8, !PT ;  /* 0x0000000700167812 */ /* 0x000fc800078ef815 */
[C---:B------:R-:W-:Y:S01]  /*23f0*/  LOP3.LUT R2, R22.reuse, 0x40, RZ, 0xfc, !PT ;  /* 0x0000004016027812 */ /* 0x040fe200078efcff */
[C---:B------:R-:W-:Y:S01]  /*2400*/  VIADD R0, R22.reuse, 0x48 ;  /* 0x0000004816007836 */ /* 0x040fe20000000000 */
[C---:B------:R-:W-:Y:S01]  /*2410*/  ISETP.GE.AND P3, PT, R22.reuse, UR51, PT ;  /* 0x0000003316007c0c */ /* 0x040fe2000bf66270 */
[----:B------:R-:W-:Y:S01]  /*2420*/  VIADD R3, R22, 0x8 ;  /* 0x0000000816037836 */ /* 0x000fe20000000000 */
[----:B------:R-:W-:Y:S01]  /*2430*/  ISETP.GE.AND P1, PT, R2, UR51, PT ;  /* 0x0000003302007c0c */ /* 0x000fe2000bf26270 */
[----:B------:R-:W-:Y:S01]  /*2440*/  IMAD.MOV.U32 R2, RZ, RZ, 0x4 ;  /* 0x00000004ff027424 */ /* 0x000fe200078e00ff */
[----:B------:R-:W-:Y:S01]  /*2450*/  ISETP.GE.AND P0, PT, R0, UR51, PT ;  /* 0x0000003300007c0c */ /* 0x000fe2000bf06270 */
[----:B------:R2:W-:Y:S01]  /*2460*/  STL [R1+0x28], R22 ;  /* 0x0000281601007387 */ /* 0x0005e20000100800 */
[----:B------:R-:W-:Y:S01]  /*2470*/  ISETP.GE.AND P2, PT, R3, UR51, PT ;  /* 0x0000003303007c0c */ /* 0x000fe2000bf46270 */
[----:B------:R-:W-:-:S06]  /*2480*/  IMAD.WIDE.U32 R2, R22, R2, UR54 ;  /* 0x0000003616027e25 */ /* 0x000fcc000f8e0002 */
[----:B------:R-:W5:Y:S04]  /*2490*/  @!P3 LDG.E R7, desc[UR34][R2.64] ;  /* 0x000000220207b981 */ /* 0x000f68000c1e1900 */
[----:B------:R-:W3:Y:S04]  /*24a0*/  @!P0 LDG.E R4, desc[UR34][R2.64+0x120] ;  /* 0x0001202202048981 */ /* 0x000ee8000c1e1900 */
[----:B------:R-:W4:Y:S04]  /*24b0*/  @!P1 LDG.E R5, desc[UR34][R2.64+0x100] ;  /* 0x0001002202059981 */ /* 0x000f28000c1e1900 */
[----:B------:R-:W2:Y:S04]  /*24c0*/  @!P2 LDG.E R6, desc[UR34][R2.64+0x20] ;  /* 0x000020220206a981 */ /* 0x000ea8000c1e1900 */
[----:B------:R1:W-:Y:S01]  /*24d0*/  @P4 STS.128 [R18+0x1000], RZ ;  /* 0x001000ff12004388 */ /* 0x0003e20000000c00 */
[----:B------:R-:W-:Y:S03]  /*24e0*/  BSSY.RECONVERGENT B0, `(.L_x_257) ;  /* 0x0000010000007945 */ /* 0x000fe60003800200 */
[----:B---3--:R1:W-:Y:S04]  /*24f0*/  STL [R1+0x40], R4 ;  /* 0x0000400401007387 */ /* 0x0083e80000100800 */
[----:B----4-:R1:W-:Y:S04]  /*2500*/  STL [R1+0x44], R5 ;  /* 0x0000440501007387 */ /* 0x0103e80000100800 */
[----:B--2---:R1:W-:Y:S04]  /*2510*/  STL [R1+0x48], R6 ;  /* 0x0000480601007387 */ /* 0x0043e80000100800 */
[----:B-----5:R1:W-:Y:S01]  /*2520*/  STL [R1+0x4c], R7 ;  /* 0x00004c0701007387 */ /* 0x0203e20000100800 */
[----:B------:R-:W-:Y:S05]  /*2530*/  @P4 BRA `(.L_x_258) ;  /* 0x0000000000284947 */ /* 0x000fea0003800000 */
[----:B------:R-:W2:Y:S02]  /*2540*/  LDCU UR8, c[0x0][0x440] ;  /* 0x00008800ff0877ac */ /* 0x000ea40008000800 */
[----:B--2---:R-:W-:-:S13]  /*2550*/  ISETP.GE.AND P0, PT, R10, UR8, PT ;  /* 0x000000080a007c0c */ /* 0x004fda000bf06270 */
[----:B------:R2:W-:Y:S01]  /*2560*/  @P0 STS.128 [R18+0x1000], RZ ;  /* 0x001000ff12000388 */ /* 0x0005e20000000c00 */
[----:B------:R-:W-:Y:S05]  /*2570*/  @P0 BRA `(.L_x_258) ;  /* 0x0000000000180947 */ /* 0x000fea0003800000 */
[----:B------:R-:W-:-:S04]  /*2580*/  LEA R2, P0, R12, R25, 0x1 ;  /* 0x000000190c027211 */ /* 0x000fc800078008ff */
[----:B------:R-:W-:-:S05]  /*2590*/  LEA.HI.X R3, R12, R24, R9, 0x1, P0 ;  /* 0x000000180c037211 */ /* 0x000fca00000f0c09 */
[----:B------:R-:W-:Y:S01]  /*25a0*/  @!PT LDS RZ, [RZ] ;  /* 0x00000000fffff984 */ /* 0x000fe20000000800 */
[----:B------:R-:W-:Y:S01]  /*25b0*/  @!PT LDS RZ, [RZ] ;  /* 0x00000000fffff984 */ /* 0x000fe20000000800 */
[----:B------:R-:W-:Y:S01]  /*25c0*/  @!PT LDS RZ, [RZ] ;  /* 0x00000000fffff984 */ /* 0x000fe20000000800 */
[----:B------:R3:W-:Y:S04]  /*25d0*/  LDGSTS.E.BYPASS.LTC128B.128 [R18+0x1000], desc[UR34][R2.64] ;  /* 0x0100000002127fae */ /* 0x0007e8000b981a22 */
.L_x_258:
[----:B------:R-:W-:Y:S05]  /*25e0*/  BSYNC.RECONVERGENT B0 ;  /* 0x0000000000007941 */ /* 0x000fea0003800200 */
.L_x_257:
[----:B------:R-:W4:Y:S01]  /*25f0*/  LDCU.64 UR8, c[0x0][0x3d0] ;  /* 0x00007a00ff0877ac */ /* 0x000f220008000a00 */
[----:B---3--:R-:W-:Y:S01]  /*2600*/  MOV R2, UR16 ;  /* 0x0000001000027c02 */ /* 0x008fe20008000f00 */
[----:B------:R-:W-:Y:S01]  /*2610*/  BSSY.RECONVERGENT B0, `(.L_x_259) ;  /* 0x000001d000007945 */ /* 0x000fe20003800200 */
[----:B------:R-:W-:-:S03]  /*2620*/  UIMAD UR5, UR5, UR16, URZ ;  /* 0x00000010050572a4 */ /* 0x000fc6000f8e02ff */
[----:B------:R-:W-:Y:S01]  /*2630*/  IMAD.WIDE.U32 R2, R2, UR27, R10 ;  /* 0x0000001b02027c25 */ /* 0x000fe2000f8e000a */
[----:B------:R-:W-:Y:S02]  /*2640*/  UIMAD UR5, UR27, UR17, UR5 ;  /* 0x000000111b0572a4 */ /* 0x000fe4000f8e0205 */
[----:B------:R-:W-:-:S04]  /*2650*/  IADD3 R2, P0, PT, R2, UR46, RZ ;  /* 0x0000002e02027c10 */ /* 0x000fc8000ff1e0ff */
[----:B------:R-:W-:Y:S01]  /*2660*/  IADD3.X R3, PT, PT, R20, UR5, R3, P0, !PT ;  /* 0x0000000514037c10 */ /* 0x000fe200087fe403 */
[----:B----4-:R-:W-:Y:S02]  /*2670*/  IMAD R0, R19, UR8, RZ ;  /* 0x0000000813007c24 */ /* 0x010fe4000f8e02ff */
[----:B-1----:R-:W-:-:S04]  /*2680*/  IMAD.WIDE.U32 R6, R14, UR8, R2 ;  /* 0x000000080e067c25 */ /* 0x002fc8000f8e0002 */
        /* <DEDUP_REMOVED lines=18> */
.L_x_261:
[----:B------:R4:W-:Y:S01]  /*27b0*/  STS.128 [R8+0x6000], RZ ;  /* 0x006000ff08007388 */ /* 0x0009e20000000c00 */
[----:B------:R-:W-:Y:S05]  /*27c0*/  BRA `(.L_x_262) ;  /* 0x0000000000047947 */ /* 0x000fea0003800000 */
.L_x_260:
[----:B------:R1:W-:Y:S02]  /*27d0*/  STS.128 [R8+0x6000], RZ ;  /* 0x006000ff08007388 */ /* 0x0003e40000000c00 */
.L_x_262:
[----:B------:R-:W-:Y:S05]  /*27e0*/  BSYNC.RECONVERGENT B0 ;  /* 0x0000000000007941 */ /* 0x000fea0003800200 */
.L_x_259:
[----:B------:R-:W1:Y:S01]  /*27f0*/  S2R R157, SR_TID.X ;  /* 0x00000000009d7919 */ /* 0x000e620000002100 */
[C---:B------:R-:W-:Y:S01]  /*2800*/  IMAD.SHL.U32 R14, R23.reuse, 0x20, RZ ;  /* 0x00000020170e7824 */ /* 0x040fe200078e00ff */
[----:B------:R-:W-:Y:S01]  /*2810*/  BSSY.RECONVERGENT B0, `(.L_x_263) ;  /* 0x0000018000007945 */ /* 0x000fe20003800200 */
[----:B------:R-:W-:Y:S01]  /*2820*/  IMAD.SHL.U32 R12, R23, 0x10, RZ ;  /* 0x00000010170c7824 */ /* 0x000fe200078e00ff */
[----:B------:R1:W-:Y:S02]  /*2830*/  @P5 STS.128 [R8+0x7000], RZ ;  /* 0x007000ff08005388 */ /* 0x0003e40000000c00 */
[C---:B------:R-:W-:Y:S02]  /*2840*/  LOP3.LUT R9, R14.reuse, 0x20, RZ, 0xc0, !PT ;  /* 0x000000200e097812 */ /* 0x040fe400078ec0ff */
[----:B------:R-:W-:Y:S02]  /*2850*/  LOP3.LUT R16, R14, 0x120, RZ, 0xc0, !PT ;  /* 0x000001200e107812 */ /* 0x000fe400078ec0ff */
[----:B------:R-:W-:Y:S01]  /*2860*/  LOP3.LUT R9, R9, 0x3800, R12, 0xf8, !PT ;  /* 0x0000380009097812 */ /* 0x000fe200078ef80c */
        /* <DEDUP_REMOVED lines=10> */
[----:B---3--:R-:W-:-:S05]  /*2910*/  IMAD.WIDE.U32 R4, R13, UR16, R2 ;  /* 0x000000100d047c25 */ /* 0x008fca000f8e0002 */
[----:B------:R-:W-:Y:S02]  /*2920*/  IADD3 R0, PT, PT, R5, R0, RZ ;  /* 0x0000000005007210 */ /* 0x000fe40007ffe0ff */
[----:B-----5:R-:W-:-:S04]  /*2930*/  LEA R2, P0, R4, UR8, 0x1 ;  /* 0x0000000804027c11 */ /* 0x020fc8000f8008ff */
[----:B------:R-:W-:-:S05]  /*2940*/  LEA.HI.X R3, R4, UR9, R0, 0x1, P0 ;  /* 0x0000000904037c11 */ /* 0x000fca00080f0c00 */
[----:B------:R-:W-:Y:S01]  /*2950*/  @!PT LDS RZ, [RZ] ;  /* 0x00000000fffff984 */ /* 0x000fe20000000800 */
[----:B------:R-:W-:Y:S01]  /*2960*/  @!PT LDS RZ, [RZ] ;  /* 0x00000000fffff984 */ /* 0x000fe20000000800 */
[----:B------:R-:W-:Y:S01]  /*2970*/  @!PT LDS RZ, [RZ] ;  /* 0x00000000fffff984 */ /* 0x000fe20000000800 */
[----:B------:R3:W-:Y:S04]  /*2980*/  LDGSTS.E.BYPASS.LTC128B.128 [R8+0x7000], desc[UR34][R2.64] ;  /* 0x0700000002087fae */ /* 0x0007e8000b981a22 */
.L_x_264:
[----:B------:R-:W-:Y:S05]  /*2990*/  BSYNC.RECONVERGENT B0 ;  /* 0x0000000000007941 */ /* 0x000fea0003800200 */
.L_x_263:
[----:B------:R-:W0:Y:S01]  /*29a0*/  LDGDEPBAR ;  /* 0x00000000000079af */ /* 0x000e220000000000 */
[----:B-1-34-:R-:W-:Y:S01]  /*29b0*/  IMAD.SHL.U32 R8, R23, 0x4, RZ ;  /* 0x0000000417087824 */ /* 0x01afe200078e00ff */
[--C-:B------:R-:W-:Y:S01]  /*29c0*/  SHF.R.U32.HI R5, RZ, 0x4, R23.reuse ;  /* 0x00000004ff057819 */ /* 0x100fe20000011617 */
[----:B------:R-:W-:Y:S01]  /*29d0*/  IMAD.U32 R0, RZ, RZ, UR44 ;  /* 0x0000002cff007e24 */ /* 0x000fe2000f8e00ff */
[----:B------:R-:W-:Y:S01]  /*29e0*/  LOP3.LUT R7, R16, 0x600, R12, 0xf8, !PT ;  /* 0x0000060010077812 */ /* 0x000fe200078ef80c */
[----:B------:R-:W-:Y:S01]  /*29f0*/  IMAD.U32 R3, RZ, RZ, UR43 ;  /* 0x0000002bff037e24 */ /* 0x000fe2000f8e00ff */
[----:B------:R-:W-:Y:S01]  /*2a00*/  LOP3.LUT R8, R8, 0x18, RZ, 0xc0, !PT ;  /* 0x0000001808087812 */ /* 0x000fe200078ec0ff */
[C---:B------:R-:W-:Y:S01]  /*2a10*/  IMAD.SHL.U32 R159, R157.reuse, 0x20, RZ ;  /* 0x000000209d9f7824 */ /* 0x040fe200078e00ff */
[----:B------:R-:W-:Y:S01]  /*2a20*/  IADD3 R0, PT, PT, R0, UR33, R22 ;  /* 0x0000002100007c10 */ /* 0x000fe2000fffe016 */
[C---:B------:R-:W-:Y:S01]  /*2a30*/  IMAD.SHL.U32 R11, R157.reuse, 0x2, RZ ;  /* 0x000000029d0b7824 */ /* 0x040fe200078e00ff */
[----:B------:R-:W-:Y:S01]  /*2a40*/  LOP3.LUT R4, R8, 0xc0, R14, 0xf8, !PT ;  /* 0x000000c008047812 */ /* 0x000fe200078ef80e */
[----:B------:R-:W-:Y:S01]  /*2a50*/  IMAD.SHL.U32 R158, R157, 0x40, RZ ;  /* 0x000000409d9e7824 */ /* 0x000fe200078e00ff */
[----:B------:R-:W-:Y:S01]  /*2a60*/  LOP3.LUT R9, R9, 0x100, R12, 0xf8, !PT ;  /* 0x0000010009097812 */ /* 0x000fe200078ef80c */
[----:B------:R-:W-:Y:S01]  /*2a70*/  IMAD.SHL.U32 R10, R157, 0x4, RZ ;  /* 0x000000049d0a7824 */ /* 0x000fe200078e00ff */
[C---:B------:R-:W-:Y:S01]  /*2a80*/  LOP3.LUT R2, R4.reuse, 0x8, R23, 0x78, !PT ;  /* 0x0000000804027812 */ /* 0x040fe200078e7817 */
[----:B------:R-:W-:Y:S01]  /*2a90*/  IMAD.MOV.U32 R153, RZ, RZ, 0x20 ;  /* 0x00000020ff997424 */ /* 0x000fe200078e00ff */
[----:B------:R-:W-:Y:S01]  /*2aa0*/  LOP3.LUT R4, R4, 0x8, R17, 0x78, !PT ;  /* 0x0000000804047812 */ /* 0x000fe200078e7811 */
[----:B------:R-:W1:Y:S01]  /*2ab0*/  LDCU UR15, c[0x0][0x590] ;  /* 0x0000b200ff0f77ac */ /* 0x000e620008000800 */
[----:B------:R-:W-:-:S02]  /*2ac0*/  LOP3.LUT R5, R5, 0x8, RZ, 0xc0, !PT ;  /* 0x0000000805057812 */ /* 0x000fc400078ec0ff */
[----:B------:R-:W-:Y:S02]  /*2ad0*/  CS2R R94, SRZ ;  /* 0x00000000005e7805 */ /* 0x000fe4000001ff00 */
[----:B------:R-:W-:Y:S02]  /*2ae0*/  IADD3 R221, PT, PT, R0, -0x3f, -R3 ;  /* 0xffffffc100dd7810 */ /* 0x000fe40007ffe803 */
[----:B------:R-:W-:Y:S02]  /*2af0*/  CS2R R92, SRZ ;  /* 0x00000000005c7805 */ /* 0x000fe4000001ff00 */
[----:B------:R-:W-:Y:S01]  /*2b00*/  LOP3.LUT R7, R7, R4, RZ, 0xfc, !PT ;  /* 0x0000000407077212 */ /* 0x000fe200078efcff */
[----:B------:R-:W-:Y:S01]  /*2b10*/  IMAD.SHL.U32 R4, R157, 0x10, RZ ;  /* 0x000000109d047824 */ /* 0x000fe200078e00ff */
[----:B------:R-:W-:Y:S01]  /*2b20*/  LOP3.LUT R0, R9, R2, RZ, 0xfc, !PT ;  /* 0x0000000209007212 */ /* 0x000fe200078efcff */
[----:B------:R-:W-:-:S04]  /*2b30*/  DEPBAR.LE SB0, 0x1 ;  /* 0x000080400000791a */ /* 0x000fc80000000000 */
[----:B------:R-:W-:Y:S02]  /*2b40*/  LOP3.LUT R5, R5, 0x10, R23, 0xf8, !PT ;  /* 0x0000001005057812 */ /* 0x000fe400078ef817 */
        /* <DEDUP_REMOVED lines=11> */
[----:B------:R-:W-:Y:S02]  /*2c00*/  LOP3.LUT R5, R3, R8, RZ, 0x3c, !PT ;  /* 0x0000000803057212 */ /* 0x000fe400078e3cff */
[----:B------:R-:W-:Y:S02]  /*2c10*/  CS2R R78, SRZ ;  /* 0x00000000004e7805 */ /* 0x000fe4000001ff00 */
[----:B------:R-:W-:Y:S02]  /*2c20*/  LOP3.LUT R3, R9, 0x38, R11, 0xf8, !PT ;  /* 0x0000003809037812 */ /* 0x000fe400078ef80b */
[----:B------:R-:W-:Y:S02]  /*2c30*/  CS2R R76, SRZ ;  /* 0x00000000004c7805 */ /* 0x000fe4000001ff00 */
[----:B------:R-:W-:Y:S02]  /*2c40*/  LOP3.LUT R4, R4, 0xc00, R159, 0xf8, !PT ;  /* 0x00000c0004047812 */ /* 0x000fe400078ef89f */
[----:B------:R-:W-:-:S02]  /*2c50*/  CS2R R82, SRZ ;  /* 0x0000000000527805 */ /* 0x000fc4000001ff00 */
[----:B------:R-:W-:Y:S02]  /*2c60*/  LOP3.LUT P0, RZ, R23, 0x4, RZ, 0xc0, !PT ;  /* 0x0000000417ff7812 */ /* 0x000fe4000780c0ff */
[----:B------:R-:W-:Y:S02]  /*2c70*/  CS2R R80, SRZ ;  /* 0x0000000000507805 */ /* 0x000fe4000001ff00 */
[----:B------:R-:W-:Y:S02]  /*2c80*/  LOP3.LUT R3, R4, R3, RZ, 0xfc, !PT ;  /* 0x0000000304037212 */ /* 0x000fe400078efcff */
[----:B------:R-:W-:Y:S02]  /*2c90*/  CS2R R74, SRZ ;  /* 0x00000000004a7805 */ /* 0x000fe4000001ff00 */
[----:B------:R-:W-:Y:S01]  /*2ca0*/  LEA R150, R0, UR6, 0x1 ;  /* 0x0000000600967c11 */ /* 0x000fe2000f8e08ff */
[----:B------:R-:W-:Y:S01]  /*2cb0*/  BAR.SYNC.DEFER_BLOCKING 0x0 ;  /* 0x0000000000007b1d */ /* 0x000fe20000010000 */
[----:B------:R-:W-:-:S02]  /*2cc0*/  LOP3.LUT R6, R159, 0xc0, RZ, 0xc0, !PT ;  /* 0x000000c09f067812 */ /* 0x000fc400078ec0ff */
[----:B------:R-:W-:Y:S02]  /*2cd0*/  CS2R R72, SRZ ;  /* 0x0000000000487805 */ /* 0x000fe4000001ff00 */
[----:B------:R-:W-:Y:S01]  /*2ce0*/  SHF.R.U32.HI R8, RZ, 0x1, R157 ;  /* 0x00000001ff087819 */ /* 0x000fe2000001169d */
[----:B------:R-:W-:Y:S01]  /*2cf0*/  VIADD R144, R150, 0x8020 ;  /* 0x0000802096907836 */ /* 0x000fe20000000000 */
[----:B------:R-:W-:Y:S02]  /*2d00*/  LOP3.LUT R6, R6, 0x18, R10, 0xf8, !PT ;  /* 0x0000001806067812 */ /* 0x000fe400078ef80a */
[----:B------:R-:W-:Y:S02]  /*2d10*/  CS2R R70, SRZ ;  /* 0x0000000000467805 */ /* 0x000fe4000001ff00 */
[----:B------:R-:W-:Y:S01]  /*2d20*/  SEL R153, R153, 0xffffffe0, !P0 ;  /* 0xffffffe099997807 */ /* 0x000fe20004000000 */
[----:B------:R3:W-:Y:S01]  /*2d30*/  STL [R1+0x54], R3 ;  /* 0x0000540301007387 */ /* 0x0007e20000100800 */
[----:B------:R-:W-:-:S02]  /*2d40*/  LOP3.LUT R0, R6, 0x8, R8, 0x78, !PT ;  /* 0x0000000806007812 */ /* 0x000fc400078e7808 */
[----:B------:R-:W-:Y:S02]  /*2d50*/  CS2R R68, SRZ ;  /* 0x0000000000447805 */ /* 0x000fe4000001ff00 */
[C---:B------:R-:W-:Y:S01]  /*2d60*/  LOP3.LUT P1, RZ, R157.reuse, 0x4, RZ, 0xc0, !PT ;  /* 0x000000049dff7812 */ /* 0x040fe2000782c0ff */
[----:B------:R-:W-:Y:S01]  /*2d70*/  IMAD.SHL.U32 R156, R157, 0x8, RZ ;  /* 0x000000089d9c7824 */ /* 0x000fe200078e00ff */
[----:B------:R-:W-:Y:S01]  /*2d80*/  LOP3.LUT R155, R2, R0, RZ, 0xfc, !PT ;  /* 0x00000000029b7212 */ /* 0x000fe200078efcff */
[----:B------:R-:W-:Y:S01]  /*2d90*/  IMAD.MOV.U32 R0, RZ, RZ, 0x20 ;  /* 0x00000020ff007424 */ /* 0x000fe200078e00ff */
[----:B------:R-:W-:Y:S01]  /*2da0*/  LOP3.LUT R5, R5, 0x120, R14, 0xf8, !PT ;  /* 0x0000012005057812 */ /* 0x000fe200078ef80e */
[----:B------:R-:W-:Y:S01]  /*2db0*/  IMAD.MOV.U32 R2, RZ, RZ, 0x10 ;  /* 0x00000010ff027424 */ /* 0x000fe200078e00ff */
[----:B------:R-:W-:Y:S01]  /*2dc0*/  LEA R149, R7, UR6, 0x1 ;  /* 0x0000000607957c11 */ /* 0x000fe2000f8e08ff */
[----:B------:R-:W-:Y:S01]  /*2dd0*/  IMAD.IADD R151, R150, 0x1, R153 ;  /* 0x0000000196977824 */ /* 0x000fe200078e0299 */
[----:B------:R-:W-:Y:S01]  /*2de0*/  LEA R148, R5, UR6, 0x1 ;  /* 0x0000000605947c11 */ /* 0x000fe2000f8e08ff */
[----:B------:R-:W4:Y:S01]  /*2df0*/  LDCU UR5, c[0x0][0x440] ;  /* 0x00008800ff0577ac */ /* 0x000f220008000800 */
[----:B------:R-:W-:Y:S01]  /*2e00*/  LOP3.LUT R154, R158, 0x200, RZ, 0xc0, !PT ;  /* 0x000002009e9a7812 */ /* 0x000fe200078ec0ff */
[----:B------:R-:W-:Y:S01]  /*2e10*/  VIADD R149, R149, UR18 ;  /* 0x0000001295957c36 */ /* 0x000fe20008000000 */
[----:B------:R-:W-:Y:S01]  /*2e20*/  SEL R2, R2, 0xfffffff0, !P1 ;  /* 0xfffffff002027807 */ /* 0x000fe20004800000 */
[----:B------:R2:W2:Y:S01]  /*2e30*/  LDSM.16.M88.4 R116, [R150+0x8000] ;  /* 0x008000009674783b */ /* 0x0004a20000000200 */
[----:B------:R-:W-:Y:S01]  /*2e40*/  VIADD R148, R148, UR18 ;  /* 0x0000001294947c36 */ /* 0x000fe20008000000 */
[----:B------:R-:W-:Y:S01]  /*2e50*/  LOP3.LUT R154, R154, 0xc00, R159, 0xf8, !PT ;  /* 0x00000c009a9a7812 */ /* 0x000fe200078ef89f */
[----:B------:R-:W2:Y:S01]  /*2e60*/  LDCU UR8, c[0x0][0x3e0] ;  /* 0x00007c00ff0877ac */ /* 0x000ea20008000800 */
[----:B------:R2:W2:Y:S01]  /*2e70*/  LDSM.16.M88.4 R120, [R150+0x8400] ;  /* 0x008400009678783b */ /* 0x0004a20000000200 */
[----:B------:R-:W2:Y:S03]  /*2e80*/  LDCU UR14, c[0x0][0x50c] ;  /* 0x0000a180ff0e77ac */ /* 0x000ea60008000800 */
[----:B------:R2:W2:Y:S01]  /*2e90*/  LDSM.16.M88.4 R124, [R150+0x8800] ;  /* 0x00880000967c783b */ /* 0x0004a20000000200 */
[----:B---3--:R-:W-:Y:S01]  /*2ea0*/  VIADD R3, R150, 0x8000 ;  /* 0x0000800096037836 */ /* 0x008fe20000000000 */
[----:B------:R-:W3:Y:S02]  /*2eb0*/  LDCU UR9, c[0x0][0x45c] ;  /* 0x00008b80ff0977ac */ /* 0x000ee40008000800 */
[----:B------:R2:W2:Y:S01]  /*2ec0*/  LDSM.16.M88.4 R128, [R150+0x8c00] ;  /* 0x008c00009680783b */ /* 0x0004a20000000200 */
[----:B------:R-:W-:Y:S01]  /*2ed0*/  @P0 VIADD R144, R3, 0xffffffe0 ;  /* 0xffffffe003900836 */ /* 0x000fe20000000000 */
[----:B------:R-:W-:Y:S01]  /*2ee0*/  LOP3.LUT P0, RZ, R157, 0x2, RZ, 0xc0, !PT ;  /* 0x000000029dff7812 */ /* 0x000fe2000780c0ff */
[----:B------:R-:W-:Y:S01]  /*2ef0*/  IMAD.MOV.U32 R3, RZ, RZ, R18 ;  /* 0x000000ffff037224 */ /* 0x000fe200078e0012 */
[----:B-1----:R-:W-:-:S02]  /*2f00*/  USHF.L.U32 UR15, UR15, 0x7, URZ ;  /* 0x000000070f0f7899 */ /* 0x002fc400080006ff */
[----:B------:R1:W1:Y:S01]  /*2f10*/  LDSM.16.M88.4 R132, [R144] ;  /* 0x000000009084783b */ /* 0x0002620000000200 */
[----:B------:R-:W-:Y:S01]  /*2f20*/  R2P PR, R157, 0x18 ;  /* 0x000000189d007804 */ /* 0x000fe20000000000 */
[----:B------:R-:W-:Y:S01]  /*2f30*/  UIADD3 UR47, UPT, UPT, UR47, 0x80, -UR33 ;  /* 0x000000802f2f7890 */ /* 0x000fe2000fffe821 */
[C---:B------:R-:W-:Y:S01]  /*2f40*/  SEL R152, R0.reuse, 0xffffffe0, !P0 ;  /* 0xffffffe000987807 */ /* 0x040fe20004000000 */
[----:B------:R1:W1:Y:S01]  /*2f50*/  LDSM.16.M88.4 R136, [R144+0x400] ;  /* 0x000400009088783b */ /* 0x0002620000000200 */
[----:B------:R-:W-:Y:S01]  /*2f60*/  USHF.L.U32 UR48, UR48, 0x3, URZ ;  /* 0x0000000330307899 */ /* 0x000fe200080006ff */
[----:B------:R-:W-:Y:S02]  /*2f70*/  SEL R0, R0, 0xffffffe0, !P3 ;  /* 0xffffffe000007807 */ /* 0x000fe40005800000 */
[----:B------:R1:W1:Y:S04]  /*2f80*/  LDSM.16.M88.4 R140, [R144+0x800] ;  /* 0x00080000908c783b */ /* 0x0002680000000200 */
[----:B------:R-:W1:Y:S04]  /*2f90*/  LDSM.16.M88.4 R144, [R144+0xc00] ;  /* 0x000c00009090783b */ /* 0x000e680000000200 */
[----:B------:R1:W-:Y:S04]  /*2fa0*/  STL [R1+0x2c], R3 ;  /* 0x00002c0301007387 */ /* 0x0003e80000100800 */
[----:B---34-:R1:W-:Y:S02]  /*2fb0*/  STL [R1+0x50], R0 ;  /* 0x0000500001007387 */ /* 0x0183e40000100800 */
.L_x_267:
[----:B------:R-:W0:Y:S01]  /*2fc0*/  LDGDEPBAR ;  /* 0x00000000000079af */ /* 0x000e220000000000 */
[----:B------:R-:W-:Y:S01]  /*2fd0*/  IADD3 R112, PT, PT, R149, R153, RZ ;  /* 0x0000009995707210 */ /* 0x000fe20007ffe0ff */
[----:B------:R-:W-:Y:S01]  /*2fe0*/  UIADD3 UR44, UPT, UPT, UR44, -0x80, URZ ;  /* 0xffffff802c2c7890 */ /* 0x000fe2000fffe0ff */
[----:B-1----:R-:W-:Y:S05]  /*2ff0*/  IMAD.SHL.U32 R0, R157, 0x2, RZ ;  /* 0x000000029d007824 */ /* 0x002fea00078e00ff */
[----:B------:R-:W3:Y:S01]  /*3000*/  LDL R3, [R1+0x4c] ;  /* 0x00004c0001037983 */ /* 0x000ee20000100800 */
[----:B------:R-:W-:Y:S01]  /*3010*/  USHF.L.U32 UR16, UR37, 0x7, URZ ;  /* 0x0000000725107899 */ /* 0x000fe200080006ff */
[----:B------:R-:W-:Y:S01]  /*3020*/  SHF.R.U32.HI R159, RZ, 0x1, R157 ;  /* 0x00000001ff9f7819 */ /* 0x000fe2000001169d */
[----:B------:R-:W-:Y:S01]  /*3030*/  UISETP.GE.AND UP0, UPT, UR44, UR47, UPT ;  /* 0x0000002f2c00728c */ /* 0x000fe2000bf06270 */
[----:B------:R-:W4:Y:S01]  /*3040*/  LDL R158, [R1+0x48] ;  /* 0x00004800019e7983 */ /* 0x000f220000100800 */
[----:B------:R-:W-:Y:S01]  /*3050*/  UIADD3 UR16, UPT, UPT, UR16, 0x80, URZ ;  /* 0x0000008010107890 */ /* 0x000fe2000fffe0ff */
[----:B------:R-:W-:Y:S01]  /*3060*/  MOV R2, UR37 ;  /* 0x0000002500027c02 */ /* 0x000fe20008000f00 */
[----:B------:R-:W-:Y:S01]  /*3070*/  UIADD3 UR42, UPT, UPT, UR42, -0x1, URZ ;  /* 0xffffffff2a2a7890 */ /* 0x000fe2000fffe0ff */
[----:B------:R-:W-:Y:S01]  /*3080*/  STL [R1+0xd0], R98 ;  /* 0x0000d06201007387 */ /* 0x000fe20000100800 */
[----:B------:R-:W-:Y:S03]  /*3090*/  UISETP.LT.AND UP0, UPT, UR16, UR33, UP0 ;  /* 0x000000211000728c */ /* 0x000fe60008701270 */
[----:B------:R-:W-:Y:S03]  /*30a0*/  STL [R1+0xcc], R97 ;  /* 0x0000cc6101007387 */ /* 0x000fe60000100800 */
[----:B------:R-:W-:Y:S01]  /*30b0*/  PLOP3.LUT P0, PT, PT, PT, UP0, 0x80, 0x8 ;  /* 0x000000000008781c */ /* 0x000fe20003f0f008 */
[----:B------:R-:W-:Y:S01]  /*30c0*/  STL [R1+0xc8], R96 ;  /* 0x0000c86001007387 */ /* 0x000fe20000100800 */
[----:B------:R-:W-:Y:S03]  /*30d0*/  UISETP.GT.AND UP0, UPT, UR42, UR45, UPT ;  /* 0x0000002d2a00728c */ /* 0x000fe6000bf04270 */
[----:B------:R-:W-:Y:S04]  /*30e0*/  STL [R1+0xc4], R95 ;  /* 0x0000c45f01007387 */ /* 0x000fe80000100800 */
[----:B------:R-:W-:Y:S04]  /*30f0*/  STL [R1+0xc0], R94 ;  /* 0x0000c05e01007387 */ /* 0x000fe80000100800 */
[----:B------:R-:W-:Y:S01]  /*3100*/  STL [R1+0xbc], R93 ;  /* 0x0000bc5d01007387 */ /* 0x000fe20000100800 */
[----:B------:R-:W-:Y:S03]  /*3110*/  @!P0 LOP3.LUT R0, R0, 0x6, RZ, 0xc0, !PT ;  /* 0x0000000600008812 */ /* 0x000fe600078ec0ff */
[----:B------:R-:W-:Y:S01]  /*3120*/  STL [R1+0xb8], R92 ;  /* 0x0000b85c01007387 */ /* 0x000fe20000100800 */
[----:B------:R-:W-:Y:S02]  /*3130*/  @!P0 LOP3.LUT R0, R0, 0x1c0, R159, 0xf8, !PT ;  /* 0x000001c000008812 */ /* 0x000fe400078ef89f */
[----:B------:R-:W-:Y:S01]  /*3140*/  MOV R159, 0x40 ;  /* 0x00000040009f7802 */ /* 0x000fe20000000f00 */
[----:B------:R-:W-:Y:S02]  /*3150*/  STL [R1+0xb4], R91 ;  /* 0x0000b45b01007387 */ /* 0x000fe40000100800 */
[----:B------:R-:W-:Y:S02]  /*3160*/  @!P0 IMAD R0, R2, 0x80, R0 ;  /* 0x0000008002008824 */ /* 0x000fe400078e0200 */
[----:B------:R-:W-:Y:S02]  /*3170*/  STL [R1+0xb0], R90 ;  /* 0x0000b05a01007387 */ /* 0x000fe40000100800 */
[----:B------:R-:W-:Y:S02]  /*3180*/  @!P0 VIADD R2, R0, 0x1 ;  /* 0x0000000100028836 */ /* 0x000fe40000000000 */
[----:B------:R-:W-:Y:S04]  /*3190*/  STL [R1+0xac], R89 ;  /* 0x0000ac5901007387 */ /* 0x000fe80000100800 */
        /* <DEDUP_REMOVED lines=20> */
[----:B------:R-:W-:Y:S01]  /*32e0*/  STL [R1+0x58], R68 ;  /* 0x0000584401007387 */ /* 0x000fe20000100800 */
[----:B----4-:R-:W-:Y:S01]  /*32f0*/  FSETP.NEU.FTZ.AND P2, PT, R158, -INF , PT ;  /* 0xff8000009e00780b */ /* 0x010fe20003f5d000 */
[----:B------:R-:W-:Y:S04]  /*3300*/  DEPBAR.LE SB0, 0x0 ;  /* 0x000080000000791a */ /* 0x000fe80000000000 */
[----:B------:R-:W-:Y:S01]  /*3310*/  BAR.SYNC.DEFER_BLOCKING 0x0 ;  /* 0x0000000000007b1d */ /* 0x000fe20000010000 */
[----:B---3--:R-:W-:Y:S05]  /*3320*/  FSETP.NEU.FTZ.AND P3, PT, R3, -INF , PT ;  /* 0xff8000000300780b */ /* 0x008fea0003f7d000 */
[----:B------:R-:W-:Y:S08]  /*3330*/  LDSM.16.M88.4 R64, [R149] ;  /* 0x000000009540783b */ /* 0x000ff00000000200 */
[----:B--2---:R-:W1:Y:S08]  /*3340*/  LDSM.16.M88.4 R16, [R150+0x6000] ;  /* 0x006000009610783b */ /* 0x004e700000000200 */
[----:B------:R-:W2:Y:S08]  /*3350*/  LDSM.16.M88.4 R60, [R149+0x1000] ;  /* 0x00100000953c783b */ /* 0x000eb00000000200 */
[----:B------:R-:W3:Y:S08]  /*3360*/  LDSM.16.M88.4 R32, [R150+0x6400] ;  /* 0x006400009620783b */ /* 0x000ef00000000200 */
        /* <DEDUP_REMOVED lines=22> */
[C---:B--2---:R-:W-:Y:S04]  /*34d0*/  HMMA.16816.F32.BF16 R8, R112.reuse, R108, R8 ;  /* 0x0000006c7008723c */ /* 0x044fe80000041808 */
[----:B------:R-:W-:Y:S04]  /*34e0*/  SHF.R.U32.HI R108, RZ, 0x1, R157 ;  /* 0x00000001ff6c7819 */ /* 0x000fe8000001169d */
[-C--:B------:R-:W-:Y:S03]  /*34f0*/  HMMA.16816.F32.BF16 R12, R112, R110.reuse, R12 ;  /* 0x0000006e700c723c */ /* 0x080fe6000004180c */
[----:B------:R-:W-:Y:S01]  /*3500*/  FMUL.FTZ R4, R4, UR14 ;  /* 0x0000000e04047c20 */ /* 0x000fe20008410000 */
[----:B------:R-:W-:Y:S01]  /*3510*/  FMUL.FTZ R5, R5, UR14 ;  /* 0x0000000e05057c20 */ /* 0x000fe20008410000 */
[----:B------:R-:W-:Y:S01]  /*3520*/  FMUL.FTZ R6, R6, UR14 ;  /* 0x0000000e06067c20 */ /* 0x000fe20008410000 */
[----:B------:R-:W-:Y:S01]  /*3530*/  FMUL.FTZ R7, R7, UR14 ;  /* 0x0000000e07077c20 */ /* 0x000fe20008410000 */
[----:B------:R-:W1:Y:S01]  /*3540*/  MUFU.TANH R101, R4 ;  /* 0x0000000400657308 */ /* 0x000e620000002400 */
[C---:B------:R-:W-:Y:S04]  /*3550*/  HMMA.16816.F32.BF16 R16, R104.reuse, R110, R16 ;  /* 0x0000006e6810723c */ /* 0x040fe80000041810 */
[----:B------:R-:W-:Y:S01]  /*3560*/  FMUL.FTZ R11, R11, UR14 ;  /* 0x0000000e0b0b7c20 */ /* 0x000fe20008410000 */
[----:B------:R-:W-:Y:S01]  /*3570*/  FMUL.FTZ R9, R9, UR14 ;  /* 0x0000000e09097c20 */ /* 0x000fe20008410000 */
[----:B------:R-:W-:Y:S03]  /*3580*/  FMUL.FTZ R8, R8, UR14 ;  /* 0x0000000e08087c20 */ /* 0x000fe60008410000 */
[----:B------:R-:W-:Y:S01]  /*3590*/  MUFU.TANH R156, R5 ;  /* 0x00000005009c7308 */ /* 0x000fe20000002400 */
[----:B------:R-:W-:Y:S01]  /*35a0*/  FMUL.FTZ R10, R10, UR14 ;  /* 0x0000000e0a0a7c20 */ /* 0x000fe20008410000 */
[----:B------:R-:W-:Y:S01]  /*35b0*/  FMUL.FTZ R15, R15, UR14 ;  /* 0x0000000e0f0f7c20 */ /* 0x000fe20008410000 */
[----:B------:R-:W-:Y:S01]  /*35c0*/  FMUL.FTZ R14, R14, UR14 ;  /* 0x0000000e0e0e7c20 */ /* 0x000fe20008410000 */
[----:B------:R-:W-:Y:S01]  /*35d0*/  FMUL.FTZ R13, R13, UR14 ;  /* 0x0000000e0d0d7c20 */ /* 0x000fe20008410000 */
[----:B------:R-:W-:Y:S05]  /*35e0*/  FMUL.FTZ R12, R12, UR14 ;  /* 0x0000000e0c0c7c20 */ /* 0x000fea0008410000 */
[----:B------:R2:W-:Y:S01]  /*35f0*/  MUFU.TANH R223, R8 ;  /* 0x0000000800df7308 */ /* 0x0005e20000002400 */
[----:B------:R-:W-:Y:S01]  /*3600*/  FMUL.FTZ R16, R16, UR14 ;  /* 0x0000000e10107c20 */ /* 0x000fe20008410000 */
[----:B------:R-:W-:Y:S01]  /*3610*/  FMUL.FTZ R17, R17, UR14 ;  /* 0x0000000e11117c20 */ /* 0x000fe20008410000 */
[----:B------:R-:W-:Y:S01]  /*3620*/  FMUL.FTZ R19, R19, UR14 ;  /* 0x0000000e13137c20 */ /* 0x000fe20008410000 */
[----:B------:R-:W-:Y:S06]  /*3630*/  FMUL.FTZ R18, R18, UR14 ;  /* 0x0000000e12127c20 */ /* 0x000fec0008410000 */
[----:B------:R3:W-:Y:S10]  /*3640*/  MUFU.TANH R235, R15 ;  /* 0x0000000f00eb7308 */ /* 0x0007f40000002400 */
[----:B------:R4:W1:Y:S01]  /*3650*/  MUFU.TANH R236, R14 ;  /* 0x0000000e00ec7308 */ /* 0x0008620000002400 */
[----:B--2---:R-:W-:Y:S05]  /*3660*/  IMAD.MOV.U32 R8, RZ, RZ, 0x8 ;  /* 0x00000008ff087424 */ /* 0x004fea00078e00ff */
[C---:B------:R-:W-:Y:S04]  /*3670*/  @!P0 VIADDMNMX R8, R221.reuse, R8, UR33, PT ;  /* 0x00000021dd088e46 */ /* 0x040fe8000b800108 */
[----:B------:R2:W-:Y:S01]  /*3680*/  MUFU.TANH R215, R13 ;  /* 0x0000000d00d77308 */ /* 0x0005e20000002400 */
[----:B---3--:R-:W3:Y:S09]  /*3690*/  LDL R15, [R1+0x44] ;  /* 0x00004400010f7983 */ /* 0x008ef20000100800 */
[----:B------:R-:W1:Y:S01]  /*36a0*/  MUFU.TANH R69, R6 ;  /* 0x0000000600457308 */ /* 0x000e620000002400 */
[----:B----4-:R-:W4:Y:S09]  /*36b0*/  LDL R14, [R1+0x40] ;  /* 0x00004000010e7983 */ /* 0x010f320000100800 */
[----:B------:R1:W1:Y:S01]  /*36c0*/  MUFU.TANH R68, R7 ;  /* 0x0000000700447308 */ /* 0x0002620000002400 */
[----:B--2---:R-:W-:Y:S04]  /*36d0*/  @!P0 VIADDMNMX R13, R221, -R159, UR33, PT ;  /* 0x00000021dd0d8e46 */ /* 0x004fe8000b80099f */
[-C--:B------:R-:W-:Y:S05]  /*36e0*/  @!P0 ISETP.GE.AND P5, PT, R0, R13.reuse, PT ;  /* 0x0000000d0000820c */ /* 0x080fea0003fa6270 */
[----:B------:R2:W-:Y:S10]  /*36f0*/  MUFU.TANH R238, R11 ;  /* 0x0000000b00ee7308 */ /* 0x0005f40000002400 */
[----:B------:R2:W2:Y:S01]  /*3700*/  MUFU.TANH R239, R10 ;  /* 0x0000000a00ef7308 */ /* 0x0004a20000002400 */
[----:B-1----:R-:W1:Y:S09]  /*3710*/  LDSM.16.M88.4 R4, [R151+0x6400] ;  /* 0x006400009704783b */ /* 0x002e720000000200 */
[----:B------:R1:W-:Y:S01]  /*3720*/  MUFU.TANH R216, R12 ;  /* 0x0000000c00d87308 */ /* 0x0003e20000002400 */
[----:B--2---:R-:W-:Y:S01]  /*3730*/  FMUL.FTZ R11, R3, 1.4426950216293334961 ;  /* 0x3fb8aa3b030b7820 */ /* 0x004fe20000410000 */
[----:B------:R-:W-:Y:S01]  /*3740*/  IMAD.MOV.U32 R3, RZ, RZ, R101 ;  /* 0x000000ffff037224 */ /* 0x000fe200078e0065 */
[----:B------:R-:W-:Y:S03]  /*3750*/  @!P0 FSEL R3, R101, -INF , !P5 ;  /* 0xff80000065038808 */ /* 0x000fe60006800000 */
[----:B------:R-:W-:Y:S04]  /*3760*/  FSEL R11, R11, RZ, P3 ;  /* 0x000000ff0b0b7208 */ /* 0x000fe80001800000 */
[----:B------:R2:W4:Y:S01]  /*3770*/  MUFU.TANH R222, R9 ;  /* 0x0000000900de7308 */ /* 0x0005220000002400 */
[----:B------:R-:W-:Y:S01]  /*3780*/  FMUL.FTZ R10, R158, 1.4426950216293334961 ;  /* 0x3fb8aa3b9e0a7820 */ /* 0x000fe20000410000 */
[----:B------:R-:W-:Y:S01]  /*3790*/  MOV R158, 0x38 ;  /* 0x00000038009e7802 */ /* 0x000fe20000000f00 */
[----:B------:R-:W-:Y:S01]  /*37a0*/  FFMA.FTZ R3, R3, UR9, -R11 ;  /* 0x0000000903037c23 */ /* 0x000fe2000801080b */
[----:B------:R-:W-:Y:S02]  /*37b0*/  @!P0 ISETP.GE.AND P3, PT, R2, R13, PT ;  /* 0x0000000d0200820c */ /* 0x000fe40003f66270 */
[----:B------:R-:W-:Y:S04]  /*37c0*/  FSEL R10, R10, RZ, P2 ;  /* 0x000000ff0a0a7208 */ /* 0x000fe80001000000 */
[----:B------:R2:W-:Y:S01]  /*37d0*/  MUFU.TANH R93, R16 ;  /* 0x00000010005d7308 */ /* 0x0005e20000002400 */
[C---:B-1----:R-:W-:Y:S04]  /*37e0*/  @!P0 VIADDMNMX R12, R221.reuse, -R158, UR33, PT ;  /* 0x00000021dd0c8e46 */ /* 0x042fe8000b80099e */
[C---:B------:R-:W-:Y:S05]  /*37f0*/  @!P0 ISETP.GE.AND P2, PT, R0.reuse, R12, PT ;  /* 0x0000000c0000820c */ /* 0x040fea0003f46270 */
[----:B------:R1:W-:Y:S01]  /*3800*/  MUFU.EX2 R158, R3 ;  /* 0x00000003009e7308 */ /* 0x0003e20000000800 */
[----:B--2---:R-:W-:Y:S04]  /*3810*/  @!P0 VIMNMX R9, PT, PT, R221, UR33, PT ;  /* 0x00000021dd098c48 */ /* 0x004fe8000bfe0100 */
[-C--:B------:R-:W-:Y:S02]  /*3820*/  @!P0 ISETP.GE.AND P5, PT, R0, R9.reuse, PT ;  /* 0x000000090000820c */ /* 0x080fe40003fa6270 */
[----:B------:R-:W-:Y:S03]  /*3830*/  @!P0 ISETP.GE.AND P6, PT, R2, R9, PT ;  /* 0x000000090200820c */ /* 0x000fe60003fc6270 */
[----:B------:R2:W-:Y:S01]  /*3840*/  MUFU.TANH R92, R17 ;  /* 0x00000011005c7308 */ /* 0x0005e20000002400 */
[-C--:B------:R-:W-:Y:S03]  /*3850*/  HMMA.16816.F32.BF16 R20, R104, R4.reuse, R20 ;  /* 0x000000046814723c */ /* 0x080fe60000041814 */
[----:B------:R-:W-:Y:S06]  /*3860*/  MOV R16, R236 ;  /* 0x000000ec00107202 */ /* 0x000fec0000000f00 */
[----:B------:R-:W-:Y:S01]  /*3870*/  MUFU.TANH R192, R19 ;  /* 0x0000001300c07308 */ /* 0x000fe20000002400 */
[----:B-1----:R-:W-:Y:S01]  /*3880*/  IMAD.MOV.U32 R3, RZ, RZ, R69 ;  /* 0x000000ffff037224 */ /* 0x002fe200078e0045 */
[----:B------:R-:W-:Y:S01]  /*3890*/  @!P0 FSEL R3, R69, -INF , !P2 ;  /* 0xff80000045038808 */ /* 0x000fe20005000000 */
[C---:B------:R-:W-:Y:S04]  /*38a0*/  HMMA.16816.F32.BF16 R24, R112.reuse, R4, R24 ;  /* 0x000000047018723c */ /* 0x040fe80000041818 */
[--C-:B------:R-:W-:Y:S03]  /*38b0*/  FFMA.FTZ R3, R3, UR9, -R10.reuse ;  /* 0x0000000903037c23 */ /* 0x100fe6000801080a */
[----:B------:R-:W-:Y:S01]  /*38c0*/  MUFU.TANH R191, R18 ;  /* 0x0000001200bf7308 */ /* 0x000fe20000002400 */
[----:B------:R-:W-:Y:S01]  /*38d0*/  MOV R4, R68 ;  /* 0x0000004400047202 */ /* 0x000fe20000000f00 */
[----:B--2---:R-:W-:Y:S01]  /*38e0*/  IMAD.MOV.U32 R17, RZ, RZ, R235 ;  /* 0x000000ffff117224 */ /* 0x004fe200078e00eb */
[-C--:B------:R-:W-:Y:S03]  /*38f0*/  HMMA.16816.F32.BF16 R28, R112, R6.reuse, R28 ;  /* 0x00000006701c723c */ /* 0x080fe6000004181c */
[----:B------:R-:W-:Y:S01]  /*3900*/  FMUL.FTZ R23, R23, UR14 ;  /* 0x0000000e17177c20 */ /* 0x000fe20008410000 */
[----:B------:R-:W-:Y:S03]  /*3910*/  FMUL.FTZ R21, R21, UR14 ;  /* 0x0000000e15157c20 */ /* 0x000fe60008410000 */
[----:B------:R1:W-:Y:S01]  /*3920*/  MUFU.EX2 R70, R3 ;  /* 0x0000000300467308 */ /* 0x0003e20000000800 */
[----:B------:R-:W-:Y:S01]  /*3930*/  MOV R5, R156 ;  /* 0x0000009c00057202 */ /* 0x000fe20000000f00 */
[----:B------:R-:W-:Y:S01]  /*3940*/  FMUL.FTZ R22, R22, UR14 ;  /* 0x0000000e16167c20 */ /* 0x000fe20008410000 */
[----:B------:R-:W-:Y:S01]  /*3950*/  @!P0 FSEL R5, R156, -INF , !P3 ;  /* 0xff8000009c058808 */ /* 0x000fe20005800000 */
[C---:B------:R-:W-:Y:S06]  /*3960*/  HMMA.16816.F32.BF16 R32, R104.reuse, R6, R32 ;  /* 0x000000066820723c */ /* 0x040fec0000041820 */
[----:B------:R-:W-:Y:S01]  /*3970*/  MUFU.TANH R188, R23 ;  /* 0x0000001700bc7308 */ /* 0x000fe20000002400 */
[----:B------:R-:W-:Y:S01]  /*3980*/  @!P0 ISETP.GE.AND P3, PT, R2, R12, PT ;  /* 0x0000000c0200820c */ /* 0x000fe20003f66270 */
[----:B------:R-:W-:Y:S01]  /*3990*/  FFMA.FTZ R5, R5, UR9, -R11 ;  /* 0x0000000905057c23 */ /* 0x000fe2000801080b */
[----:B------:R-:W-:Y:S01]  /*39a0*/  FMUL.FTZ R25, R25, UR14 ;  /* 0x0000000e19197c20 */ /* 0x000fe20008410000 */
[----:B------:R-:W-:Y:S01]  /*39b0*/  FMUL.FTZ R24, R24, UR14 ;  /* 0x0000000e18187c20 */ /* 0x000fe20008410000 */
[----:B------:R-:W-:Y:S01]  /*39c0*/  @!P0 FSEL R4, R68, -INF , !P3 ;  /* 0xff80000044048808 */ /* 0x000fe20005800000 */
[----:B------:R-:W-:Y:S01]  /*39d0*/  FMUL.FTZ R20, R20, UR14 ;  /* 0x0000000e14147c20 */ /* 0x000fe20008410000 */
[-C--:B------:R-:W-:Y:S03]  /*39e0*/  @!P0 ISETP.GE.AND P3, PT, R2, R8.reuse, PT ;  /* 0x000000080200820c */ /* 0x080fe60003f66270 */
[----:B------:R2:W-:Y:S01]  /*39f0*/  MUFU.TANH R209, R25 ;  /* 0x0000001900d17308 */ /* 0x0005e20000002400 */
[----:B------:R-:W-:Y:S01]  /*3a00*/  FMUL.FTZ R29, R29, UR14 ;  /* 0x0000000e1d1d7c20 */ /* 0x000fe20008410000 */
[----:B-1----:R-:W-:Y:S01]  /*3a10*/  FFMA.FTZ R3, R4, UR9, -R10 ;  /* 0x0000000904037c23 */ /* 0x002fe2000801080a */
[----:B------:R-:W-:Y:S01]  /*3a20*/  FMUL.FTZ R31, R31, UR14 ;  /* 0x0000000e1f1f7c20 */ /* 0x000fe20008410000 */
[----:B------:R-:W-:Y:S01]  /*3a30*/  MOV R4, R223 ;  /* 0x000000df00047202 */ /* 0x000fe20000000f00 */
[----:B------:R-:W-:Y:S01]  /*3a40*/  FMUL.FTZ R27, R27, UR14 ;  /* 0x0000000e1b1b7c20 */ /* 0x000fe20008410000 */
[----:B------:R-:W-:Y:S01]  /*3a50*/  @!P0 FSEL R4, R223, -INF , !P5 ;  /* 0xff800000df048808 */ /* 0x000fe20006800000 */
[----:B------:R-:W-:Y:S03]  /*3a60*/  FMUL.FTZ R32, R32, UR14 ;  /* 0x0000000e20207c20 */ /* 0x000fe60008410000 */
[----:B------:R-:W-:Y:S01]  /*3a70*/  MUFU.EX2 R159, R3 ;  /* 0x00000003009f7308 */ /* 0x000fe20000000800 */
[----:B------:R-:W-:Y:S01]  /*3a80*/  FMUL.FTZ R33, R33, UR14 ;  /* 0x0000000e21217c20 */ /* 0x000fe20008410000 */
[-C--:B------:R-:W-:Y:S01]  /*3a90*/  @!P0 ISETP.GE.AND P5, PT, R0, R8.reuse, PT ;  /* 0x000000080000820c */ /* 0x080fe20003fa6270 */
[----:B------:R-:W-:Y:S01]  /*3aa0*/  FMUL.FTZ R34, R34, UR14 ;  /* 0x0000000e22227c20 */ /* 0x000fe20008410000 */
[----:B------:R-:W-:Y:S01]  /*3ab0*/  FMUL.FTZ R26, R26, UR14 ;  /* 0x0000000e1a1a7c20 */ /* 0x000fe20008410000 */
[----:B------:R-:W-:Y:S01]  /*3ac0*/  FMUL.FTZ R30, R30, UR14 ;  /* 0x0000000e1e1e7c20 */ /* 0x000fe20008410000 */
[----:B------:R-:W-:Y:S01]  /*3ad0*/  FMUL.FTZ R28, R28, UR14 ;  /* 0x0000000e1c1c7c20 */ /* 0x000fe20008410000 */
[----:B------:R-:W-:Y:S03]  /*3ae0*/  FMUL.FTZ R35, R35, UR14 ;  /* 0x0000000e23237c20 */ /* 0x000fe60008410000 */
[----:B------:R-:W-:Y:S01]  /*3af0*/  MUFU.TANH R184, R34 ;  /* 0x0000002200b87308 */ /* 0x000fe20000002400 */
[----:B--2---:R-:W2:Y:S09]  /*3b00*/  LDL R25, [R1+0x28] ;  /* 0x0000280001197983 */ /* 0x004eb20000100800 */
[----:B------:R1:W-:Y:S10]  /*3b10*/  MUFU.EX2 R98, R5 ;  /* 0x0000000500627308 */ /* 0x0003f40000000800 */
[----:B------:R-:W-:Y:S10]  /*3b20*/  MUFU.TANH R210, R24 ;  /* 0x0000001800d27308 */ /* 0x000ff40000002400 */
[----:B------:R-:W-:Y:S01]  /*3b30*/  MUFU.TANH R90, R21 ;  /* 0x00000015005a7308 */ /* 0x000fe20000002400 */
[----:B-1----:R-:W-:Y:S02]  /*3b40*/  MOV R5, R239 ;  /* 0x000000ef00057202 */ /* 0x002fe40000000f00 */
[----:B------:R-:W-:Y:S07]  /*3b50*/  @!P0 FSEL R5, R239, -INF , !P5 ;  /* 0xff800000ef058808 */ /* 0x000fee0006800000 */
[----:B------:R-:W-:Y:S10]  /*3b60*/  MUFU.TANH R189, R22 ;  /* 0x0000001600bd7308 */ /* 0x000ff40000002400 */
        /* <DEDUP_REMOVED lines=9> */
[----:B------:R-:W-:Y:S01]  /*3c00*/  MUFU.TANH R183, R35 ;  /* 0x0000002300b77308 */ /* 0x000fe20000002400 */
[C---:B---3--:R-:W-:Y:S01]  /*3c10*/  FMUL.FTZ R3, R15.reuse, 1.4426950216293334961 ;  /* 0x3fb8aa3b0f037820 */ /* 0x048fe20000410000 */
[----:B------:R-:W-:Y:S04]  /*3c20*/  FSETP.NEU.FTZ.AND P2, PT, R15, -INF , PT ;  /* 0xff8000000f00780b */ /* 0x000fe80003f5d000 */
[----:B------:R-:W-:Y:S02]  /*3c30*/  FSEL R3, R3, RZ, P2 ;  /* 0x000000ff03037208 */ /* 0x000fe40001000000 */
[C---:B----4-:R-:W-:Y:S01]  /*3c40*/  FSETP.NEU.FTZ.AND P2, PT, R14.reuse, -INF , PT ;  /* 0xff8000000e00780b */ /* 0x050fe20003f5d000 */
[----:B------:R-:W-:Y:S02]  /*3c50*/  FMUL.FTZ R15, R14, 1.4426950216293334961 ;  /* 0x3fb8aa3b0e0f7820 */ /* 0x000fe40000410000 */
[--C-:B------:R-:W-:Y:S01]  /*3c60*/  FFMA.FTZ R2, R4, UR9, -R3.reuse ;  /* 0x0000000904027c23 */ /* 0x100fe20008010803 */
[----:B------:R-:W-:Y:S01]  /*3c70*/  IMAD.MOV.U32 R4, RZ, RZ, R238 ;  /* 0x000000ffff047224 */ /* 0x000fe200078e00ee */
[----:B------:R-:W-:Y:S01]  /*3c80*/  @!P0 FSEL R4, R238, -INF , !P3 ;  /* 0xff800000ee048808 */ /* 0x000fe20005800000 */
[----:B------:R-:W-:Y:S01]  /*3c90*/  IMAD.MOV.U32 R14, RZ, RZ, R222 ;  /* 0x000000ffff0e7224 */ /* 0x000fe200078e00de */
[----:B------:R1:W-:Y:S01]  /*3ca0*/  MUFU.EX2 R251, R2 ;  /* 0x0000000200fb7308 */ /* 0x0003e20000000800 */
[----:B------:R-:W-:Y:S05]  /*3cb0*/  @!P0 FSEL R14, R222, -INF , !P6 ;  /* 0xff800000de0e8808 */ /* 0x000fea0007000000 */
[--C-:B------:R-:W-:Y:S04]  /*3cc0*/  FFMA.FTZ R14, R14, UR9, -R3.reuse ;  /* 0x000000090e0e7c23 */ /* 0x100fe80008010803 */
[----:B------:R3:W-:Y:S01]  /*3cd0*/  MUFU.EX2 R250, R14 ;  /* 0x0000000e00fa7308 */ /* 0x0007e20000000800 */
[----:B-1----:R-:W-:Y:S02]  /*3ce0*/  FSEL R2, R15, RZ, P2 ;  /* 0x000000ff0f027208 */ /* 0x002fe40001000000 */
[----:B------:R-:W-:Y:S03]  /*3cf0*/  @!P0 IADD3 R15, PT, PT, R0, 0x9, RZ ;  /* 0x00000009000f8810 */ /* 0x000fe60007ffe0ff */
[--C-:B------:R-:W-:Y:S01]  /*3d00*/  FFMA.FTZ R4, R4, UR9, -R2.reuse ;  /* 0x0000000904047c23 */ /* 0x100fe20008010802 */
[--C-:B------:R-:W-:Y:S03]  /*3d10*/  FFMA.FTZ R5, R5, UR9, -R2.reuse ;  /* 0x0000000905057c23 */ /* 0x100fe60008010802 */
[----:B------:R1:W-:Y:S01]  /*3d20*/  MUFU.EX2 R24, R4 ;  /* 0x0000000400187308 */ /* 0x0003e20000000800 */
[----:B---3--:R-:W-:Y:S04]  /*3d30*/  @!P0 IADD3 R14, PT, PT, R0, 0x8, RZ ;  /* 0x00000008000e8810 */ /* 0x008fe80007ffe0ff */
[CC--:B------:R-:W-:Y:S02]  /*3d40*/  @!P0 ISETP.GE.AND P2, PT, R14.reuse, R9.reuse, PT ;  /* 0x000000090e00820c */ /* 0x0c0fe40003f46270 */
[----:B------:R-:W-:Y:S03]  /*3d50*/  @!P0 ISETP.GE.AND P3, PT, R14, R8, PT ;  /* 0x000000080e00820c */ /* 0x000fe60003f66270 */
[----:B------:R-:W3:Y:S01]  /*3d60*/  MUFU.EX2 R23, R5 ;  /* 0x0000000500177308 */ /* 0x000ee20000000800 */
[----:B------:R-:W-:Y:S02]  /*3d70*/  @!P0 FSEL R16, R236, -INF , !P3 ;  /* 0xff800000ec108808 */ /* 0x000fe40005800000 */
[----:B------:R-:W-:Y:S03]  /*3d80*/  @!P0 ISETP.GE.AND P3, PT, R14, R12, PT ;  /* 0x0000000c0e00820c */ /* 0x000fe60003f66270 */
[----:B------:R-:W-:Y:S01]  /*3d90*/  FFMA.FTZ R16, R16, UR9, -R2 ;  /* 0x0000000910107c23 */ /* 0x000fe20008010802 */
[----:B-1----:R-:W-:Y:S01]  /*3da0*/  IMAD.MOV.U32 R4, RZ, RZ, R216 ;  /* 0x000000ffff047224 */ /* 0x002fe200078e00d8 */
[----:B------:R-:W-:Y:S02]  /*3db0*/  @!P0 FSEL R4, R216, -INF , !P2 ;  /* 0xff800000d8048808 */ /* 0x000fe40005000000 */
[----:B------:R-:W1:Y:S01]  /*3dc0*/  MUFU.EX2 R21, R16 ;  /* 0x0000001000157308 */ /* 0x000e620000000800 */
[----:B------:R-:W-:Y:S02]  /*3dd0*/  @!P0 ISETP.GE.AND P2, PT, R15, R9, PT ;  /* 0x000000090f00820c */ /* 0x000fe40003f46270 */
[----:B------:R-:W-:Y:S01]  /*3de0*/  FFMA.FTZ R4, R4, UR9, -R3 ;  /* 0x0000000904047c23 */ /* 0x000fe20008010803 */
[----:B---3--:R-:W-:Y:S01]  /*3df0*/  STL [R1+0x18], R23 ;  /* 0x0000181701007387 */ /* 0x008fe20000100800 */
[----:B------:R-:W-:Y:S01]  /*3e00*/  IMAD.MOV.U32 R5, RZ, RZ, R215 ;  /* 0x000000ffff057224 */ /* 0x000fe200078e00d7 */
[----:B------:R-:W-:Y:S04]  /*3e10*/  @!P0 FSEL R5, R215, -INF , !P2 ;  /* 0xff800000d7058808 */ /* 0x000fe80005000000 */
[----:B------:R3:W-:Y:S01]  /*3e20*/  MUFU.EX2 R247, R4 ;  /* 0x0000000400f77308 */ /* 0x0007e20000000800 */
[----:B------:R-:W-:Y:S01]  /*3e30*/  @!P0 ISETP.GE.AND P2, PT, R15, R8, PT ;  /* 0x000000080f00820c */ /* 0x000fe20003f46270 */
[----:B------:R-:W-:Y:S03]  /*3e40*/  STL [R1+0x14], R24 ;  /* 0x0000141801007387 */ /* 0x000fe60000100800 */
[----:B------:R-:W-:Y:S02]  /*3e50*/  @!P0 FSEL R17, R235, -INF , !P2 ;  /* 0xff800000eb118808 */ /* 0x000fe40005000000 */
[----:B------:R-:W-:Y:S01]  /*3e60*/  @!P0 ISETP.GE.AND P2, PT, R14, R13, PT ;  /* 0x0000000d0e00820c */ /* 0x000fe20003f46270 */
[----:B------:R-:W-:Y:S01]  /*3e70*/  IMAD.MOV.U32 R14, RZ, RZ, R192 ;  /* 0x000000ffff0e7224 */ /* 0x000fe200078e00c0 */
[----:B-1----:R-:W-:Y:S01]  /*3e80*/  STL [R1+0x10], R21 ;  /* 0x0000101501007387 */ /* 0x002fe20000100800 */
[----:B------:R-:W-:Y:S01]  /*3e90*/  FFMA.FTZ R16, R17, UR9, -R2 ;  /* 0x0000000911107c23 */ /* 0x000fe20008010802 */
[----:B------:R-:W-:Y:S03]  /*3ea0*/  IMAD.MOV.U32 R17, RZ, RZ, R92 ;  /* 0x000000ffff117224 */ /* 0x000fe600078e005c */
[----:B------:R1:W4:Y:S01]  /*3eb0*/  MUFU.EX2 R22, R16 ;  /* 0x0000001000167308 */ /* 0x0003220000000800 */
[----:B---3--:R-:W-:Y:S09]  /*3ec0*/  FFMA.FTZ R4, R5, UR9, -R3 ;  /* 0x0000000905047c23 */ /* 0x008ff20008010803 */
[----:B------:R3:W-:Y:S01]  /*3ed0*/  MUFU.EX2 R246, R4 ;  /* 0x0000000400f67308 */ /* 0x0007e20000000800 */
[----:B-1----:R-:W-:Y:S01]  /*3ee0*/  MOV R16, R93 ;  /* 0x0000005d00107202 */ /* 0x002fe20000000f00 */
[----:B----4-:R-:W-:Y:S01]  /*3ef0*/  STL [R1+0xc], R22 ;  /* 0x00000c1601007387 */ /* 0x010fe20000100800 */
[----:B------:R-:W-:Y:S02]  /*3f00*/  @!P0 FSEL R16, R93, -INF , !P2 ;  /* 0xff8000005d108808 */ /* 0x000fe40005000000 */
[C---:B------:R-:W-:Y:S03]  /*3f10*/  @!P0 ISETP.GE.AND P2, PT, R15.reuse, R13, PT ;  /* 0x0000000d0f00820c */ /* 0x040fe60003f46270 */
[--C-:B------:R-:W-:Y:S01]  /*3f20*/  FFMA.FTZ R18, R16, UR9, -R11.reuse ;  /* 0x0000000910127c23 */ /* 0x100fe2000801080b */
[----:B---3--:R-:W1:Y:S01]  /*3f30*/  LDSM.16.M88.4 R4, [R151+0x6800] ;  /* 0x006800009704783b */ /* 0x008e620000000200 */
[----:B------:R-:W-:Y:S02]  /*3f40*/  @!P0 FSEL R17, R92, -INF , !P2 ;  /* 0xff8000005c118808 */ /* 0x000fe40005000000 */
[----:B------:R-:W-:Y:S01]  /*3f50*/  MUFU.EX2 R97, R18 ;  /* 0x0000001200617308 */ /* 0x000fe20000000800 */
[-C--:B------:R-:W-:Y:S02]  /*3f60*/  @!P0 ISETP.GE.AND P2, PT, R15, R12.reuse, PT ;  /* 0x0000000c0f00820c */ /* 0x080fe40003f46270 */
[----:B------:R-:W-:Y:S01]  /*3f70*/  FFMA.FTZ R15, R17, UR9, -R11 ;  /* 0x00000009110f7c23 */ /* 0x000fe2000801080b */
[----:B------:R-:W-:Y:S01]  /*3f80*/  IMAD.MOV.U32 R17, RZ, RZ, R90 ;  /* 0x000000ffff117224 */ /* 0x000fe200078e005a */
[----:B------:R-:W-:Y:S02]  /*3f90*/  @!P0 FSEL R14, R192, -INF , !P2 ;  /* 0xff800000c00e8808 */ /* 0x000fe40005000000 */
[----:B------:R-:W-:Y:S03]  /*3fa0*/  MOV R16, R191 ;  /* 0x000000bf00107202 */ /* 0x000fe60000000f00 */
[----:B------:R3:W-:Y:S01]  /*3fb0*/  MUFU.EX2 R96, R15 ;  /* 0x0000000f00607308 */ /* 0x0007e20000000800 */
[----:B------:R-:W-:Y:S01]  /*3fc0*/  @!P0 FSEL R16, R191, -INF , !P3 ;  /* 0xff800000bf108808 */ /* 0x000fe20005800000 */
[--C-:B------:R-:W-:Y:S08]  /*3fd0*/  FFMA.FTZ R14, R14, UR9, -R10.reuse ;  /* 0x000000090e0e7c23 */ /* 0x100ff0000801080a */
[----:B------:R4:W-:Y:S01]  /*3fe0*/  MUFU.EX2 R227, R14 ;  /* 0x0000000e00e37308 */ /* 0x0009e20000000800 */
[----:B---3--:R-:W-:Y:S01]  /*3ff0*/  FFMA.FTZ R15, R16, UR9, -R10 ;  /* 0x00000009100f7c23 */ /* 0x008fe2000801080a */
[----:B------:R-:W-:Y:S08]  /*4000*/  IMAD.MOV.U32 R16, RZ, RZ, R91 ;  /* 0x000000ffff107224 */ /* 0x000ff000078e005b */
[----:B------:R3:W-:Y:S01]  /*4010*/  MUFU.EX2 R226, R15 ;  /* 0x0000000f00e27308 */ /* 0x0007e20000000800 */
[----:B----4-:R-:W-:Y:S01]  /*4020*/  @!P0 IADD3 R14, PT, PT, R0, 0x10, RZ ;  /* 0x00000010000e8810 */ /* 0x010fe20007ffe0ff */
[-C--:B-1----:R-:W-:Y:S03]  /*4030*/  HMMA.16816.F32.BF16 R36, R104, R4.reuse, R36 ;  /* 0x000000046824723c */ /* 0x082fe60000041824 */
[C---:B------:R-:W-:Y:S02]  /*4040*/  @!P0 ISETP.GE.AND P3, PT, R14.reuse, R12, PT ;  /* 0x0000000c0e00820c */ /* 0x040fe40003f66270 */
[----:B------:R-:W-:Y:S03]  /*4050*/  @!P0 ISETP.GE.AND P2, PT, R14, R13, PT ;  /* 0x0000000d0e00820c */ /* 0x000fe60003f46270 */
[C---:B------:R-:W-:Y:S04]  /*4060*/  HMMA.16816.F32.BF16 R40, R112.reuse, R4, R40 ;  /* 0x000000047028723c */ /* 0x040fe80000041828 */
[----:B------:R-:W-:Y:S01]  /*4070*/  MOV R4, R189 ;  /* 0x000000bd00047202 */ /* 0x000fe20000000f00 */
[----:B------:R-:W-:Y:S01]  /*4080*/  IMAD.MOV.U32 R5, RZ, RZ, R188 ;  /* 0x000000ffff057224 */ /* 0x000fe200078e00bc */
[----:B------:R-:W-:Y:S02]  /*4090*/  @!P0 FSEL R4, R189, -INF , !P3 ;  /* 0xff800000bd048808 */ /* 0x000fe40005800000 */
[----:B---3--:R-:W-:Y:S01]  /*40a0*/  @!P0 IADD3 R15, PT, PT, R0, 0x11, RZ ;  /* 0x00000011000f8810 */ /* 0x008fe20007ffe0ff */
[-C--:B------:R-:W-:Y:S03]  /*40b0*/  HMMA.16816.F32.BF16 R44, R112, R6.reuse, R44 ;  /* 0x00000006702c723c */ /* 0x080fe6000004182c */
[--C-:B------:R-:W-:Y:S01]  /*40c0*/  FFMA.FTZ R4, R4, UR9, -R10.reuse ;  /* 0x0000000904047c23 */ /* 0x100fe2000801080a */
[----:B------:R-:W-:Y:S01]  /*40d0*/  @!P0 FSEL R16, R91, -INF , !P2 ;  /* 0xff8000005b108808 */ /* 0x000fe20005000000 */
[----:B------:R-:W-:Y:S01]  /*40e0*/  FMUL.FTZ R36, R36, UR14 ;  /* 0x0000000e24247c20 */ /* 0x000fe20008410000 */
[C---:B------:R-:W-:Y:S01]  /*40f0*/  @!P0 ISETP.GE.AND P2, PT, R15.reuse, R13, PT ;  /* 0x0000000d0f00820c */ /* 0x040fe20003f46270 */
[----:B------:R1:W-:Y:S01]  /*4100*/  MUFU.EX2 R219, R4 ;  /* 0x0000000400db7308 */ /* 0x0003e20000000800 */
[----:B------:R-:W-:Y:S01]  /*4110*/  @!P0 ISETP.GE.AND P3, PT, R14, R8, PT ;  /* 0x000000080e00820c */ /* 0x000fe20003f66270 */
[----:B------:R-:W-:Y:S01]  /*4120*/  FFMA.FTZ R16, R16, UR9, -R11 ;  /* 0x0000000910107c23 */ /* 0x000fe2000801080b */
[----:B------:R-:W-:Y:S01]  /*4130*/  @!P0 FSEL R17, R90, -INF , !P2 ;  /* 0xff8000005a118808 */ /* 0x000fe20005000000 */
[C---:B------:R-:W-:Y:S06]  /*4140*/  HMMA.16816.F32.BF16 R48, R104.reuse, R6, R48 ;  /* 0x000000066830723c */ /* 0x040fec0000041830 */
[----:B------:R3:W-:Y:S01]  /*4150*/  MUFU.EX2 R95, R16 ;  /* 0x00000010005f7308 */ /* 0x0007e20000000800 */
[----:B------:R-:W-:Y:S01]  /*4160*/  @!P0 ISETP.GE.AND P2, PT, R15, R12, PT ;  /* 0x0000000c0f00820c */ /* 0x000fe20003f46270 */
[----:B------:R-:W-:Y:S01]  /*4170*/  FMUL.FTZ R37, R37, UR14 ;  /* 0x0000000e25257c20 */ /* 0x000fe20008410000 */
[----:B------:R-:W-:Y:S01]  /*4180*/  FMUL.FTZ R43, R43, UR14 ;  /* 0x0000000e2b2b7c20 */ /* 0x000fe20008410000 */
[----:B------:R-:W-:Y:S01]  /*4190*/  FMUL.FTZ R46, R46, UR14 ;  /* 0x0000000e2e2e7c20 */ /* 0x000fe20008410000 */
[----:B------:R-:W-:Y:S01]  /*41a0*/  @!P0 FSEL R5, R188, -INF , !P2 ;  /* 0xff800000bc058808 */ /* 0x000fe20005000000 */
[----:B------:R-:W-:Y:S01]  /*41b0*/  FMUL.FTZ R39, R39, UR14 ;  /* 0x0000000e27277c20 */ /* 0x000fe20008410000 */
[-C--:B------:R-:W-:Y:S03]  /*41c0*/  @!P0 ISETP.GE.AND P2, PT, R14, R9.reuse, PT ;  /* 0x000000090e00820c */ /* 0x080fe60003f46270 */
[----:B------:R-:W-:Y:S01]  /*41d0*/  MUFU.TANH R213, R43 ;  /* 0x0000002b00d57308 */ /* 0x000fe20000002400 */
[----:B------:R-:W-:Y:S01]  /*41e0*/  FMUL.FTZ R38, R38, UR14 ;  /* 0x0000000e26267c20 */ /* 0x000fe20008410000 */
[----:B-1----:R-:W-:Y:S01]  /*41f0*/  FFMA.FTZ R4, R5, UR9, -R10 ;  /* 0x0000000905047c23 */ /* 0x002fe2000801080a */
[----:B------:R-:W-:Y:S01]  /*4200*/  IMAD.MOV.U32 R5, RZ, RZ, R231 ;  /* 0x000000ffff057224 */ /* 0x000fe200078e00e7 */
[----:B------:R-:W-:Y:S01]  /*4210*/  @!P0 FSEL R5, R231, -INF , !P3 ;  /* 0xff800000e7058808 */ /* 0x000fe20005800000 */
[----:B------:R-:W-:Y:S01]  /*4220*/  FMUL.FTZ R41, R41, UR14 ;  /* 0x0000000e29297c20 */ /* 0x000fe20008410000 */
[----:B------:R-:W-:Y:S01]  /*4230*/  FMUL.FTZ R47, R47, UR14 ;  /* 0x0000000e2f2f7c20 */ /* 0x000fe20008410000 */
[----:B------:R-:W-:Y:S03]  /*4240*/  FMUL.FTZ R48, R48, UR14 ;  /* 0x0000000e30307c20 */ /* 0x000fe60008410000 */
[----:B------:R1:W-:Y:S01]  /*4250*/  MUFU.EX2 R218, R4 ;  /* 0x0000000400da7308 */ /* 0x0003e20000000800 */
[----:B---3--:R-:W-:Y:S01]  /*4260*/  FFMA.FTZ R16, R17, UR9, -R11 ;  /* 0x0000000911107c23 */ /* 0x008fe2000801080b */
[--C-:B------:R-:W-:Y:S01]  /*4270*/  FFMA.FTZ R5, R5, UR9, -R2.reuse ;  /* 0x0000000905057c23 */ /* 0x100fe20008010802 */
[----:B------:R-:W-:Y:S01]  /*4280*/  FMUL.FTZ R49, R49, UR14 ;  /* 0x0000000e31317c20 */ /* 0x000fe20008410000 */
[----:B------:R-:W-:Y:S01]  /*4290*/  MOV R17, R228 ;  /* 0x000000e400117202 */ /* 0x000fe20000000f00 */
[----:B------:R-:W-:Y:S01]  /*42a0*/  FMUL.FTZ R50, R50, UR14 ;  /* 0x0000000e32327c20 */ /* 0x000fe20008410000 */
[----:B------:R-:W-:Y:S01]  /*42b0*/  FMUL.FTZ R51, R51, UR14 ;  /* 0x0000000e33337c20 */ /* 0x000fe20008410000 */
[----:B------:R-:W-:Y:S03]  /*42c0*/  FMUL.FTZ R40, R40, UR14 ;  /* 0x0000000e28287c20 */ /* 0x000fe60008410000 */
[----:B------:R-:W-:Y:S01]  /*42d0*/  MUFU.TANH R179, R39 ;  /* 0x0000002700b37308 */ /* 0x000fe20000002400 */
[----:B------:R-:W-:Y:S01]  /*42e0*/  FMUL.FTZ R44, R44, UR14 ;  /* 0x0000000e2c2c7c20 */ /* 0x000fe20008410000 */
[----:B------:R-:W-:Y:S01]  /*42f0*/  FMUL.FTZ R42, R42, UR14 ;  /* 0x0000000e2a2a7c20 */ /* 0x000fe20008410000 */
[----:B------:R-:W-:Y:S07]  /*4300*/  FMUL.FTZ R45, R45, UR14 ;  /* 0x0000000e2d2d7c20 */ /* 0x000fee0008410000 */
[----:B------:R3:W-:Y:S01]  /*4310*/  MUFU.EX2 R94, R16 ;  /* 0x00000010005e7308 */ /* 0x0007e20000000800 */
[----:B-1----:R-:W-:Y:S02]  /*4320*/  MOV R4, R210 ;  /* 0x000000d200047202 */ /* 0x002fe40000000f00 */
[----:B------:R-:W-:Y:S02]  /*4330*/  @!P0 FSEL R4, R210, -INF , !P2 ;  /* 0xff800000d2048808 */ /* 0x000fe40005000000 */
[----:B------:R-:W-:Y:S05]  /*4340*/  @!P0 ISETP.GE.AND P2, PT, R15, R9, PT ;  /* 0x000000090f00820c */ /* 0x000fea0003f46270 */
[----:B------:R-:W-:Y:S01]  /*4350*/  MUFU.TANH R194, R40 ;  /* 0x0000002800c27308 */ /* 0x000fe20000002400 */
[--C-:B------:R-:W-:Y:S09]  /*4360*/  FFMA.FTZ R4, R4, UR9, -R3.reuse ;  /* 0x0000000904047c23 */ /* 0x100ff20008010803 */
[----:B------:R1:W-:Y:S01]  /*4370*/  MUFU.EX2 R243, R4 ;  /* 0x0000000400f37308 */ /* 0x0003e20000000800 */
[----:B---3--:R-:W-:Y:S02]  /*4380*/  MOV R16, R209 ;  /* 0x000000d100107202 */ /* 0x008fe40000000f00 */
[----:B------:R-:W-:Y:S02]  /*4390*/  @!P0 FSEL R16, R209, -INF , !P2 ;  /* 0xff800000d1108808 */ /* 0x000fe40005000000 */
[----:B------:R-:W-:Y:S02]  /*43a0*/  @!P0 ISETP.GE.AND P2, PT, R15, R8, PT ;  /* 0x000000080f00820c */ /* 0x000fe40003f46270 */
[----:B------:R-:W-:Y:S03]  /*43b0*/  @!P0 IADD3 R15, PT, PT, R0, 0x19, RZ ;  /* 0x00000019000f8810 */ /* 0x000fe60007ffe0ff */
[----:B------:R-:W-:Y:S01]  /*43c0*/  MUFU.TANH R193, R41 ;  /* 0x0000002900c17308 */ /* 0x000fe20000002400 */
[----:B------:R-:W-:Y:S01]  /*43d0*/  FFMA.FTZ R14, R16, UR9, -R3 ;  /* 0x00000009100e7c23 */ /* 0x000fe20008010803 */
[----:B------:R-:W-:Y:S08]  /*43e0*/  IMAD.MOV.U32 R16, RZ, RZ, R229 ;  /* 0x000000ffff107224 */ /* 0x000ff000078e00e5 */
[----:B------:R3:W-:Y:S01]  /*43f0*/  MUFU.EX2 R242, R14 ;  /* 0x0000000e00f27308 */ /* 0x0007e20000000800 */
[----:B-1----:R-:W-:Y:S02]  /*4400*/  MOV R4, R230 ;  /* 0x000000e600047202 */ /* 0x002fe40000000f00 */
[----:B------:R-:W-:Y:S07]  /*4410*/  @!P0 FSEL R4, R230, -INF , !P2 ;  /* 0xff800000e6048808 */ /* 0x000fee0005000000 */
[----:B------:R-:W-:Y:S01]  /*4420*/  MUFU.TANH R214, R42 ;  /* 0x0000002a00d67308 */ /* 0x000fe20000002400 */
[--C-:B------:R-:W-:Y:S09]  /*4430*/  FFMA.FTZ R4, R4, UR9, -R2.reuse ;  /* 0x0000000904047c23 */ /* 0x100ff20008010802 */
[----:B------:R1:W-:Y:S01]  /*4440*/  MUFU.EX2 R20, R4 ;  /* 0x0000000400147308 */ /* 0x0003e20000000800 */
[----:B---3--:R-:W-:Y:S04]  /*4450*/  @!P0 IADD3 R14, PT, PT, R0, 0x18, RZ ;  /* 0x00000018000e8810 */ /* 0x008fe80007ffe0ff */
[C---:B------:R-:W-:Y:S02]  /*4460*/  @!P0 ISETP.GE.AND P3, PT, R14.reuse, R8, PT ;  /* 0x000000080e00820c */ /* 0x040fe40003f66270 */
[CC--:B------:R-:W-:Y:S03]  /*4470*/  @!P0 ISETP.GE.AND P2, PT, R14.reuse, R9.reuse, PT ;  /* 0x000000090e00820c */ /* 0x0c0fe60003f46270 */
[----:B------:R3:W4:Y:S01]  /*4480*/  MUFU.EX2 R19, R5 ;  /* 0x0000000500137308 */ /* 0x0007220000000800 */
[----:B------:R-:W-:Y:S02]  /*4490*/  @!P0 FSEL R16, R229, -INF , !P3 ;  /* 0xff800000e5108808 */ /* 0x000fe40005800000 */
[----:B------:R-:W-:Y:S03]  /*44a0*/  @!P0 ISETP.GE.AND P3, PT, R14, R12, PT ;  /* 0x0000000c0e00820c */ /* 0x000fe60003f66270 */
[----:B------:R-:W-:Y:S04]  /*44b0*/  FFMA.FTZ R16, R16, UR9, -R2 ;  /* 0x0000000910107c23 */ /* 0x000fe80008010802 */
[----:B------:R-:W-:Y:S01]  /*44c0*/  MUFU.TANH R83, R36 ;  /* 0x0000002400537308 */ /* 0x000fe20000002400 */
[----:B-1----:R-:W-:Y:S01]  /*44d0*/  IMAD.MOV.U32 R4, RZ, RZ, R206 ;  /* 0x000000ffff047224 */ /* 0x002fe200078e00ce */
[----:B------:R-:W-:Y:S02]  /*44e0*/  @!P0 FSEL R4, R206, -INF , !P2 ;  /* 0xff800000ce048808 */ /* 0x000fe40005000000 */
[----:B------:R-:W-:Y:S03]  /*44f0*/  @!P0 ISETP.GE.AND P2, PT, R15, R9, PT ;  /* 0x000000090f00820c */ /* 0x000fe60003f46270 */
[--C-:B------:R-:W-:Y:S03]  /*4500*/  FFMA.FTZ R4, R4, UR9, -R3.reuse ;  /* 0x0000000904047c23 */ /* 0x100fe60008010803 */
[----:B------:R1:W-:Y:S01]  /*4510*/  MUFU.EX2 R249, R16 ;  /* 0x0000001000f97308 */ /* 0x0003e20000000800 */
[----:B---3--:R-:W-:Y:S01]  /*4520*/  MOV R5, R205 ;  /* 0x000000cd00057202 */ /* 0x008fe20000000f00 */
[----:B----4-:R-:W-:Y:S01]  /*4530*/  STL [R1+0x4], R19 ;  /* 0x0000041301007387 */ /* 0x010fe20000100800 */
[----:B------:R-:W-:Y:S02]  /*4540*/  @!P0 FSEL R5, R205, -INF , !P2 ;  /* 0xff800000cd058808 */ /* 0x000fe40005000000 */
[----:B------:R-:W-:Y:S01]  /*4550*/  @!P0 ISETP.GE.AND P2, PT, R15, R8, PT ;  /* 0x000000080f00820c */ /* 0x000fe20003f46270 */
[----:B------:R-:W-:Y:S04]  /*4560*/  STL [R1], R20 ;  /* 0x0000001401007387 */ /* 0x000fe80000100800 */
[----:B------:R3:W-:Y:S01]  /*4570*/  MUFU.EX2 R237, R4 ;  /* 0x0000000400ed7308 */ /* 0x0007e20000000800 */
[----:B------:R-:W-:Y:S02]  /*4580*/  @!P0 FSEL R17, R228, -INF , !P2 ;  /* 0xff800000e4118808 */ /* 0x000fe40005000000 */
[----:B------:R-:W-:Y:S02]  /*4590*/  @!P0 ISETP.GE.AND P2, PT, R14, R13, PT ;  /* 0x0000000d0e00820c */ /* 0x000fe40003f46270 */
[----:B------:R-:W-:Y:S05]  /*45a0*/  MOV R14, R183 ;  /* 0x000000b7000e7202 */ /* 0x000fea0000000f00 */
[----:B------:R-:W4:Y:S01]  /*45b0*/  MUFU.TANH R82, R37 ;  /* 0x0000002500527308 */ /* 0x000f220000002400 */
[----:B-1----:R-:W-:Y:S01]  /*45c0*/  FFMA.FTZ R16, R17, UR9, -R2 ;  /* 0x0000000911107c23 */ /* 0x002fe20008010802 */
[----:B------:R-:W-:Y:S08]  /*45d0*/  IMAD.MOV.U32 R17, RZ, RZ, R86 ;  /* 0x000000ffff117224 */ /* 0x000ff000078e0056 */
[----:B------:R1:W-:Y:S01]  /*45e0*/  MUFU.EX2 R248, R16 ;  /* 0x0000001000f87308 */ /* 0x0003e20000000800 */
[----:B---3--:R-:W-:Y:S09]  /*45f0*/  FFMA.FTZ R4, R5, UR9, -R3 ;  /* 0x0000000905047c23 */ /* 0x008ff20008010803 */
[----:B------:R3:W-:Y:S10]  /*4600*/  MUFU.EX2 R234, R4 ;  /* 0x0000000400ea7308 */ /* 0x0007f40000000800 */
[----:B------:R-:W2:Y:S01]  /*4610*/  MUFU.TANH R178, R38 ;  /* 0x0000002600b27308 */ /* 0x000ea20000002400 */
[----:B-1----:R-:W-:Y:S02]  /*4620*/  MOV R16, R87 ;  /* 0x0000005700107202 */ /* 0x002fe40000000f00 */
[----:B------:R-:W-:Y:S02]  /*4630*/  @!P0 FSEL R16, R87, -INF , !P2 ;  /* 0xff80000057108808 */ /* 0x000fe40005000000 */
[CC--:B------:R-:W-:Y:S05]  /*4640*/  @!P0 ISETP.GE.AND P2, PT, R15.reuse, R13.reuse, PT ;  /* 0x0000000d0f00820c */ /* 0x0c0fea0003f46270 */
[----:B------:R-:W-:Y:S01]  /*4650*/  MUFU.TANH R187, R44 ;  /* 0x0000002c00bb7308 */ /* 0x000fe20000002400 */
[----:B------:R-:W-:Y:S01]  /*4660*/  @!P0 FSEL R17, R86, -INF , !P2 ;  /* 0xff80000056118808 */ /* 0x000fe20005000000 */
[----:B---3--:R-:W1:Y:S01]  /*4670*/  LDSM.16.M88.4 R4, [R151+0x6c00] ;  /* 0x006c00009704783b */ /* 0x008e620000000200 */
[----:B------:R-:W-:Y:S01]  /*4680*/  @!P0 ISETP.GE.AND P2, PT, R15, R12, PT ;  /* 0x0000000c0f00820c */ /* 0x000fe20003f46270 */
[--C-:B------:R-:W-:Y:S01]  /*4690*/  FFMA.FTZ R18, R16, UR9, -R11.reuse ;  /* 0x0000000910127c23 */ /* 0x100fe2000801080b */
[----:B------:R-:W-:Y:S01]  /*46a0*/  MOV R16, R184 ;  /* 0x000000b800107202 */ /* 0x000fe20000000f00 */
[--C-:B------:R-:W-:Y:S01]  /*46b0*/  FFMA.FTZ R15, R17, UR9, -R11.reuse ;  /* 0x00000009110f7c23 */ /* 0x100fe2000801080b */
[----:B------:R-:W-:Y:S03]  /*46c0*/  @!P0 FSEL R14, R183, -INF , !P2 ;  /* 0xff800000b70e8808 */ /* 0x000fe60005000000 */
[----:B------:R3:W-:Y:S01]  /*46d0*/  MUFU.EX2 R89, R18 ;  /* 0x0000001200597308 */ /* 0x0007e20000000800 */
[----:B----4-:R-:W-:Y:S01]  /*46e0*/  IMAD.MOV.U32 R17, RZ, RZ, R82 ;  /* 0x000000ffff117224 */ /* 0x010fe200078e0052 */
[----:B------:R-:W-:Y:S01]  /*46f0*/  @!P0 FSEL R16, R184, -INF , !P3 ;  /* 0xff800000b8108808 */ /* 0x000fe20005800000 */
[--C-:B------:R-:W-:Y:S07]  /*4700*/  FFMA.FTZ R14, R14, UR9, -R10.reuse ;  /* 0x000000090e0e7c23 */ /* 0x100fee000801080a */
[----:B------:R4:W-:Y:S10]  /*4710*/  MUFU.EX2 R201, R14 ;  /* 0x0000000e00c97308 */ /* 0x0009f40000000800 */
[----:B------:R2:W-:Y:S01]  /*4720*/  MUFU.EX2 R88, R15 ;  /* 0x0000000f00587308 */ /* 0x0005e20000000800 */
[----:B---3--:R-:W3:Y:S09]  /*4730*/  LDL R18, [R1+0x50] ;  /* 0x0000500001127983 */ /* 0x008ef20000100800 */
[----:B------:R-:W1:Y:S01]  /*4740*/  MUFU.TANH R186, R45 ;  /* 0x0000002d00ba7308 */ /* 0x000e620000002400 */
[----:B----4-:R-:W-:Y:S05]  /*4750*/  @!P0 VIADD R14, R0, 0x20 ;  /* 0x00000020000e8836 */ /* 0x010fea0000000000 */
[----:B------:R-:W-:Y:S04]  /*4760*/  @!P0 ISETP.GE.AND P2, PT, R14, R13, PT ;  /* 0x0000000d0e00820c */ /* 0x000fe80003f46270 */
[----:B------:R-:W-:Y:S01]  /*4770*/  MUFU.TANH R208, R46 ;  /* 0x0000002e00d07308 */ /* 0x000fe20000002400 */
[--C-:B--2---:R-:W-:Y:S01]  /*4780*/  FFMA.FTZ R15, R16, UR9, -R10.reuse ;  /* 0x00000009100f7c23 */ /* 0x104fe2000801080a */
[----:B------:R-:W-:Y:S01]  /*4790*/  MOV R16, R83 ;  /* 0x0000005300107202 */ /* 0x000fe20000000f00 */
[-C--:B-1----:R-:W-:Y:S03]  /*47a0*/  HMMA.16816.F32.BF16 R52, R104, R4.reuse, R52 ;  /* 0x000000046834723c */ /* 0x082fe60000041834 */
[----:B------:R-:W-:Y:S04]  /*47b0*/  @!P0 FSEL R16, R83, -INF , !P2 ;  /* 0xff80000053108808 */ /* 0x000fe80005000000 */
[----:B------:R1:W-:Y:S01]  /*47c0*/  MUFU.EX2 R202, R15 ;  /* 0x0000000f00ca7308 */ /* 0x0003e20000000800 */
[----:B------:R-:W-:Y:S01]  /*47d0*/  @!P0 ISETP.GE.AND P3, PT, R14, R12, PT ;  /* 0x0000000c0e00820c */ /* 0x000fe20003f66270 */
[--C-:B------:R-:W-:Y:S01]  /*47e0*/  FFMA.FTZ R16, R16, UR9, -R11.reuse ;  /* 0x0000000910107c23 */ /* 0x100fe2000801080b */
[C---:B------:R-:W-:Y:S07]  /*47f0*/  HMMA.16816.F32.BF16 R56, R112.reuse, R4, R56 ;  /* 0x000000047038723c */ /* 0x040fee0000041838 */
[----:B------:R2:W-:Y:S01]  /*4800*/  MUFU.EX2 R85, R16 ;  /* 0x0000001000557308 */ /* 0x0005e20000000800 */
[----:B------:R-:W-:Y:S02]  /*4810*/  MOV R4, R178 ;  /* 0x000000b200047202 */ /* 0x000fe40000000f00 */
[----:B------:R-:W-:Y:S01]  /*4820*/  @!P0 FSEL R4, R178, -INF , !P3 ;  /* 0xff800000b2048808 */ /* 0x000fe20005800000 */
[-C--:B------:R-:W-:Y:S03]  /*4830*/  HMMA.16816.F32.BF16 R60, R112, R6.reuse, R60 ;  /* 0x00000006703c723c */ /* 0x080fe6000004183c */
[----:B------:R-:W-:Y:S03]  /*4840*/  MOV R5, R179 ;  /* 0x000000b300057202 */ /* 0x000fe60000000f00 */
[----:B------:R-:W4:Y:S01]  /*4850*/  MUFU.TANH R207, R47 ;  /* 0x0000002f00cf7308 */ /* 0x000f220000002400 */
[----:B-1----:R-:W-:Y:S01]  /*4860*/  @!P0 IADD3 R15, PT, PT, R0, 0x21, RZ ;  /* 0x00000021000f8810 */ /* 0x002fe20007ffe0ff */
[----:B------:R-:W-:Y:S01]  /*4870*/  FFMA.FTZ R4, R4, UR9, -R10 ;  /* 0x0000000904047c23 */ /* 0x000fe2000801080a */
[----:B------:R-:W-:Y:S01]  /*4880*/  FMUL.FTZ R52, R52, UR14 ;  /* 0x0000000e34347c20 */ /* 0x000fe20008410000 */
[----:B------:R-:W-:Y:S06]  /*4890*/  HMMA.16816.F32.BF16 R64, R104, R6, R64 ;  /* 0x000000066840723c */ /* 0x000fec0000041840 */
[----:B------:R1:W-:Y:S01]  /*48a0*/  MUFU.EX2 R195, R4 ;  /* 0x0000000400c37308 */ /* 0x0003e20000000800 */
[----:B------:R-:W-:Y:S01]  /*48b0*/  @!P0 ISETP.GE.AND P2, PT, R15, R13, PT ;  /* 0x0000000d0f00820c */ /* 0x000fe20003f46270 */
[----:B------:R-:W-:Y:S01]  /*48c0*/  IMAD.MOV.U32 R7, RZ, RZ, R186 ;  /* 0x000000ffff077224 */ /* 0x000fe200078e00ba */
[----:B------:R-:W-:Y:S01]  /*48d0*/  @!P0 ISETP.GE.AND P3, PT, R14, R8, PT ;  /* 0x000000080e00820c */ /* 0x000fe20003f66270 */
[----:B------:R-:W-:Y:S01]  /*48e0*/  FMUL.FTZ R53, R53, UR14 ;  /* 0x0000000e35357c20 */ /* 0x000fe20008410000 */
[----:B------:R-:W-:Y:S01]  /*48f0*/  @!P0 FSEL R17, R82, -INF , !P2 ;  /* 0xff80000052118808 */ /* 0x000fe20005000000 */
[----:B------:R-:W-:Y:S01]  /*4900*/  FMUL.FTZ R57, R57, UR14 ;  /* 0x0000000e39397c20 */ /* 0x000fe20008410000 */
[----:B------:R-:W-:Y:S03]  /*4910*/  @!P0 ISETP.GE.AND P2, PT, R15, R12, PT ;  /* 0x0000000c0f00820c */ /* 0x000fe60003f46270 */
[----:B------:R-:W-:Y:S01]  /*4920*/  MUFU.TANH R79, R48 ;  /* 0x00000030004f7308 */ /* 0x000fe20000002400 */
[----:B------:R-:W-:Y:S01]  /*4930*/  @!P0 IADD3 R6, PT, PT, R0, 0x29, RZ ;  /* 0x0000002900068810 */ /* 0x000fe20007ffe0ff */
[----:B--2---:R-:W-:Y:S01]  /*4940*/  FFMA.FTZ R16, R17, UR9, -R11 ;  /* 0x0000000911107c23 */ /* 0x004fe2000801080b */
[----:B------:R-:W-:Y:S01]  /*4950*/  @!P0 FSEL R5, R179, -INF , !P2 ;  /* 0xff800000b3058808 */ /* 0x000fe20005000000 */
[----:B------:R-:W2:Y:S01]  /*4960*/  LDL R17, [R1+0x54] ;  /* 0x0000540001117983 */ /* 0x000ea20000100800 */
[----:B------:R-:W-:Y:S01]  /*4970*/  @!P0 ISETP.GE.AND P2, PT, R14, R9, PT ;  /* 0x000000090e00820c */ /* 0x000fe20003f46270 */
[----:B------:R-:W-:Y:S01]  /*4980*/  FMUL.FTZ R60, R60, UR14 ;  /* 0x0000000e3c3c7c20 */ /* 0x000fe20008410000 */
[----:B------:R-:W-:Y:S03]  /*4990*/  FMUL.FTZ R61, R61, UR14 ;  /* 0x0000000e3d3d7c20 */ /* 0x000fe60008410000 */
[----:B------:R4:W-:Y:S01]  /*49a0*/  MUFU.EX2 R84, R16 ;  /* 0x0000001000547308 */ /* 0x0009e20000000800 */
[----:B-1----:R-:W-:Y:S01]  /*49b0*/  FFMA.FTZ R4, R5, UR9, -R10 ;  /* 0x0000000905047c23 */ /* 0x002fe2000801080a */
[----:B------:R-:W-:Y:S01]  /*49c0*/  FMUL.FTZ R64, R64, UR14 ;  /* 0x0000000e40407c20 */ /* 0x000fe20008410000 */
[----:B------:R-:W-:Y:S01]  /*49d0*/  FMUL.FTZ R65, R65, UR14 ;  /* 0x0000000e41417c20 */ /* 0x000fe20008410000 */
[----:B------:R-:W-:Y:S01]  /*49e0*/  FMUL.FTZ R66, R66, UR14 ;  /* 0x0000000e42427c20 */ /* 0x000fe20008410000 */
[----:B------:R-:W-:Y:S01]  /*49f0*/  FMUL.FTZ R67, R67, UR14 ;  /* 0x0000000e43437c20 */ /* 0x000fe20008410000 */
[----:B------:R-:W-:Y:S01]  /*4a00*/  FMUL.FTZ R62, R62, UR14 ;  /* 0x0000000e3e3e7c20 */ /* 0x000fe20008410000 */
[----:B------:R-:W-:Y:S03]  /*4a10*/  FMUL.FTZ R63, R63, UR14 ;  /* 0x0000000e3f3f7c20 */ /* 0x000fe60008410000 */
[----:B------:R1:W-:Y:S01]  /*4a20*/  MUFU.EX2 R196, R4 ;  /* 0x0000000400c47308 */ /* 0x0003e20000000800 */
[----:B------:R-:W-:Y:S01]  /*4a30*/  MOV R5, R214 ;  /* 0x000000d600057202 */ /* 0x000fe20000000f00 */
[----:B------:R-:W-:Y:S01]  /*4a40*/  FMUL.FTZ R58, R58, UR14 ;  /* 0x0000000e3a3a7c20 */ /* 0x000fe20008410000 */
[----:B------:R-:W-:Y:S01]  /*4a50*/  @!P0 FSEL R5, R214, -INF , !P3 ;  /* 0xff800000d6058808 */ /* 0x000fe20005800000 */
[----:B------:R-:W-:Y:S01]  /*4a60*/  FMUL.FTZ R54, R54, UR14 ;  /* 0x0000000e36367c20 */ /* 0x000fe20008410000 */
[----:B------:R-:W-:Y:S01]  /*4a70*/  FMUL.FTZ R55, R55, UR14 ;  /* 0x0000000e37377c20 */ /* 0x000fe20008410000 */
[----:B------:R-:W-:Y:S01]  /*4a80*/  FMUL.FTZ R59, R59, UR14 ;  /* 0x0000000e3b3b7c20 */ /* 0x000fe20008410000 */
[----:B------:R-:W-:Y:S03]  /*4a90*/  FMUL.FTZ R56, R56, UR14 ;  /* 0x0000000e38387c20 */ /* 0x000fe60008410000 */
[----:B------:R-:W1:Y:S01]  /*4aa0*/  MUFU.TANH R78, R49 ;  /* 0x00000031004e7308 */ /* 0x000e620000002400 */
[----:B----4-:R-:W-:Y:S01]  /*4ab0*/  MOV R16, R193 ;  /* 0x000000c100107202 */ /* 0x010fe20000000f00 */
[----:B------:R-:W-:Y:S08]  /*4ac0*/  FFMA.FTZ R5, R5, UR9, -R2 ;  /* 0x0000000905057c23 */ /* 0x000ff00008010802 */
[----:B------:R4:W-:Y:S01]  /*4ad0*/  MUFU.EX2 R245, R5 ;  /* 0x0000000500f57308 */ /* 0x0009e20000000800 */
[----:B-1----:R-:W-:Y:S01]  /*4ae0*/  IMAD.MOV.U32 R4, RZ, RZ, R194 ;  /* 0x000000ffff047224 */ /* 0x002fe200078e00c2 */
[----:B------:R-:W-:Y:S02]  /*4af0*/  @!P0 FSEL R4, R194, -INF , !P2 ;  /* 0xff800000c2048808 */ /* 0x000fe40005000000 */
[----:B------:R-:W-:Y:S03]  /*4b00*/  @!P0 ISETP.GE.AND P2, PT, R15, R9, PT ;  /* 0x000000090f00820c */ /* 0x000fe60003f46270 */
[--C-:B------:R-:W-:Y:S03]  /*4b10*/  FFMA.FTZ R4, R4, UR9, -R3.reuse ;  /* 0x0000000904047c23 */ /* 0x100fe60008010803 */
[----:B------:R-:W-:Y:S01]  /*4b20*/  MUFU.TANH R172, R50 ;  /* 0x0000003200ac7308 */ /* 0x000fe20000002400 */
[----:B------:R-:W-:Y:S02]  /*4b30*/  @!P0 FSEL R16, R193, -INF , !P2 ;  /* 0xff800000c1108808 */ /* 0x000fe40005000000 */
[-C--:B------:R-:W-:Y:S02]  /*4b40*/  @!P0 ISETP.GE.AND P2, PT, R15, R8.reuse, PT ;  /* 0x000000080f00820c */ /* 0x080fe40003f46270 */
[----:B------:R-:W-:Y:S01]  /*4b50*/  MOV R15, R187 ;  /* 0x000000bb000f7202 */ /* 0x000fe20000000f00 */
[----:B------:R-:W-:Y:S01]  /*4b60*/  FFMA.FTZ R14, R16, UR9, -R3 ;  /* 0x00000009100e7c23 */ /* 0x000fe20008010803 */
[----:B------:R-:W-:Y:S03]  /*4b70*/  MOV R16, R207 ;  /* 0x000000cf00107202 */ /* 0x000fe60000000f00 */
[----:B------:R1:W-:Y:S01]  /*4b80*/  MUFU.EX2 R225, R4 ;  /* 0x0000000400e17308 */ /* 0x0003e20000000800 */
[----:B----4-:R-:W-:Y:S09]  /*4b90*/  MOV R5, UR11 ;  /* 0x0000000b00057c02 */ /* 0x010ff20008000f00 */
[----:B------:R4:W-:Y:S10]  /*4ba0*/  MUFU.EX2 R224, R14 ;  /* 0x0000000e00e07308 */ /* 0x0009f40000000800 */
[----:B------:R-:W-:Y:S01]  /*4bb0*/  MUFU.TANH R171, R51 ;  /* 0x0000003300ab7308 */ /* 0x000fe20000002400 */
[----:B-1----:R-:W-:Y:S01]  /*4bc0*/  IMAD.MOV.U32 R4, RZ, RZ, R213 ;  /* 0x000000ffff047224 */ /* 0x002fe200078e00d5 */
[----:B------:R-:W-:Y:S05]  /*4bd0*/  @!P0 FSEL R4, R213, -INF , !P2 ;  /* 0xff800000d5048808 */ /* 0x000fea0005000000 */
[--C-:B------:R-:W-:Y:S03]  /*4be0*/  FFMA.FTZ R4, R4, UR9, -R2.reuse ;  /* 0x0000000904047c23 */ /* 0x100fe60008010802 */
[----:B------:R-:W-:Y:S01]  /*4bf0*/  MUFU.TANH R75, R52 ;  /* 0x00000034004b7308 */ /* 0x000fe20000002400 */
[----:B----4-:R-:W-:Y:S05]  /*4c00*/  @!P0 VIADD R14, R0, 0x28 ;  /* 0x00000028000e8836 */ /* 0x010fea0000000000 */
[C---:B------:R-:W-:Y:S04]  /*4c10*/  @!P0 ISETP.GE.AND P3, PT, R14.reuse, R8, PT ;  /* 0x000000080e00820c */ /* 0x040fe80003f66270 */
[----:B------:R1:W-:Y:S10]  /*4c20*/  MUFU.EX2 R244, R4 ;  /* 0x0000000400f47308 */ /* 0x0003f40000000800 */
[----:B------:R-:W4:Y:S10]  /*4c30*/  MUFU.TANH R74, R53 ;  /* 0x00000035004a7308 */ /* 0x000f340000002400 */
[----:B------:R-:W-:Y:S01]  /*4c40*/  MUFU.TANH R170, R54 ;  /* 0x0000003600aa7308 */ /* 0x000fe20000002400 */
[----:B-1----:R-:W-:Y:S04]  /*4c50*/  MOV R4, UR10 ;  /* 0x0000000a00047c02 */ /* 0x002fe80008000f00 */
[C---:B------:R-:W-:Y:S05]  /*4c60*/  LEA R4, P2, R25.reuse, R4, 0x2 ;  /* 0x0000000419047211 */ /* 0x040fea00078410ff */
[----:B------:R-:W-:Y:S01]  /*4c70*/  MUFU.TANH R168, R55 ;  /* 0x0000003700a87308 */ /* 0x000fe20000002400 */
[----:B------:R-:W-:Y:S02]  /*4c80*/  LEA.HI.X R5, R25, R5, RZ, 0x2, P2 ;  /* 0x0000000519057211 */ /* 0x000fe400010f14ff */
[-C--:B------:R-:W-:Y:S03]  /*4c90*/  @!P0 ISETP.GE.AND P2, PT, R14, R9.reuse, PT ;  /* 0x000000090e00820c */ /* 0x080fe60003f46270 */
[----:B------:R-:W3:Y:S01]  /*4ca0*/  LDG.E R112, desc[UR34][R4.64] ;  /* 0x0000002204707981 */ /* 0x000ee2000c1e1900 */
[----:B------:R-:W-:Y:S03]  /*4cb0*/  @!P0 FSEL R15, R187, -INF , !P2 ;  /* 0xff800000bb0f8808 */ /* 0x000fe60005000000 */
[----:B------:R-:W-:Y:S01]  /*4cc0*/  MUFU.TANH R175, R60 ;  /* 0x0000003c00af7308 */ /* 0x000fe20000002400 */
[----:B------:R-:W-:Y:S01]  /*4cd0*/  @!P0 ISETP.GE.AND P2, PT, R6, R9, PT ;  /* 0x000000090600820c */ /* 0x000fe20003f46270 */
[----:B------:R-:W3:Y:S01]  /*4ce0*/  LDG.E R111, desc[UR34][R4.64+0x20] ;  /* 0x00002022046f7981 */ /* 0x000ee2000c1e1900 */
[--C-:B------:R-:W-:Y:S02]  /*4cf0*/  FFMA.FTZ R15, R15, UR9, -R3.reuse ;  /* 0x000000090f0f7c23 */ /* 0x100fe40008010803 */
[----:B------:R-:W-:Y:S01]  /*4d00*/  @!P0 FSEL R7, R186, -INF , !P2 ;  /* 0xff800000ba078808 */ /* 0x000fe20005000000 */
[----:B------:R-:W5:Y:S01]  /*4d10*/  LDG.E R110, desc[UR34][R4.64+0x100] ;  /* 0x00010022046e7981 */ /* 0x000f62000c1e1900 */
[----:B------:R-:W-:Y:S03]  /*4d20*/  @!P0 ISETP.GE.AND P2, PT, R6, R8, PT ;  /* 0x000000080600820c */ /* 0x000fe60003f46270 */
[----:B------:R1:W-:Y:S01]  /*4d30*/  MUFU.EX2 R212, R15 ;  /* 0x0000000f00d47308 */ /* 0x0003e20000000800 */
[----:B------:R4:W5:Y:S01]  /*4d40*/  LDG.E R109, desc[UR34][R4.64+0x120] ;  /* 0x00012022046d7981 */ /* 0x000962000c1e1900 */
[----:B------:R-:W-:Y:S01]  /*4d50*/  FFMA.FTZ R7, R7, UR9, -R3 ;  /* 0x0000000907077c23 */ /* 0x000fe20008010803 */
[----:B------:R-:W-:Y:S02]  /*4d60*/  @!P0 FSEL R16, R207, -INF , !P2 ;  /* 0xff800000cf108808 */ /* 0x000fe40005000000 */
[-C--:B------:R-:W-:Y:S05]  /*4d70*/  @!P0 ISETP.GE.AND P2, PT, R14, R13.reuse, PT ;  /* 0x0000000d0e00820c */ /* 0x080fea0003f46270 */
[----:B------:R4:W-:Y:S10]  /*4d80*/  MUFU.EX2 R211, R7 ;  /* 0x0000000700d37308 */ /* 0x0009f40000000800 */
[----:B------:R-:W2:Y:S01]  /*4d90*/  MUFU.TANH R181, R56 ;  /* 0x0000003800b57308 */ /* 0x000ea20000002400 */
[----:B-1----:R-:W-:Y:S02]  /*4da0*/  MOV R15, R208 ;  /* 0x000000d0000f7202 */ /* 0x002fe40000000f00 */
[----:B------:R-:W-:Y:S07]  /*4db0*/  @!P0 FSEL R15, R208, -INF , !P3 ;  /* 0xff800000d00f8808 */ /* 0x000fee0005800000 */
[----:B------:R-:W-:Y:S01]  /*4dc0*/  MUFU.TANH R182, R57 ;  /* 0x0000003900b67308 */ /* 0x000fe20000002400 */
[--C-:B----4-:R-:W-:Y:S01]  /*4dd0*/  FFMA.FTZ R7, R15, UR9, -R2.reuse ;  /* 0x000000090f077c23 */ /* 0x110fe20008010802 */
[----:B------:R-:W-:Y:S02]  /*4de0*/  MOV R15, R78 ;  /* 0x0000004e000f7202 */ /* 0x000fe40000000f00 */
[----:B------:R-:W-:Y:S06]  /*4df0*/  MOV R4, R74 ;  /* 0x0000004a00047202 */ /* 0x000fec0000000f00 */
[----:B------:R1:W-:Y:S10]  /*4e00*/  MUFU.EX2 R241, R7 ;  /* 0x0000000700f17308 */ /* 0x0003f40000000800 */
[----:B------:R-:W-:Y:S10]  /*4e10*/  MUFU.TANH R199, R58 ;  /* 0x0000003a00c77308 */ /* 0x000ff40000002400 */
[----:B------:R-:W4:Y:S01]  /*4e20*/  MUFU.TANH R173, R61 ;  /* 0x0000003d00ad7308 */ /* 0x000f220000002400 */
[----:B-1----:R-:W-:Y:S09]  /*4e30*/  FFMA.FTZ R7, R16, UR9, -R2 ;  /* 0x0000000910077c23 */ /* 0x002ff20008010802 */
[----:B------:R1:W-:Y:S10]  /*4e40*/  MUFU.EX2 R240, R7 ;  /* 0x0000000700f07308 */ /* 0x0003f40000000800 */
[----:B------:R-:W-:Y:S10]  /*4e50*/  MUFU.TANH R73, R64 ;  /* 0x0000004000497308 */ /* 0x000ff40000002400 */
[----:B------:R-:W4:Y:S01]  /*4e60*/  MUFU.TANH R198, R59 ;  /* 0x0000003b00c67308 */ /* 0x000f220000002400 */
[----:B-1----:R-:W-:Y:S01]  /*4e70*/  IMAD.MOV.U32 R7, RZ, RZ, R79 ;  /* 0x000000ffff077224 */ /* 0x002fe200078e004f */
[----:B------:R-:W-:Y:S02]  /*4e80*/  @!P0 FSEL R7, R79, -INF , !P2 ;  /* 0xff8000004f078808 */ /* 0x000fe40005000000 */
[-C--:B------:R-:W-:Y:S03]  /*4e90*/  @!P0 ISETP.GE.AND P2, PT, R6, R13.reuse, PT ;  /* 0x0000000d0600820c */ /* 0x080fe60003f46270 */
[--C-:B------:R-:W-:Y:S01]  /*4ea0*/  FFMA.FTZ R7, R7, UR9, -R11.reuse ;  /* 0x0000000907077c23 */ /* 0x100fe2000801080b */
[----:B------:R-:W-:Y:S02]  /*4eb0*/  @!P0 FSEL R15, R78, -INF , !P2 ;  /* 0xff8000004e0f8808 */ /* 0x000fe40005000000 */
[----:B------:R-:W1:Y:S01]  /*4ec0*/  MUFU.TANH R252, R65 ;  /* 0x0000004100fc7308 */ /* 0x000e620000002400 */
[-C--:B------:R-:W-:Y:S02]  /*4ed0*/  @!P0 ISETP.GE.AND P2, PT, R14, R12.reuse, PT ;  /* 0x0000000c0e00820c */ /* 0x080fe40003f46270 */
[----:B------:R-:W-:Y:S07]  /*4ee0*/  FFMA.FTZ R14, R15, UR9, -R11 ;  /* 0x000000090f0e7c23 */ /* 0x000fee000801080b */
[----:B------:R4:W-:Y:S10]  /*4ef0*/  MUFU.EX2 R81, R7 ;  /* 0x0000000700517308 */ /* 0x0009f40000000800 */
[----:B------:R1:W-:Y:S10]  /*4f00*/  MUFU.EX2 R80, R14 ;  /* 0x0000000e00507308 */ /* 0x0003f40000000800 */
[----:B------:R-:W-:Y:S01]  /*4f10*/  MUFU.TANH R166, R66 ;  /* 0x0000004200a67308 */ /* 0x000fe20000002400 */
[----:B----4-:R-:W-:Y:S01]  /*4f20*/  IMAD.MOV.U32 R7, RZ, RZ, R172 ;  /* 0x000000ffff077224 */ /* 0x010fe200078e00ac */
[----:B------:R-:W-:Y:S02]  /*4f30*/  @!P0 FSEL R7, R172, -INF , !P2 ;  /* 0xff800000ac078808 */ /* 0x000fe40005000000 */
[-C--:B------:R-:W-:Y:S01]  /*4f40*/  @!P0 ISETP.GE.AND P2, PT, R6, R12.reuse, PT ;  /* 0x0000000c0600820c */ /* 0x080fe20003f46270 */
[----:B------:R-:W-:Y:S03]  /*4f50*/  IMAD.MOV.U32 R6, RZ, RZ, R171 ;  /* 0x000000ffff067224 */ /* 0x000fe600078e00ab */
[----:B------:R-:W-:Y:S01]  /*4f60*/  @!P0 FSEL R6, R171, -INF , !P2 ;  /* 0xff800000ab068808 */ /* 0x000fe20005000000 */
[--C-:B-1----:R-:W-:Y:S01]  /*4f70*/  FFMA.FTZ R14, R7, UR9, -R10.reuse ;  /* 0x00000009070e7c23 */ /* 0x102fe2000801080a */
[----:B------:R-:W-:Y:S01]  /*4f80*/  @!P0 IADD3 R7, PT, PT, R0, 0x30, RZ ;  /* 0x0000003000078810 */ /* 0x000fe20007ffe0ff */
[----:B------:R-:W1:Y:S02]  /*4f90*/  MUFU.TANH R165, R67 ;  /* 0x0000004300a57308 */ /* 0x000e640000002400 */
[----:B------:R-:W-:Y:S01]  /*4fa0*/  FFMA.FTZ R15, R6, UR9, -R10 ;  /* 0x00000009060f7c23 */ /* 0x000fe2000801080a */
[C---:B------:R-:W-:Y:S01]  /*4fb0*/  @!P0 ISETP.GE.AND P2, PT, R7.reuse, R13, PT ;  /* 0x0000000d0700820c */ /* 0x040fe20003f46270 */
[----:B------:R-:W-:Y:S01]  /*4fc0*/  @!P0 VIADD R6, R0, 0x31 ;  /* 0x0000003100068836 */ /* 0x000fe20000000000 */
[C---:B------:R-:W-:Y:S02]  /*4fd0*/  @!P0 ISETP.GE.AND P5, PT, R7.reuse, R12, PT ;  /* 0x0000000c0700820c */ /* 0x040fe40003fa6270 */
[C---:B------:R-:W-:Y:S03]  /*4fe0*/  @!P0 ISETP.GE.AND P6, PT, R7.reuse, R9, PT ;  /* 0x000000090700820c */ /* 0x040fe60003fc6270 */
[----:B------:R4:W-:Y:S01]  /*4ff0*/  MUFU.EX2 R180, R14 ;  /* 0x0000000e00b47308 */ /* 0x0009e20000000800 */
[----:B------:R-:W-:Y:S02]  /*5000*/  @!P0 ISETP.GE.AND P3, PT, R7, R8, PT ;  /* 0x000000080700820c */ /* 0x000fe40003f66270 */
[----:B--2---:R-:W-:Y:S02]  /*5010*/  MOV R7, R181 ;  /* 0x000000b500077202 */ /* 0x004fe40000000f00 */
[----:B------:R-:W-:Y:S05]  /*5020*/  @!P0 FSEL R7, R181, -INF , !P6 ;  /* 0xff800000b5078808 */ /* 0x000fea0007000000 */
[----:B------:R2:W-:Y:S10]  /*5030*/  MUFU.EX2 R177, R15 ;  /* 0x0000000f00b17308 */ /* 0x0005f40000000800 */
[----:B------:R-:W1:Y:S01]  /*5040*/  MUFU.TANH R190, R62 ;  /* 0x0000003e00be7308 */ /* 0x000e620000002400 */
[----:B----4-:R-:W-:Y:S02]  /*5050*/  MOV R14, R75 ;  /* 0x0000004b000e7202 */ /* 0x010fe40000000f00 */
[----:B------:R-:W-:Y:S02]  /*5060*/  @!P0 FSEL R14, R75, -INF , !P2 ;  /* 0xff8000004b0e8808 */ /* 0x000fe40005000000 */
[----:B------:R-:W-:Y:S03]  /*5070*/  @!P0 ISETP.GE.AND P2, PT, R6, R13, PT ;  /* 0x0000000d0600820c */ /* 0x000fe60003f46270 */
[----:B------:R-:W-:Y:S01]  /*5080*/  FFMA.FTZ R5, R14, UR9, -R11 ;  /* 0x000000090e057c23 */ /* 0x000fe2000801080b */
[----:B------:R-:W-:Y:S01]  /*5090*/  @!P0 FSEL R4, R74, -INF , !P2 ;  /* 0xff8000004a048808 */ /* 0x000fe20005000000 */
[----:B------:R-:W-:Y:S01]  /*50a0*/  IMAD.MOV.U32 R14, RZ, RZ, R168 ;  /* 0x000000ffff0e7224 */ /* 0x000fe200078e00a8 */
[----:B------:R-:W-:Y:S01]  /*50b0*/  @!P0 ISETP.GE.AND P2, PT, R6, R12, PT ;  /* 0x0000000c0600820c */ /* 0x000fe20003f46270 */
[----:B------:R4:W-:Y:S01]  /*50c0*/  MUFU.EX2 R77, R5 ;  /* 0x00000005004d7308 */ /* 0x0009e20000000800 */
[----:B--2---:R-:W-:Y:S01]  /*50d0*/  FFMA.FTZ R15, R7, UR9, -R3 ;  /* 0x00000009070f7c23 */ /* 0x004fe20008010803 */
[----:B------:R-:W-:Y:S01]  /*50e0*/  FFMA.FTZ R4, R4, UR9, -R11 ;  /* 0x0000000904047c23 */ /* 0x000fe2000801080b */
[----:B------:R-:W-:Y:S02]  /*50f0*/  @!P0 FSEL R14, R168, -INF , !P2 ;  /* 0xff800000a80e8808 */ /* 0x000fe40005000000 */
[----:B------:R-:W-:Y:S02]  /*5100*/  @!P0 ISETP.GE.AND P2, PT, R6, R8, PT ;  /* 0x000000080600820c */ /* 0x000fe40003f46270 */
[----:B------:R-:W-:Y:S03]  /*5110*/  MOV R7, R173 ;  /* 0x000000ad00077202 */ /* 0x000fe60000000f00 */
[----:B------:R2:W-:Y:S01]  /*5120*/  MUFU.EX2 R76, R4 ;  /* 0x00000004004c7308 */ /* 0x0005e20000000800 */
[--C-:B------:R-:W-:Y:S09]  /*5130*/  FFMA.FTZ R14, R14, UR9, -R10.reuse ;  /* 0x000000090e0e7c23 */ /* 0x100ff2000801080a */
[----:B------:R1:W-:Y:S01]  /*5140*/  MUFU.EX2 R174, R14 ;  /* 0x0000000e00ae7308 */ /* 0x0003e20000000800 */
[----:B----4-:R-:W-:Y:S02]  /*5150*/  MOV R5, R170 ;  /* 0x000000aa00057202 */ /* 0x010fe40000000f00 */
[----:B------:R-:W-:Y:S02]  /*5160*/  @!P0 FSEL R5, R170, -INF , !P5 ;  /* 0xff800000aa058808 */ /* 0x000fe40006800000 */
[-C--:B------:R-:W-:Y:S03]  /*5170*/  @!P0 ISETP.GE.AND P5, PT, R6, R9.reuse, PT ;  /* 0x000000090600820c */ /* 0x080fe60003fa6270 */
[----:B------:R-:W-:Y:S02]  /*5180*/  FFMA.FTZ R6, R5, UR9, -R10 ;  /* 0x0000000905067c23 */ /* 0x000fe4000801080a */
[----:B------:R4:W-:Y:S01]  /*5190*/  MUFU.EX2 R204, R15 ;  /* 0x0000000f00cc7308 */ /* 0x0009e20000000800 */
[C---:B--2---:R-:W-:Y:S01]  /*51a0*/  @!P0 IADD3 R4, PT, PT, R0.reuse, 0x38, RZ ;  /* 0x0000003800048810 */ /* 0x044fe20007ffe0ff */
[----:B------:R-:W-:Y:S01]  /*51b0*/  @!P0 VIADD R0, R0, 0x39 ;  /* 0x0000003900008836 */ /* 0x000fe20000000000 */
[----:B------:R-:W-:Y:S02]  /*51c0*/  MOV R5, R182 ;  /* 0x000000b600057202 */ /* 0x000fe40000000f00 */
[----:B------:R-:W-:Y:S02]  /*51d0*/  @!P0 FSEL R5, R182, -INF , !P5 ;  /* 0xff800000b6058808 */ /* 0x000fe40006800000 */
[-C--:B------:R-:W-:Y:S03]  /*51e0*/  @!P0 ISETP.GE.AND P5, PT, R0, R9.reuse, PT ;  /* 0x000000090000820c */ /* 0x080fe60003fa6270 */
[----:B------:R2:W-:Y:S01]  /*51f0*/  MUFU.EX2 R176, R6 ;  /* 0x0000000600b07308 */ /* 0x0005e20000000800 */
[----:B------:R-:W-:Y:S01]  /*5200*/  @!P0 ISETP.GE.AND P6, PT, R4, R9, PT ;  /* 0x000000090400820c */ /* 0x000fe20003fc6270 */
[----:B------:R-:W-:Y:S01]  /*5210*/  IMAD.MOV.U32 R9, RZ, RZ, R198 ;  /* 0x000000ffff097224 */ /* 0x000fe200078e00c6 */
[----:B-1----:R-:W-:Y:S02]  /*5220*/  MOV R14, R175 ;  /* 0x000000af000e7202 */ /* 0x002fe40000000f00 */
[----:B------:R-:W-:Y:S02]  /*5230*/  LEA R113, R17, UR4, 0x1 ;  /* 0x0000000411717c11 */ /* 0x000fe4000f8e08ff */
[----:B------:R-:W-:Y:S03]  /*5240*/  @!P0 FSEL R14, R175, -INF , !P6 ;  /* 0xff800000af0e8808 */ /* 0x000fe60007000000 */
[----:B------:R-:W1:Y:S01]  /*5250*/  MUFU.TANH R185, R63 ;  /* 0x0000003f00b97308 */ /* 0x000e620000002400 */
[----:B----4-:R-:W-:Y:S01]  /*5260*/  FFMA.FTZ R15, R5, UR9, -R3 ;  /* 0x00000009050f7c23 */ /* 0x010fe20008010803 */
[----:B------:R-:W-:Y:S02]  /*5270*/  F2FP.BF16.F32.PACK_AB R5, R98, R158 ;  /* 0x0000009e6205723e */ /* 0x000fe400000010ff */
[----:B------:R-:W-:Y:S02]  /*5280*/  @!P0 FSEL R7, R173, -INF , !P5 ;  /* 0xff800000ad078808 */ /* 0x000fe40006800000 */
[-C--:B------:R-:W-:Y:S01]  /*5290*/  @!P0 ISETP.GE.AND P6, PT, R4, R12.reuse, PT ;  /* 0x0000000c0400820c */ /* 0x080fe20003fc6270 */
[----:B------:R4:W-:Y:S01]  /*52a0*/  STS [R113+0x10000], R5 ;  /* 0x0100000571007388 */ /* 0x0009e20000000800 */
[----:B------:R-:W-:Y:S01]  /*52b0*/  @!P0 ISETP.GE.AND P5, PT, R0, R12, PT ;  /* 0x0000000c0000820c */ /* 0x000fe20003fa6270 */
[----:B------:R-:W-:Y:S01]  /*52c0*/  IMAD.MOV.U32 R12, RZ, RZ, R73 ;  /* 0x000000ffff0c7224 */ /* 0x000fe200078e0049 */
[----:B--2---:R-:W-:Y:S01]  /*52d0*/  MOV R6, R199 ;  /* 0x000000c700067202 */ /* 0x004fe20000000f00 */
[----:B------:R-:W-:Y:S01]  /*52e0*/  MUFU.EX2 R203, R15 ;  /* 0x0000000f00cb7308 */ /* 0x000fe20000000800 */
[----:B------:R-:W-:Y:S02]  /*52f0*/  @!P0 FSEL R6, R199, -INF , !P3 ;  /* 0xff800000c7068808 */ /* 0x000fe40005800000 */
[CC--:B------:R-:W-:Y:S02]  /*5300*/  @!P0 ISETP.GE.AND P3, PT, R4.reuse, R13.reuse, PT ;  /* 0x0000000d0400820c */ /* 0x0c0fe40003f66270 */
[----:B------:R-:W-:Y:S02]  /*5310*/  MOV R17, 0x10 ;  /* 0x0000001000117802 */ /* 0x000fe40000000f00 */
[----:B------:R-:W-:Y:S02]  /*5320*/  @!P0 FSEL R12, R73, -INF , !P3 ;  /* 0xff800000490c8808 */ /* 0x000fe40005800000 */
[----:B------:R-:W-:Y:S01]  /*5330*/  @!P0 ISETP.GE.AND P3, PT, R4, R8, PT ;  /* 0x000000080400820c */ /* 0x000fe20003f66270 */
[--C-:B------:R-:W-:Y:S01]  /*5340*/  FFMA.FTZ R4, R6, UR9, -R2.reuse ;  /* 0x0000000906047c23 */ /* 0x100fe20008010802 */
[----:B------:R-:W-:Y:S02]  /*5350*/  @!P0 FSEL R9, R198, -INF , !P2 ;  /* 0xff800000c6098808 */ /* 0x000fe40005000000 */
[----:B------:R-:W-:Y:S01]  /*5360*/  @!P0 ISETP.GE.AND P2, PT, R0, R13, PT ;  /* 0x0000000d0000820c */ /* 0x000fe20003f46270 */
[----:B------:R2:W-:Y:S01]  /*5370*/  MUFU.EX2 R233, R4 ;  /* 0x0000000400e97308 */ /* 0x0005e20000000800 */
[----:B------:R-:W-:Y:S02]  /*5380*/  SEL R17, R17, 0xfffffff0, !P1 ;  /* 0xfffffff011117807 */ /* 0x000fe40004800000 */
[----:B------:R-:W-:Y:S02]  /*5390*/  F2FP.BF16.F32.PACK_AB R6, R159, R70 ;  /* 0x000000469f06723e */ /* 0x000fe400000010ff */
[----:B------:R-:W-:Y:S01]  /*53a0*/  MOV R13, R252 ;  /* 0x000000fc000d7202 */ /* 0x000fe20000000f00 */
[----:B------:R-:W-:Y:S01]  /*53b0*/  IMAD.IADD R164, R17, 0x1, R113 ;  /* 0x0000000111a47824 */ /* 0x000fe200078e0271 */
[----:B------:R-:W-:Y:S01]  /*53c0*/  @!P0 FSEL R13, R252, -INF , !P2 ;  /* 0xff800000fc0d8808 */ /* 0x000fe20005000000 */
[----:B------:R1:W-:Y:S01]  /*53d0*/  STS [R113+0x10400], R6 ;  /* 0x0104000671007388 */ /* 0x0003e20000000800 */
[----:B------:R-:W-:Y:S01]  /*53e0*/  @!P0 ISETP.GE.AND P2, PT, R0, R8, PT ;  /* 0x000000080000820c */ /* 0x000fe20003f46270 */
[----:B------:R-:W-:Y:S01]  /*53f0*/  FFMA.FTZ R8, R9, UR9, -R2 ;  /* 0x0000000909087c23 */ /* 0x000fe20008010802 */
[----:B------:R-:W-:Y:S02]  /*5400*/  F2FP.BF16.F32.PACK_AB R0, R227, R226 ;  /* 0x000000e2e300723e */ /* 0x000fe400000010ff */
[----:B----4-:R-:W-:Y:S01]  /*5410*/  F2FP.BF16.F32.PACK_AB R5, R250, R251 ;  /* 0x000000fbfa05723e */ /* 0x010fe200000010ff */
[----:B------:R-:W-:Y:S01]  /*5420*/  MUFU.EX2 R232, R8 ;  /* 0x0000000800e87308 */ /* 0x000fe20000000800 */
[----:B---3--:R-:W-:Y:S01]  /*5430*/  IADD3 R115, PT, PT, R113, R18, RZ ;  /* 0x0000001271737210 */ /* 0x008fe20007ffe0ff */
[----:B------:R3:W-:Y:S01]  /*5440*/  STS [R164+0x10400], R0 ;  /* 0x01040000a4007388 */ /* 0x0007e20000000800 */
[----:B--2---:R-:W-:Y:S02]  /*5450*/  F2FP.BF16.F32.PACK_AB R4, R96, R97 ;  /* 0x000000616004723e */ /* 0x004fe400000010ff */
[----:B------:R-:W-:Y:S02]  /*5460*/  IADD3 R161, PT, PT, R17, R115, RZ ;  /* 0x0000007311a17210 */ /* 0x000fe40007ffe0ff */
[C---:B------:R-:W-:Y:S01]  /*5470*/  IADD3 R16, PT, PT, R113.reuse, 0x10000, RZ ;  /* 0x0001000071107810 */ /* 0x040fe20007ffe0ff */
[----:B------:R2:W-:Y:S01]  /*5480*/  STS [R164+0x10000], R4 ;  /* 0x01000004a4007388 */ /* 0x0005e20000000800 */
[----:B------:R-:W-:Y:S02]  /*5490*/  IADD3 R114, PT, PT, R113, 0x10040, RZ ;  /* 0x0001004071727810 */ /* 0x000fe40007ffe0ff */
[----:B------:R-:W-:Y:S01]  /*54a0*/  @P4 IADD3 R114, PT, PT, R16, -0x40, RZ ;  /* 0xffffffc010724810 */ /* 0x000fe20007ffe0ff */
[----:B------:R4:W-:Y:S03]  /*54b0*/  STS [R113+0x12000], R5 ;  /* 0x0120000571007388 */ /* 0x0009e60000000800 */
[CC--:B------:R-:W-:Y:S02]  /*54c0*/  IADD3 R162, PT, PT, R17.reuse, R114.reuse, RZ ;  /* 0x0000007211a27210 */ /* 0x0c0fe40007ffe0ff */
[----:B------:R-:W-:Y:S02]  /*54d0*/  IADD3 R160, PT, PT, R18, R114, RZ ;  /* 0x0000007212a07210 */ /* 0x000fe40007ffe0ff */
[----:B-1----:R-:W-:Y:S03]  /*54e0*/  F2FP.BF16.F32.PACK_AB R6, R24, R23 ;  /* 0x000000171806723e */ /* 0x002fe600000010ff */
[----:B------:R-:W-:Y:S02]  /*54f0*/  IMAD.IADD R163, R17, 0x1, R160 ;  /* 0x0000000111a37824 */ /* 0x000fe400078e02a0 */
[----:B------:R1:W-:Y:S01]  /*5500*/  STS [R113+0x12400], R6 ;  /* 0x0124000671007388 */ /* 0x0003e20000000800 */
[--C-:B---3--:R-:W-:Y:S01]  /*5510*/  FFMA.FTZ R0, R14, UR9, -R3.reuse ;  /* 0x000000090e007c23 */ /* 0x108fe20008010803 */
[----:B------:R-:W-:Y:S03]  /*5520*/  FFMA.FTZ R3, R7, UR9, -R3 ;  /* 0x0000000907037c23 */ /* 0x000fe60008010803 */
[----:B------:R3:W-:Y:S01]  /*5530*/  MUFU.EX2 R200, R0 ;  /* 0x0000000000c87308 */ /* 0x0007e20000000800 */
[----:B--2---:R-:W-:Y:S02]  /*5540*/  F2FP.BF16.F32.PACK_AB R4, R22, R21 ;  /* 0x000000151604723e */ /* 0x004fe400000010ff */
[----:B----4-:R-:W-:Y:S03]  /*5550*/  F2FP.BF16.F32.PACK_AB R5, R246, R247 ;  /* 0x000000f7f605723e */ /* 0x010fe600000010ff */
[----:B------:R2:W-:Y:S04]  /*5560*/  STS [R164+0x12400], R4 ;  /* 0x01240004a4007388 */ /* 0x0005e80000000800 */
[----:B------:R4:W-:Y:S01]  /*5570*/  MUFU.EX2 R197, R3 ;  /* 0x0000000300c57308 */ /* 0x0009e20000000800 */
[----:B------:R2:W-:Y:S01]  /*5580*/  STS [R164+0x12000], R5 ;  /* 0x01200005a4007388 */ /* 0x0005e20000000800 */
[----:B---3--:R-:W-:Y:S01]  /*5590*/  F2FP.BF16.F32.PACK_AB R0, R94, R95 ;  /* 0x0000005f5e00723e */ /* 0x008fe200000010ff */
[--C-:B-1----:R-:W-:Y:S01]  /*55a0*/  FFMA.FTZ R6, R12, UR9, -R11.reuse ;  /* 0x000000090c067c23 */ /* 0x102fe2000801080b */
[----:B------:R-:W-:Y:S03]  /*55b0*/  FFMA.FTZ R11, R13, UR9, -R11 ;  /* 0x000000090d0b7c23 */ /* 0x000fe6000801080b */
[----:B------:R1:W-:Y:S03]  /*55c0*/  STS [R115+0x10000], R0 ;  /* 0x0100000073007388 */ /* 0x0003e60000000800 */
[----:B------:R3:W-:Y:S01]  /*55d0*/  MUFU.EX2 R72, R6 ;  /* 0x0000000600487308 */ /* 0x0007e20000000800 */
[----:B----4-:R-:W-:Y:S09]  /*55e0*/  F2FP.BF16.F32.PACK_AB R3, R88, R89 ;  /* 0x000000595803723e */ /* 0x010ff200000010ff */
[----:B------:R-:W4:Y:S01]  /*55f0*/  MUFU.EX2 R71, R11 ;  /* 0x0000000b00477308 */ /* 0x000f220000000800 */
[----:B--2---:R-:W-:Y:S02]  /*5600*/  F2FP.BF16.F32.PACK_AB R4, R242, R243 ;  /* 0x000000f3f204723e */ /* 0x004fe400000010ff */
[----:B------:R-:W-:Y:S05]  /*5610*/  F2FP.BF16.F32.PACK_AB R5, R218, R219 ;  /* 0x000000dbda05723e */ /* 0x000fea00000010ff */
[----:B------:R2:W-:Y:S04]  /*5620*/  STS [R115+0x10400], R5 ;  /* 0x0104000573007388 */ /* 0x0005e80000000800 */
[----:B------:R3:W-:Y:S01]  /*5630*/  STS [R161+0x10000], R3 ;  /* 0x01000003a1007388 */ /* 0x0007e20000000800 */
[----:B-1----:R-:W-:Y:S05]  /*5640*/  F2FP.BF16.F32.PACK_AB R0, R201, R202 ;  /* 0x000000cac900723e */ /* 0x002fea00000010ff */
[----:B------:R1:W-:Y:S04]  /*5650*/  STS [R161+0x10400], R0 ;  /* 0x01040000a1007388 */ /* 0x0003e80000000800 */
[----:B------:R4:W-:Y:S01]  /*5660*/  STS [R115+0x12000], R4 ;  /* 0x0120000473007388 */ /* 0x0009e20000000800 */
[----:B--2---:R-:W-:Y:S02]  /*5670*/  MOV R5, R165 ;  /* 0x000000a500057202 */ /* 0x004fe40000000f00 */
[----:B------:R-:W-:Y:S02]  /*5680*/  @!P0 FSEL R5, R165, -INF , !P5 ;  /* 0xff800000a5058808 */ /* 0x000fe40006800000 */
[----:B---3--:R-:W-:Y:S02]  /*5690*/  F2FP.BF16.F32.PACK_AB R3, R234, R237 ;  /* 0x000000edea03723e */ /* 0x008fe400000010ff */
[----:B-1----:R-:W-:Y:S01]  /*56a0*/  F2FP.BF16.F32.PACK_AB R0, R20, R19 ;  /* 0x000000131400723e */ /* 0x002fe200000010ff */
[----:B----4-:R-:W-:Y:S04]  /*56b0*/  IMAD.MOV.U32 R4, RZ, RZ, R166 ;  /* 0x000000ffff047224 */ /* 0x010fe800078e00a6 */
[----:B------:R1:W-:Y:S01]  /*56c0*/  STS [R115+0x12400], R0 ;  /* 0x0124000073007388 */ /* 0x0003e20000000800 */
[----:B------:R-:W-:Y:S03]  /*56d0*/  @!P0 FSEL R4, R166, -INF , !P6 ;  /* 0xff800000a6048808 */ /* 0x000fe60007000000 */
[----:B------:R2:W-:Y:S02]  /*56e0*/  STS [R161+0x12000], R3 ;  /* 0x01200003a1007388 */ /* 0x0005e40000000800 */
[--C-:B------:R-:W-:Y:S01]  /*56f0*/  FFMA.FTZ R6, R4, UR9, -R10.reuse ;  /* 0x0000000904067c23 */ /* 0x100fe2000801080a */
[----:B------:R-:W-:Y:S01]  /*5700*/  F2FP.BF16.F32.PACK_AB R4, R84, R85 ;  /* 0x000000555404723e */ /* 0x000fe200000010ff */
[----:B------:R-:W-:Y:S02]  /*5710*/  FFMA.FTZ R10, R5, UR9, -R10 ;  /* 0x00000009050a7c23 */ /* 0x000fe4000801080a */
[----:B------:R-:W-:Y:S10]  /*5720*/  MUFU.EX2 R169, R6 ;  /* 0x0000000600a97308 */ /* 0x000ff40000000800 */
[----:B------:R-:W3:Y:S01]  /*5730*/  MUFU.EX2 R167, R10 ;  /* 0x0000000a00a77308 */ /* 0x000ee20000000800 */
[----:B-1----:R-:W-:Y:S02]  /*5740*/  F2FP.BF16.F32.PACK_AB R0, R248, R249 ;  /* 0x000000f9f800723e */ /* 0x002fe400000010ff */
[----:B--2---:R-:W-:Y:S03]  /*5750*/  MOV R3, R190 ;  /* 0x000000be00037202 */ /* 0x004fe60000000f00 */
[----:B------:R1:W-:Y:S01]  /*5760*/  STS [R161+0x12400], R0 ;  /* 0x01240000a1007388 */ /* 0x0003e20000000800 */
[----:B------:R-:W-:Y:S03]  /*5770*/  @!P0 FSEL R3, R190, -INF , !P3 ;  /* 0xff800000be038808 */ /* 0x000fe60005800000 */
[----:B------:R2:W-:Y:S02]  /*5780*/  STS [R114], R4 ;  /* 0x0000000472007388 */ /* 0x0005e40000000800 */
[--C-:B------:R-:W-:Y:S01]  /*5790*/  FFMA.FTZ R5, R3, UR9, -R2.reuse ;  /* 0x0000000903057c23 */ /* 0x100fe20008010802 */
[----:B------:R-:W-:Y:S03]  /*57a0*/  F2FP.BF16.F32.PACK_AB R3, R80, R81 ;  /* 0x000000515003723e */ /* 0x000fe600000010ff */
[----:B------:R4:W-:Y:S01]  /*57b0*/  MUFU.EX2 R220, R5 ;  /* 0x0000000500dc7308 */ /* 0x0009e20000000800 */
[----:B-1----:R-:W-:Y:S02]  /*57c0*/  F2FP.BF16.F32.PACK_AB R0, R196, R195 ;  /* 0x000000c3c400723e */ /* 0x002fe400000010ff */
[----:B----4-:R-:W-:Y:S01]  /*57d0*/  F2FP.BF16.F32.PACK_AB R5, R240, R241 ;  /* 0x000000f1f005723e */ /* 0x010fe200000010ff */
[----:B--2---:R-:W-:Y:S02]  /*57e0*/  IMAD.MOV.U32 R4, RZ, RZ, R185 ;  /* 0x000000ffff047224 */ /* 0x004fe400078e00b9 */
[----:B------:R1:W-:Y:S01]  /*57f0*/  STS [R114+0x400], R0 ;  /* 0x0004000072007388 */ /* 0x0003e20000000800 */
[----:B------:R-:W-:Y:S03]  /*5800*/  @!P0 FSEL R4, R185, -INF , !P2 ;  /* 0xff800000b9048808 */ /* 0x000fe60005000000 */
[----:B------:R2:W-:Y:S02]  /*5810*/  STS [R162], R3 ;  /* 0x00000003a2007388 */ /* 0x0005e40000000800 */
[----:B------:R-:W-:Y:S01]  /*5820*/  FFMA.FTZ R2, R4, UR9, -R2 ;  /* 0x0000000904027c23 */ /* 0x000fe20008010802 */
[----:B------:R-:W-:Y:S03]  /*5830*/  F2FP.BF16.F32.PACK_AB R4, R224, R225 ;  /* 0x000000e1e004723e */ /* 0x000fe600000010ff */
[----:B------:R4:W3:Y:S01]  /*5840*/  MUFU.EX2 R217, R2 ;  /* 0x0000000200d97308 */ /* 0x0008e20000000800 */
[----:B-1----:R-:W-:Y:S02]  /*5850*/  F2FP.BF16.F32.PACK_AB R0, R177, R180 ;  /* 0x000000b4b100723e */ /* 0x002fe400000010ff */
[----:B----4-:R-:W-:Y:S02]  /*5860*/  F2FP.BF16.F32.PACK_AB R2, R71, R72 ;  /* 0x000000484702723e */ /* 0x010fe400000010ff */
[----:B--2---:R-:W-:Y:S01]  /*5870*/  F2FP.BF16.F32.PACK_AB R3, R244, R245 ;  /* 0x000000f5f403723e */ /* 0x004fe200000010ff */
[----:B------:R1:W-:Y:S04]  /*5880*/  STS [R162+0x400], R0 ;  /* 0x00040000a2007388 */ /* 0x0003e80000000800 */
[----:B------:R2:W-:Y:S04]  /*5890*/  STS [R114+0x2000], R4 ;  /* 0x0020000472007388 */ /* 0x0005e80000000800 */
[----:B------:R4:W-:Y:S04]  /*58a0*/  STS [R114+0x2400], R3 ;  /* 0x0024000372007388 */ /* 0x0009e80000000800 */
[----:B------:R3:W-:Y:S01]  /*58b0*/  STS [R162+0x2400], R5 ;  /* 0x00240005a2007388 */ /* 0x0007e20000000800 */
[----:B-1----:R-:W-:Y:S02]  /*58c0*/  F2FP.BF16.F32.PACK_AB R0, R211, R212 ;  /* 0x000000d4d300723e */ /* 0x002fe400000010ff */
[----:B--2---:R-:W-:Y:S03]  /*58d0*/  F2FP.BF16.F32.PACK_AB R4, R76, R77 ;  /* 0x0000004d4c04723e */ /* 0x004fe600000010ff */
[----:B------:R1:W-:Y:S01]  /*58e0*/  STS [R162+0x2000], R0 ;  /* 0x00200000a2007388 */ /* 0x0003e20000000800 */
[----:B----4-:R-:W-:Y:S03]  /*58f0*/  F2FP.BF16.F32.PACK_AB R3, R174, R176 ;  /* 0x000000b0ae03723e */ /* 0x010fe600000010ff */
[----:B------:R2:W-:Y:S01]  /*5900*/  STS [R160], R4 ;  /* 0x00000004a0007388 */ /* 0x0005e20000000800 */
[----:B---3--:R-:W-:Y:S03]  /*5910*/  F2FP.BF16.F32.PACK_AB R5, R203, R204 ;  /* 0x000000cccb05723e */ /* 0x008fe600000010ff */
[----:B------:R3:W-:Y:S04]  /*5920*/  STS [R160+0x400], R3 ;  /* 0x00040003a0007388 */ /* 0x0007e80000000800 */
[----:B------:R4:W-:Y:S01]  /*5930*/  STS [R163], R2 ;  /* 0x00000002a3007388 */ /* 0x0009e20000000800 */
[----:B-1----:R-:W-:Y:S02]  /*5940*/  F2FP.BF16.F32.PACK_AB R0, R167, R169 ;  /* 0x000000a9a700723e */ /* 0x002fe400000010ff */
[----:B--2---:R-:W-:Y:S03]  /*5950*/  F2FP.BF16.F32.PACK_AB R4, R232, R233 ;  /* 0x000000e9e804723e */ /* 0x004fe600000010ff */
[----:B------:R1:W-:Y:S01]  /*5960*/  STS [R163+0x400], R0 ;  /* 0x00040000a3007388 */ /* 0x0003e20000000800 */
[----:B---3--:R-:W-:Y:S03]  /*5970*/  F2FP.BF16.F32.PACK_AB R3, R197, R200 ;  /* 0x000000c8c503723e */ /* 0x008fe600000010ff */
[----:B------:R-:W-:Y:S01]  /*5980*/  STS [R160+0x2000], R5 ;  /* 0x00200005a0007388 */ /* 0x000fe20000000800 */
[----:B----4-:R-:W-:Y:S03]  /*5990*/  F2FP.BF16.F32.PACK_AB R2, R217, R220 ;  /* 0x000000dcd902723e */ /* 0x010fe600000010ff */
[----:B------:R-:W-:Y:S04]  /*59a0*/  STS [R160+0x2400], R4 ;  /* 0x00240004a0007388 */ /* 0x000fe80000000800 */
[----:B------:R2:W-:Y:S04]  /*59b0*/  STS [R163+0x2000], R3 ;  /* 0x00200003a3007388 */ /* 0x0005e80000000800 */
[----:B------:R3:W-:Y:S01]  /*59c0*/  STS [R163+0x2400], R2 ;  /* 0x00240002a3007388 */ /* 0x0007e20000000800 */
[----:B-1----:R-:W-:Y:S05]  /*59d0*/  LEA R0, R155, UR4, 0x1 ;  /* 0x000000049b007c11 */ /* 0x002fea000f8e08ff */
[----:B------:R-:W1:Y:S01]  /*59e0*/  LDSM.16.M88.4 R64, [R0+0x4000] ;  /* 0x004000000040783b */ /* 0x000e620000000200 */
[----:B--2---:R-:W-:Y:S07]  /*59f0*/  MOV R3, R101 ;  /* 0x0000006500037202 */ /* 0x004fee0000000f00 */
[----:B------:R2:W4:Y:S01]  /*5a00*/  LDSM.16.M88.4 R60, [R0+0x5000] ;  /* 0x00500000003c783b */ /* 0x0005220000000200 */
[C---:B---3--:R-:W-:Y:S01]  /*5a10*/  IADD3 R2, PT, PT, R0.reuse, 0x4000, RZ ;  /* 0x0000400000027810 */ /* 0x048fe20007ffe0ff */
[----:B------:R-:W-:Y:S04]  /*5a20*/  FFMA.FTZ R3, -R3, R3, 1 ;  /* 0x3f80000003037423 */ /* 0x000fe80000010103 */
[----:B------:R-:W-:Y:S01]  /*5a30*/  FMUL.FTZ R3, R3, UR14 ;  /* 0x0000000e03037c20 */ /* 0x000fe20008410000 */
[----:B--2---:R-:W-:Y:S01]  /*5a40*/  VIADD R0, R0, 0x4020 ;  /* 0x0000402000007836 */ /* 0x004fe20000000000 */
[----:B------:R-:W-:Y:S05]  /*5a50*/  @P1 IADD3 R0, PT, PT, R2, -0x20, RZ ;  /* 0xffffffe002001810 */ /* 0x000fea0007ffe0ff */
[----:B------:R-:W2:Y:S01]  /*5a60*/  LDSM.16.M88.4 R100, [R0] ;  /* 0x000000000064783b */ /* 0x000ea20000000200 */
[-C--:B-1----:R-:W-:Y:S07]  /*5a70*/  HMMA.16816.F32.BF16 R4, R64, R116.reuse, RZ ;  /* 0x000000744004723c */ /* 0x082fee00000418ff */
[----:B------:R-:W1:Y:S01]  /*5a80*/  LDSM.16.M88.4 R104, [R0+0x1000] ;  /* 0x001000000068783b */ /* 0x000e620000000200 */
        /* <DEDUP_REMOVED lines=17> */
[-C--:B------:R-:W-:Y:S03]  /*5ba0*/  HMMA.16816.F32.BF16 R12, R104, R134.reuse, R12 ;  /* 0x00000086680c723c */ /* 0x080fe6000004180c */
[C---:B------:R-:W-:Y:S01]  /*5bb0*/  FADD.FTZ R4, -R112.reuse, R4 ;  /* 0x0000000470047221 */ /* 0x040fe20000010100 */
[----:B------:R-:W-:Y:S01]  /*5bc0*/  FADD.FTZ R5, -R112, R5 ;  /* 0x0000000570057221 */ /* 0x000fe20000010100 */
[C---:B------:R-:W-:Y:S01]  /*5bd0*/  FADD.FTZ R6, -R111.reuse, R6 ;  /* 0x000000066f067221 */ /* 0x040fe20000010100 */
[----:B------:R-:W-:Y:S02]  /*5be0*/  FADD.FTZ R7, -R111, R7 ;  /* 0x000000076f077221 */ /* 0x000fe40000010100 */
[C---:B------:R-:W-:Y:S04]  /*5bf0*/  HMMA.16816.F32.BF16 R16, R100.reuse, R134, R16 ;  /* 0x000000866410723c */ /* 0x040fe80000041810 */
[----:B------:R-:W-:Y:S01]  /*5c00*/  FMUL.FTZ R5, R98, R5 ;  /* 0x0000000562057220 */ /* 0x000fe20000410000 */
[----:B------:R-:W-:Y:S01]  /*5c10*/  FMUL.FTZ R7, R159, R7 ;  /* 0x000000079f077220 */ /* 0x000fe20000410000 */
[----:B------:R1:W5:Y:S01]  /*5c20*/  LDL.LU R98, [R1+0xd0] ;  /* 0x0000d00001627983 */ /* 0x0003620000300800 */
[C---:B------:R-:W-:Y:S01]  /*5c30*/  SHF.L.U32 R159, R157.reuse, 0x5, RZ ;  /* 0x000000059d9f7819 */ /* 0x040fe200000006ff */
[-C--:B------:R-:W-:Y:S08]  /*5c40*/  HMMA.16816.F32.BF16 R20, R100, R136.reuse, R20 ;  /* 0x000000886414723c */ /* 0x080ff00000041814 */
[C---:B------:R-:W-:Y:S04]  /*5c50*/  HMMA.16816.F32.BF16 R24, R104.reuse, R136, R24 ;  /* 0x000000886818723c */ /* 0x040fe80000041818 */
[C---:B------:R-:W-:Y:S04]  /*5c60*/  FADD.FTZ R16, -R112.reuse, R16 ;  /* 0x0000001070107221 */ /* 0x040fe80000010100 */
[-C--:B------:R-:W-:Y:S08]  /*5c70*/  HMMA.16816.F32.BF16 R28, R104, R138.reuse, R28 ;  /* 0x0000008a681c723c */ /* 0x080ff0000004181c */
[C---:B------:R-:W-:Y:S08]  /*5c80*/  HMMA.16816.F32.BF16 R32, R100.reuse, R138, R32 ;  /* 0x0000008a6420723c */ /* 0x040ff00000041820 */
[-C--:B------:R-:W-:Y:S08]  /*5c90*/  HMMA.16816.F32.BF16 R36, R100, R140.reuse, R36 ;  /* 0x0000008c6424723c */ /* 0x080ff00000041824 */
[C---:B------:R-:W-:Y:S04]  /*5ca0*/  HMMA.16816.F32.BF16 R40, R104.reuse, R140, R40 ;  /* 0x0000008c6828723c */ /* 0x040fe80000041828 */
[----:B------:R-:W-:Y:S04]  /*5cb0*/  FADD.FTZ R32, -R112, R32 ;  /* 0x0000002070207221 */ /* 0x000fe80000010100 */
[-C--:B------:R-:W-:Y:S08]  /*5cc0*/  HMMA.16816.F32.BF16 R44, R104, R142.reuse, R44 ;  /* 0x0000008e682c723c */ /* 0x080ff0000004182c */
[C---:B------:R-:W-:Y:S08]  /*5cd0*/  HMMA.16816.F32.BF16 R48, R100.reuse, R142, R48 ;  /* 0x0000008e6430723c */ /* 0x040ff00000041830 */
[-C--:B------:R-:W-:Y:S08]  /*5ce0*/  HMMA.16816.F32.BF16 R52, R100, R144.reuse, R52 ;  /* 0x000000906434723c */ /* 0x080ff00000041834 */
[C---:B------:R-:W-:Y:S08]  /*5cf0*/  HMMA.16816.F32.BF16 R56, R104.reuse, R144, R56 ;  /* 0x000000906838723c */ /* 0x040ff00000041838 */
[-C--:B------:R-:W-:Y:S03]  /*5d00*/  HMMA.16816.F32.BF16 R60, R104, R146.reuse, R60 ;  /* 0x00000092683c723c */ /* 0x080fe6000004183c */
[----:B------:R-:W-:Y:S01]  /*5d10*/  LOP3.LUT R104, R108, 0x30, RZ, 0xc0, !PT ;  /* 0x000000306c687812 */ /* 0x000fe200078ec0ff */
[----:B------:R-:W-:Y:S01]  /*5d20*/  FMUL.FTZ R105, R158, R4 ;  /* 0x000000049e697220 */ /* 0x000fe20000410000 */
[C---:B------:R-:W-:Y:S01]  /*5d30*/  SHF.L.U32 R158, R157.reuse, 0x6, RZ ;  /* 0x000000069d9e7819 */ /* 0x040fe200000006ff */
[----:B------:R-:W-:Y:S01]  /*5d40*/  FFMA.FTZ R4, -R156, R156, 1 ;  /* 0x3f8000009c047423 */ /* 0x000fe2000001019c */
[----:B------:R-:W-:Y:S01]  /*5d50*/  LOP3.LUT R2, R104, 0x8, R157, 0xf8, !PT ;  /* 0x0000000868027812 */ /* 0x000fe200078ef89d */
[----:B------:R-:W-:Y:S01]  /*5d60*/  IMAD.SHL.U32 R156, R157, 0x8, RZ ;  /* 0x000000089d9c7824 */ /* 0x000fe200078e00ff */
[----:B------:R-:W-:Y:S04]  /*5d70*/  HMMA.16816.F32.BF16 R64, R100, R146, R64 ;  /* 0x000000926440723c */ /* 0x000fe80000041840 */
[----:B------:R-:W-:Y:S01]  /*5d80*/  FMUL.FTZ R4, R4, UR14 ;  /* 0x0000000e04047c20 */ /* 0x000fe20008410000 */
[----:B------:R-:W-:Y:S01]  /*5d90*/  LOP3.LUT R2, R2, 0x1c0, R158, 0xf8, !PT ;  /* 0x000001c002027812 */ /* 0x000fe200078ef89e */
[----:B------:R-:W-:Y:S01]  /*5da0*/  FMUL.FTZ R100, R105, R3 ;  /* 0x0000000369647220 */ /* 0x000fe20000410000 */
[----:B------:R-:W-:Y:S01]  /*5db0*/  LOP3.LUT R0, R158, 0x400, RZ, 0xc0, !PT ;  /* 0x000004009e007812 */ /* 0x000fe200078ec0ff */
[----:B------:R-:W-:Y:S01]  /*5dc0*/  FMUL.FTZ R3, R5, R4 ;  /* 0x0000000405037220 */ /* 0x000fe20000410000 */
[----:B------:R-:W-:Y:S01]  /*5dd0*/  LOP3.LUT R2, R2, 0x38, R156, 0x78, !PT ;  /* 0x0000003802027812 */ /* 0x000fe200078e789c */
[----:B------:R-:W-:Y:S01]  /*5de0*/  FADD.FTZ R4, -R112, R17 ;  /* 0x0000001170047221 */ /* 0x000fe20000010100 */
[----:B------:R-:W-:Y:S01]  /*5df0*/  FMUL.FTZ R17, R97, R16 ;  /* 0x0000001061117220 */ /* 0x000fe20000410000 */
[----:B------:R-:W-:Y:S01]  /*5e00*/  FFMA.FTZ R5, -R91, R91, 1 ;  /* 0x3f8000005b057423 */ /* 0x000fe2000001015b */
[----:B------:R1:W5:Y:S01]  /*5e10*/  LDL.LU R97, [R1+0xcc] ;  /* 0x0000cc0001617983 */ /* 0x0003620000300800 */
[----:B------:R-:W-:Y:S01]  /*5e20*/  LEA R2, R2, R0, 0x1 ;  /* 0x0000000002027211 */ /* 0x000fe200078e08ff */
[----:B------:R-:W-:Y:S01]  /*5e30*/  FADD.FTZ R0, -R112, R20 ;  /* 0x0000001470007221 */ /* 0x000fe20000010100 */
[----:B------:R-:W-:Y:S01]  /*5e40*/  FMUL.FTZ R20, R96, R4 ;  /* 0x0000000460147220 */ /* 0x000fe20000410000 */
[----:B------:R-:W-:Y:S01]  /*5e50*/  FFMA.FTZ R4, -R90, R90, 1 ;  /* 0x3f8000005a047423 */ /* 0x000fe2000001015a */
[----:B------:R1:W5:Y:S01]  /*5e60*/  LDL.LU R96, [R1+0xc8] ;  /* 0x0000c80001607983 */ /* 0x0003620000300800 */
[----:B------:R-:W-:Y:S01]  /*5e70*/  FADD.FTZ R101, -R112, R21 ;  /* 0x0000001570657221 */ /* 0x000fe20000010100 */
[----:B------:R-:W-:Y:S01]  /*5e80*/  FMUL.FTZ R21, R95, R0 ;  /* 0x000000005f157220 */ /* 0x000fe20000410000 */
[----:B------:R-:W-:Y:S01]  /*5e90*/  FFMA.FTZ R0, -R93, R93, 1 ;  /* 0x3f8000005d007423 */ /* 0x000fe2000001015d */
[----:B------:R1:W5:Y:S01]  /*5ea0*/  LDL.LU R95, [R1+0xc4] ;  /* 0x0000c400015f7983 */ /* 0x0003620000300800 */
[----:B------:R-:W-:Y:S01]  /*5eb0*/  FMUL.FTZ R101, R94, R101 ;  /* 0x000000655e657220 */ /* 0x000fe20000410000 */
[----:B------:R-:W-:Y:S01]  /*5ec0*/  FFMA.FTZ R16, -R92, R92, 1 ;  /* 0x3f8000005c107423 */ /* 0x000fe2000001015c */
[----:B------:R-:W-:Y:S01]  /*5ed0*/  FMUL.FTZ R5, R5, UR14 ;  /* 0x0000000e05057c20 */ /* 0x000fe20008410000 */
[----:B------:R1:W5:Y:S01]  /*5ee0*/  LDL.LU R94, [R1+0xc0] ;  /* 0x0000c000015e7983 */ /* 0x0003620000300800 */
[----:B------:R-:W-:Y:S01]  /*5ef0*/  FMUL.FTZ R4, R4, UR14 ;  /* 0x0000000e04047c20 */ /* 0x000fe20008410000 */
[----:B------:R-:W-:Y:S01]  /*5f00*/  FMUL.FTZ R0, R0, UR14 ;  /* 0x0000000e00007c20 */ /* 0x000fe20008410000 */
[----:B------:R-:W-:Y:S01]  /*5f10*/  FMUL.FTZ R5, R21, R5 ;  /* 0x0000000515057220 */ /* 0x000fe20000410000 */
[----:B------:R1:W5:Y:S01]  /*5f20*/  LDL.LU R93, [R1+0xbc] ;  /* 0x0000bc00015d7983 */ /* 0x0003620000300800 */
[----:B------:R-:W-:Y:S01]  /*5f30*/  FFMA.FTZ R21, -R87, R87, 1 ;  /* 0x3f80000057157423 */ /* 0x000fe20000010157 */
[----:B------:R-:W-:Y:S01]  /*5f40*/  FMUL.FTZ R4, R101, R4 ;  /* 0x0000000465047220 */ /* 0x000fe20000410000 */
[----:B------:R-:W-:Y:S01]  /*5f50*/  FMUL.FTZ R0, R17, R0 ;  /* 0x0000000011007220 */ /* 0x000fe20000410000 */
[----:B------:R1:W5:Y:S01]  /*5f60*/  LDL.LU R92, [R1+0xb8] ;  /* 0x0000b800015c7983 */ /* 0x0003620000300800 */
[C---:B------:R-:W-:Y:S01]  /*5f70*/  FADD.FTZ R17, -R112.reuse, R33 ;  /* 0x0000002170117221 */ /* 0x040fe20000010100 */
[C---:B------:R-:W-:Y:S01]  /*5f80*/  FADD.FTZ R33, -R112.reuse, R37 ;  /* 0x0000002570217221 */ /* 0x040fe20000010100 */
[----:B------:R-:W-:Y:S01]  /*5f90*/  FADD.FTZ R37, -R112, R49 ;  /* 0x0000003170257221 */ /* 0x000fe20000010100 */
[----:B------:R1:W5:Y:S01]  /*5fa0*/  LDL.LU R91, [R1+0xb4] ;  /* 0x0000b400015b7983 */ /* 0x0003620000300800 */
[----:B------:R-:W-:Y:S01]  /*5fb0*/  FMUL.FTZ R17, R88, R17 ;  /* 0x0000001158117220 */ /* 0x000fe20000410000 */
[----:B------:R-:W-:Y:S01]  /*5fc0*/  FMUL.FTZ R33, R84, R33 ;  /* 0x0000002154217220 */ /* 0x000fe20000410000 */
[----:B------:R-:W-:Y:S01]  /*5fd0*/  FMUL.FTZ R37, R80, R37 ;  /* 0x0000002550257220 */ /* 0x000fe20000410000 */
[----:B------:R1:W5:Y:S01]  /*5fe0*/  LDL.LU R90, [R1+0xb0] ;  /* 0x0000b000015a7983 */ /* 0x0003620000300800 */
[----:B------:R-:W-:Y:S01]  /*5ff0*/  F2FP.BF16.F32.PACK_AB R3, R3, R100 ;  /* 0x000000640303723e */ /* 0x000fe200000010ff */
[----:B------:R-:W-:Y:S01]  /*6000*/  FMUL.FTZ R16, R16, UR14 ;  /* 0x0000000e10107c20 */ /* 0x000fe20008410000 */
[----:B------:R-:W-:Y:S01]  /*6010*/  F2FP.BF16.F32.PACK_AB R100, R4, R5 ;  /* 0x000000050464723e */ /* 0x000fe200000010ff */
[----:B------:R-:W-:Y:S01]  /*6020*/  FMUL.FTZ R5, R89, R32 ;  /* 0x0000002059057220 */ /* 0x000fe20000410000 */
[----:B------:R-:W-:Y:S01]  /*6030*/  FFMA.FTZ R4, -R83, R83, 1 ;  /* 0x3f80000053047423 */ /* 0x000fe20000010153 */
[----:B------:R1:W5:Y:S01]  /*6040*/  LDL.LU R89, [R1+0xac] ;  /* 0x0000ac0001597983 */ /* 0x0003620000300800 */
[----:B------:R-:W-:Y:S01]  /*6050*/  FMUL.FTZ R16, R20, R16 ;  /* 0x0000001014107220 */ /* 0x000fe20000410000 */
[----:B------:R-:W-:Y:S01]  /*6060*/  FFMA.FTZ R20, -R86, R86, 1 ;  /* 0x3f80000056147423 */ /* 0x000fe20000010156 */
[C---:B------:R-:W-:Y:S01]  /*6070*/  FADD.FTZ R32, -R112.reuse, R36 ;  /* 0x0000002470207221 */ /* 0x040fe20000010100 */
[----:B------:R1:W5:Y:S01]  /*6080*/  LDL.LU R88, [R1+0xa8] ;  /* 0x0000a80001587983 */ /* 0x0003620000300800 */
[----:B------:R-:W-:Y:S01]  /*6090*/  FADD.FTZ R36, -R112, R48 ;  /* 0x0000003070247221 */ /* 0x000fe20000010100 */
[----:B------:R-:W-:Y:S01]  /*60a0*/  F2FP.BF16.F32.PACK_AB R16, R16, R0 ;  /* 0x000000001010723e */ /* 0x000fe200000010ff */
[----:B------:R-:W-:Y:S01]  /*60b0*/  FMUL.FTZ R32, R85, R32 ;  /* 0x0000002055207220 */ /* 0x000fe20000410000 */
[----:B------:R1:W5:Y:S01]  /*60c0*/  LDL.LU R87, [R1+0xa4] ;  /* 0x0000a40001577983 */ /* 0x0003620000300800 */
[----:B------:R-:W-:Y:S01]  /*60d0*/  FFMA.FTZ R0, -R82, R82, 1 ;  /* 0x3f80000052007423 */ /* 0x000fe20000010152 */
[----:B------:R-:W-:Y:S01]  /*60e0*/  FMUL.FTZ R36, R81, R36 ;  /* 0x0000002451247220 */ /* 0x000fe20000410000 */
[C---:B------:R-:W-:Y:S01]  /*60f0*/  FADD.FTZ R48, -R112.reuse, R52 ;  /* 0x0000003470307221 */ /* 0x040fe20000010100 */
[----:B------:R1:W5:Y:S01]  /*6100*/  LDL.LU R86, [R1+0xa0] ;  /* 0x0000a00001567983 */ /* 0x0003620000300800 */
[----:B------:R-:W-:Y:S01]  /*6110*/  FADD.FTZ R49, -R112, R53 ;  /* 0x0000003570317221 */ /* 0x000fe20000010100 */
[----:B------:R-:W-:Y:S01]  /*6120*/  FMUL.FTZ R20, R20, UR14 ;  /* 0x0000000e14147c20 */ /* 0x000fe20008410000 */
[----:B------:R-:W-:Y:S01]  /*6130*/  FMUL.FTZ R48, R77, R48 ;  /* 0x000000304d307220 */ /* 0x000fe20000410000 */
[----:B------:R1:W5:Y:S01]  /*6140*/  LDL.LU R85, [R1+0x9c] ;  /* 0x00009c0001557983 */ /* 0x0003620000300800 */
[----:B------:R-:W-:Y:S01]  /*6150*/  FMUL.FTZ R49, R76, R49 ;  /* 0x000000314c317220 */ /* 0x000fe20000410000 */
[----:B------:R-:W-:Y:S01]  /*6160*/  FMUL.FTZ R20, R17, R20 ;  /* 0x0000001411147220 */ /* 0x000fe20000410000 */
[----:B------:R-:W-:Y:S01]  /*6170*/  FFMA.FTZ R17, -R79, R79, 1 ;  /* 0x3f8000004f117423 */ /* 0x000fe2000001014f */
[----:B------:R1:W5:Y:S01]  /*6180*/  LDL.LU R84, [R1+0x98] ;  /* 0x0000980001547983 */ /* 0x0003620000300800 */
[----:B------:R-:W-:Y:S01]  /*6190*/  FMUL.FTZ R21, R21, UR14 ;  /* 0x0000000e15157c20 */ /* 0x000fe20008410000 */
[----:B------:R-:W-:Y:S01]  /*61a0*/  FMUL.FTZ R0, R0, UR14 ;  /* 0x0000000e00007c20 */ /* 0x000fe20008410000 */
[----:B------:R-:W-:Y:S01]  /*61b0*/  FMUL.FTZ R4, R4, UR14 ;  /* 0x0000000e04047c20 */ /* 0x000fe20008410000 */
[----:B------:R1:W5:Y:S01]  /*61c0*/  LDL.LU R83, [R1+0x94] ;  /* 0x0000940001537983 */ /* 0x0003620000300800 */
[----:B------:R-:W-:Y:S01]  /*61d0*/  FMUL.FTZ R21, R5, R21 ;  /* 0x0000001505157220 */ /* 0x000fe20000410000 */
[----:B------:R-:W-:Y:S01]  /*61e0*/  FFMA.FTZ R5, -R78, R78, 1 ;  /* 0x3f8000004e057423 */ /* 0x000fe2000001014e */
[----:B------:R-:W-:Y:S01]  /*61f0*/  FMUL.FTZ R0, R33, R0 ;  /* 0x0000000021007220 */ /* 0x000fe20000410000 */
[----:B------:R1:W5:Y:S01]  /*6200*/  LDL.LU R82, [R1+0x90] ;  /* 0x0000900001527983 */ /* 0x0003620000300800 */
[----:B------:R-:W-:Y:S01]  /*6210*/  FFMA.FTZ R33, -R74, R74, 1 ;  /* 0x3f8000004a217423 */ /* 0x000fe2000001014a */
[----:B------:R-:W-:Y:S01]  /*6220*/  FMUL.FTZ R4, R32, R4 ;  /* 0x0000000420047220 */ /* 0x000fe20000410000 */
[----:B------:R-:W-:Y:S01]  /*6230*/  FFMA.FTZ R32, -R75, R75, 1 ;  /* 0x3f8000004b207423 */ /* 0x000fe2000001014b */
[----:B------:R1:W5:Y:S01]  /*6240*/  LDL.LU R81, [R1+0x8c] ;  /* 0x00008c0001517983 */ /* 0x0003620000300800 */
[----:B------:R-:W-:Y:S01]  /*6250*/  F2FP.BF16.F32.PACK_AB R53, R20, R21 ;  /* 0x000000151435723e */ /* 0x000fe200000010ff */
        /* <DEDUP_REMOVED lines=8> */
[----:B------:R-:W-:Y:S01]  /*62e0*/  FMUL.FTZ R33, R33, UR14 ;  /* 0x0000000e21217c20 */ /* 0x000fe20008410000 */
[----:B------:R-:W-:Y:S01]  /*62f0*/  FMUL.FTZ R17, R36, R17 ;  /* 0x0000001124117220 */ /* 0x000fe20000410000 */
[----:B------:R1:W5:Y:S01]  /*6300*/  LDL.LU R78, [R1+0x80] ;  /* 0x00008000014e7983 */ /* 0x0003620000300800 */
[----:B------:R-:W-:Y:S01]  /*6310*/  F2FP.BF16.F32.PACK_AB R52, R0, R4 ;  /* 0x000000040034723e */ /* 0x000fe200000010ff */
[----:B------:R-:W-:Y:S01]  /*6320*/  FMUL.FTZ R0, R49, R33 ;  /* 0x0000002131007220 */ /* 0x000fe20000410000 */
[----:B------:R-:W-:Y:S01]  /*6330*/  FMUL.FTZ R4, R48, R32 ;  /* 0x0000002030047220 */ /* 0x000fe20000410000 */
[----:B------:R1:W5:Y:S01]  /*6340*/  LDL.LU R77, [R1+0x7c] ;  /* 0x00007c00014d7983 */ /* 0x0003620000300800 */
[----:B------:R-:W-:Y:S01]  /*6350*/  F2FP.BF16.F32.PACK_AB R49, R5, R17 ;  /* 0x000000110531723e */ /* 0x000fe200000010ff */
[----:B------:R-:W-:Y:S01]  /*6360*/  FFMA.FTZ R5, -R73, R73, 1 ;  /* 0x3f80000049057423 */ /* 0x000fe20000010149 */
[C---:B------:R-:W-:Y:S01]  /*6370*/  FADD.FTZ R32, -R112.reuse, R64 ;  /* 0x0000004070207221 */ /* 0x040fe20000010100 */
[----:B------:R1:W5:Y:S01]  /*6380*/  LDL.LU R76, [R1+0x78] ;  /* 0x00007800014c7983 */ /* 0x0003620000300800 */
[----:B------:R-:W-:Y:S01]  /*6390*/  FADD.FTZ R17, -R112, R65 ;  /* 0x0000004170117221 */ /* 0x000fe20000010100 */
[----:B------:R-:W-:Y:S01]  /*63a0*/  FFMA.FTZ R21, -R252, R252, 1 ;  /* 0x3f800000fc157423 */ /* 0x000fe200000101fc */
[----:B------:R-:W-:Y:S01]  /*63b0*/  FMUL.FTZ R32, R72, R32 ;  /* 0x0000002048207220 */ /* 0x000fe20000410000 */
[----:B------:R1:W5:Y:S01]  /*63c0*/  LDL.LU R75, [R1+0x74] ;  /* 0x00007400014b7983 */ /* 0x0003620000300800 */
[----:B------:R-:W-:Y:S01]  /*63d0*/  FMUL.FTZ R17, R71, R17 ;  /* 0x0000001147117220 */ /* 0x000fe20000410000 */
[----:B------:R-:W-:Y:S01]  /*63e0*/  FMUL.FTZ R21, R21, UR14 ;  /* 0x0000000e15157c20 */ /* 0x000fe20008410000 */
[----:B------:R-:W-:Y:S01]  /*63f0*/  FMUL.FTZ R5, R5, UR14 ;  /* 0x0000000e05057c20 */ /* 0x000fe20008410000 */
[----:B------:R1:W5:Y:S01]  /*6400*/  LDL.LU R74, [R1+0x70] ;  /* 0x00007000014a7983 */ /* 0x0003620000300800 */
[----:B------:R-:W-:Y:S01]  /*6410*/  F2FP.BF16.F32.PACK_AB R48, R0, R4 ;  /* 0x000000040030723e */ /* 0x000fe200000010ff */
[----:B------:R-:W-:Y:S01]  /*6420*/  FMUL.FTZ R21, R17, R21 ;  /* 0x0000001511157220 */ /* 0x000fe20000410000 */
[----:B------:R-:W-:Y:S01]  /*6430*/  FFMA.FTZ R17, -R69, R69, 1 ;  /* 0x3f80000045117423 */ /* 0x000fe20000010145 */
[----:B------:R1:W5:Y:S01]  /*6440*/  LDL.LU R73, [R1+0x6c] ;  /* 0x00006c0001497983 */ /* 0x0003620000300800 */
[----:B------:R-:W-:Y:S01]  /*6450*/  FMUL.FTZ R32, R32, R5 ;  /* 0x0000000520207220 */ /* 0x000fe20000410000 */
[----:B------:R-:W-:Y:S01]  /*6460*/  LOP3.LUT R103, R156, 0x18, RZ, 0xc0, !PT ;  /* 0x000000189c677812 */ /* 0x000fe200078ec0ff */
[----:B------:R-:W-:Y:S01]  /*6470*/  FMUL.FTZ R17, R17, UR14 ;  /* 0x0000000e11117c20 */ /* 0x000fe20008410000 */
[----:B------:R1:W5:Y:S01]  /*6480*/  LDL.LU R72, [R1+0x68] ;  /* 0x0000680001487983 */ /* 0x0003620000300800 */
[----:B------:R-:W-:Y:S03]  /*6490*/  FMUL.FTZ R6, R6, UR14 ;  /* 0x0000000e06067c20 */ /* 0x000fe60008410000 */
[----:B------:R1:W5:Y:S04]  /*64a0*/  LDL.LU R71, [R1+0x64] ;  /* 0x0000640001477983 */ /* 0x0003680000300800 */
[----:B------:R1:W5:Y:S04]  /*64b0*/  LDL.LU R70, [R1+0x60] ;  /* 0x0000600001467983 */ /* 0x0003680000300800 */
[----:B------:R1:W5:Y:S04]  /*64c0*/  LDL.LU R69, [R1+0x5c] ;  /* 0x00005c0001457983 */ /* 0x0003680000300800 */
[----:B------:R1:W5:Y:S01]  /*64d0*/  LDL.LU R68, [R1+0x58] ;  /* 0x0000580001447983 */ /* 0x0003620000300800 */
[----:B------:R-:W-:Y:S05]  /*64e0*/  BRA.U !UP0, `(.L_x_265) ;  /* 0x0000000108a47547 */ /* 0x000fea000b800000 */
[----:B------:R-:W2:Y:S01]  /*64f0*/  LDL.LU R65, [R1+0x34] ;  /* 0x0000340001417983 */ /* 0x000ea20000300800 */
[----:B------:R-:W3:Y:S01]  /*6500*/  LDC R33, c[0x0][0x3b0] ;  /* 0x0000ec00ff217b82 */ /* 0x000ee20000000800 */
[----:B------:R-:W-:Y:S01]  /*6510*/  ISETP.GE.AND P2, PT, R103, UR5, PT ;  /* 0x0000000567007c0c */ /* 0x000fe2000bf46270 */
[----:B------:R-:W-:Y:S01]  /*6520*/  ULOP3.LUT UR16, UR42, 0x1, URZ, 0xc0, !UPT ;  /* 0x000000012a107892 */ /* 0x000fe2000f8ec0ff */
[----:B------:R-:W4:Y:S01]  /*6530*/  LDL.LU R64, [R1+0x30] ;  /* 0x0000300001407983 */ /* 0x000f220000300800 */
[----:B------:R-:W-:Y:S02]  /*6540*/  IADD3 R4, P0, PT, RZ, -UR31, RZ ;  /* 0x8000001fff047c10 */ /* 0x000fe4000ff1e0ff */
[----:B------:R-:W-:Y:S01]  /*6550*/  UISETP.NE.U32.AND UP1, UPT, UR16, 0x1, UPT ;  /* 0x000000011000788c */ /* 0x000fe2000bf25070 */
[----:B------:R-:W2:Y:S03]  /*6560*/  LDL.LU R37, [R1+0x8] ;  /* 0x0000080001257983 */ /* 0x000ea60000300800 */
[----:B------:R-:W-:Y:S01]  /*6570*/  USEL UR16, UR30, 0x2000, !UP1 ;  /* 0x000020001e107887 */ /* 0x000fe2000c800000 */
[----:B------:R-:W3:Y:S05]  /*6580*/  LDL.LU R36, [R1+0x2c] ;  /* 0x00002c0001247983 */ /* 0x000eea0000300800 */
[----:B------:R-:W-:Y:S02]  /*6590*/  VIADD R149, R149, UR16 ;  /* 0x0000001095957c36 */ /* 0x000fe40008000000 */
[----:B---3--:R-:W-:Y:S02]  /*65a0*/  VIADD R36, R36, UR16 ;  /* 0x0000001024247c36 */ /* 0x008fe40008000000 */
[----:B------:R-:W-:Y:S02]  /*65b0*/  IMAD.SHL.U32 R0, R33, 0x80, RZ ;  /* 0x0000008021007824 */ /* 0x000fe400078e00ff */
[----:B--2---:R-:W-:Y:S02]  /*65c0*/  VIADD R37, R37, UR16 ;  /* 0x0000001025257c36 */ /* 0x004fe40008000000 */
[----:B------:R-:W-:Y:S01]  /*65d0*/  IMAD.X R0, RZ, RZ, ~R0, P0 ;  /* 0x000000ffff007224 */ /* 0x000fe200000e0e00 */
[----:B------:R-:W-:Y:S04]  /*65e0*/  ISETP.GE.AND P0, PT, R103, UR5, PT ;  /* 0x0000000567007c0c */ /* 0x000fe8000bf06270 */
[----:B------:R-:W-:Y:S04]  /*65f0*/  SHF.R.S64 R4, R4, 0x1f, R0 ;  /* 0x0000001f04047819 */ /* 0x000fe80000001000 */
[----:B------:R-:W-:Y:S04]  /*6600*/  IADD3 R65, P3, PT, R4, R65, RZ ;  /* 0x0000004104417210 */ /* 0x000fe80007f7e0ff */
[----:B----4-:R-:W-:Y:S01]  /*6610*/  LEA.HI.X.SX32 R64, R0, R64, 0x1, P3 ;  /* 0x0000004000407211 */ /* 0x010fe200018f0eff */
[----:B------:R-:W-:Y:S01]  /*6620*/  @!P2 IMAD.MOV.U32 R4, RZ, RZ, R65 ;  /* 0x000000ffff04a224 */ /* 0x000fe200078e0041 */
[----:B------:R-:W2:Y:S03]  /*6630*/  @!P0 LDC R0, c[0x0][0x3b4] ;  /* 0x0000ed00ff008b82 */ /* 0x000ea60000000800 */
[----:B------:R3:W-:Y:S01]  /*6640*/  STL [R1+0x30], R64 ;  /* 0x0000304001007387 */ /* 0x0007e20000100800 */
[----:B------:R-:W-:Y:S03]  /*6650*/  @!P2 IMAD.MOV.U32 R5, RZ, RZ, R64 ;  /* 0x000000ffff05a224 */ /* 0x000fe600078e0040 */
[----:B------:R3:W-:Y:S04]  /*6660*/  STL [R1+0x34], R65 ;  /* 0x0000344101007387 */ /* 0x0007e80000100800 */
        /* <DEDUP_REMOVED lines=8> */
[----:B------:R3:W-:Y:S04]  /*66f0*/  STL [R1+0x2c], R36 ;  /* 0x00002c2401007387 */ /* 0x0007e80000100800 */
[----:B------:R3:W-:Y:S01]  /*6700*/  STL [R1+0x8], R37 ;  /* 0x0000082501007387 */ /* 0x0007e20000100800 */
[C---:B----4-:R-:W-:Y:S04]  /*6710*/  @!P0 LEA R4, P3, R33.reuse, R65, 0x7 ;  /* 0x0000004121048211 */ /* 0x050fe800078638ff */
[----:B--2---:R-:W-:Y:S05]  /*6720*/  @!P0 LEA.HI.X R5, R33, R64, R0, 0x7, P3 ;  /* 0x0000004021058211 */ /* 0x004fea00018f3c00 */
[----:B------:R-:W-:Y:S01]  /*6730*/  @!PT LDS RZ, [RZ] ;  /* 0x00000000fffff984 */ /* 0x000fe20000000800 */
[----:B------:R-:W-:Y:S01]  /*6740*/  @!PT LDS RZ, [RZ] ;  /* 0x00000000fffff984 */ /* 0x000fe20000000800 */
[----:B------:R-:W-:Y:S01]  /*6750*/  @!PT LDS RZ, [RZ] ;  /* 0x00000000fffff984 */ /* 0x000fe20000000800 */
[----:B------:R3:W-:Y:S04]  /*6760*/  @!P0 LDGSTS.E.BYPASS.LTC128B.128 [R36+0x1000], desc[UR34][R4.64] ;  /* 0x0100000004248fae */ /* 0x0007e8000b981a22 */
[----:B------:R-:W0:Y:S02]  /*6770*/  LDGDEPBAR ;  /* 0x00000000000079af */ /* 0x000e240000000000 */
.L_x_265:
[----:B------:R-:W2:Y:S01]  /*6780*/  LDL.LU R106, [R1+0x18] ;  /* 0x00001800016a7983 */ /* 0x000ea20000300800 */
[----:B---3--:R-:W-:Y:S01]  /*6790*/  F2FP.BF16.F32.PACK_AB R37, R21, R32 ;  /* 0x000000201525723e */ /* 0x008fe200000010ff */
[----:B------:R-:W-:Y:S01]  /*67a0*/  FMUL.FTZ R6, R7, R6 ;  /* 0x0000000607067220 */ /* 0x000fe20000410000 */
[----:B------:R-:W-:Y:S01]  /*67b0*/  FMUL.FTZ R17, R20, R17 ;  /* 0x0000001114117220 */ /* 0x000fe20000410000 */
[----:B------:R-:W3:Y:S01]  /*67c0*/  LDL.LU R105, [R1+0x14] ;  /* 0x0000140001697983 */ /* 0x000ee20000300800 */
[----:B------:R-:W-:Y:S01]  /*67d0*/  FADD.FTZ R39, -R111, R39 ;  /* 0x000000276f277221 */ /* 0x000fe20000010100 */
[C---:B-----5:R-:W-:Y:S01]  /*67e0*/  FADD.FTZ R29, -R110.reuse, R29 ;  /* 0x0000001d6e1d7221 */ /* 0x060fe20000010100 */
[----:B------:R-:W-:Y:S01]  /*67f0*/  FADD.FTZ R25, -R110, R25 ;  /* 0x000000196e197221 */ /* 0x000fe20000010100 */
[----:B------:R-:W4:Y:S01]  /*6800*/  LDL.LU R102, [R1+0x10] ;  /* 0x0000100001667983 */ /* 0x000f220000300800 */
[----:B------:R-:W-:Y:S01]  /*6810*/  FMUL.FTZ R39, R196, R39 ;  /* 0x00000027c4277220 */ /* 0x000fe20000410000 */
[----:B------:R-:W-:Y:S01]  /*6820*/  FMUL.FTZ R29, R234, R29 ;  /* 0x0000001dea1d7220 */ /* 0x000fe20000410000 */
[----:B------:R-:W-:Y:S01]  /*6830*/  FMUL.FTZ R25, R242, R25 ;  /* 0x00000019f2197220 */ /* 0x000fe20000410000 */
[----:B------:R-:W4:Y:S01]  /*6840*/  LDL.LU R101, [R1+0xc] ;  /* 0x00000c0001657983 */ /* 0x000f220000300800 */
[----:B------:R-:W-:Y:S01]  /*6850*/  FFMA.FTZ R0, -R191, R191, 1 ;  /* 0x3f800000bf007423 */ /* 0x000fe200000101bf */
[----:B------:R-:W-:Y:S01]  /*6860*/  FFMA.FTZ R4, -R192, R192, 1 ;  /* 0x3f800000c0047423 */ /* 0x000fe200000101c0 */
[C---:B------:R-:W-:Y:S01]  /*6870*/  FADD.FTZ R23, -R111.reuse, R23 ;  /* 0x000000176f177221 */ /* 0x040fe20000010100 */
[----:B------:R-:W4:Y:S01]  /*6880*/  LDL.LU R65, [R1+0x4] ;  /* 0x0000040001417983 */ /* 0x000f220000300800 */
[----:B------:R-:W-:Y:S01]  /*6890*/  FMUL.FTZ R5, R0, UR14 ;  /* 0x0000000e00057c20 */ /* 0x000fe20008410000 */
[----:B------:R-:W-:Y:S01]  /*68a0*/  FFMA.FTZ R0, -R188, R188, 1 ;  /* 0x3f800000bc007423 */ /* 0x000fe200000101bc */
[----:B------:R-:W-:Y:S01]  /*68b0*/  FMUL.FTZ R7, R4, UR14 ;  /* 0x0000000e04077c20 */ /* 0x000fe20008410000 */
[----:B------:R-:W4:Y:S01]  /*68c0*/  LDL.LU R64, [R1] ;  /* 0x0000000001407983 */ /* 0x000f220000300800 */
[C---:B------:R-:W-:Y:S01]  /*68d0*/  FADD.FTZ R18, -R111.reuse, R18 ;  /* 0x000000126f127221 */ /* 0x040fe20000010100 */
[----:B------:R-:W-:Y:S01]  /*68e0*/  FMUL.FTZ R23, R218, R23 ;  /* 0x00000017da177220 */ /* 0x000fe20000410000 */
[C---:B------:R-:W-:Y:S01]  /*68f0*/  FADD.FTZ R19, -R111.reuse, R19 ;  /* 0x000000136f137221 */ /* 0x040fe20000010100 */
[----:B------:R1:W-:Y:S01]  /*6900*/  STS [R113+0x8000], R3 ;  /* 0x0080000371007388 */ /* 0x0003e20000000800 */
[----:B------:R-:W-:Y:S01]  /*6910*/  FMUL.FTZ R18, R226, R18 ;  /* 0x00000012e2127220 */ /* 0x000fe20000410000 */
[C---:B------:R-:W-:Y:S01]  /*6920*/  FADD.FTZ R22, -R111.reuse, R22 ;  /* 0x000000166f167221 */ /* 0x040fe20000010100 */
[----:B------:R-:W-:Y:S01]  /*6930*/  FADD.FTZ R38, -R111, R38 ;  /* 0x000000266f267221 */ /* 0x000fe20000010100 */
[----:B------:R-:W-:Y:S01]  /*6940*/  FMUL.FTZ R19, R227, R19 ;  /* 0x00000013e3137220 */ /* 0x000fe20000410000 */
[----:B------:R-:W-:Y:S01]  /*6950*/  FMUL.FTZ R18, R18, R5 ;  /* 0x0000000512127220 */ /* 0x000fe20000410000 */
[----:B------:R-:W-:Y:S01]  /*6960*/  FFMA.FTZ R5, -R178, R178, 1 ;  /* 0x3f800000b2057423 */ /* 0x000fe200000101b2 */
[----:B------:R-:W-:Y:S01]  /*6970*/  FMUL.FTZ R22, R219, R22 ;  /* 0x00000016db167220 */ /* 0x000fe20000410000 */
[----:B------:R-:W-:Y:S01]  /*6980*/  FMUL.FTZ R38, R195, R38 ;  /* 0x00000026c3267220 */ /* 0x000fe20000410000 */
[----:B------:R-:W-:Y:S01]  /*6990*/  FADD.FTZ R34, -R111, R34 ;  /* 0x000000226f227221 */ /* 0x000fe20000010100 */
[----:B------:R-:W-:Y:S01]  /*69a0*/  FMUL.FTZ R5, R5, UR14 ;  /* 0x0000000e05057c20 */ /* 0x000fe20008410000 */
[C---:B------:R-:W-:Y:S01]  /*69b0*/  FADD.FTZ R50, -R111.reuse, R50 ;  /* 0x000000326f327221 */ /* 0x040fe20000010100 */
[C---:B------:R-:W-:Y:S01]  /*69c0*/  FADD.FTZ R55, -R111.reuse, R55 ;  /* 0x000000376f377221 */ /* 0x040fe20000010100 */
[----:B------:R-:W-:Y:S01]  /*69d0*/  FMUL.FTZ R34, R202, R34 ;  /* 0x00000022ca227220 */ /* 0x000fe20000410000 */
[----:B------:R-:W-:Y:S01]  /*69e0*/  FMUL.FTZ R38, R38, R5 ;  /* 0x0000000526267220 */ /* 0x000fe20000410000 */
[----:B------:R-:W-:Y:S01]  /*69f0*/  FFMA.FTZ R5, -R172, R172, 1 ;  /* 0x3f800000ac057423 */ /* 0x000fe200000101ac */
[----:B------:R-:W-:Y:S01]  /*6a00*/  FMUL.FTZ R50, R180, R50 ;  /* 0x00000032b4327220 */ /* 0x000fe20000410000 */
[C---:B------:R-:W-:Y:S01]  /*6a10*/  FADD.FTZ R66, -R111.reuse, R66 ;  /* 0x000000426f427221 */ /* 0x040fe20000010100 */
[----:B------:R-:W-:Y:S01]  /*6a20*/  FADD.FTZ R51, -R111, R51 ;  /* 0x000000336f337221 */ /* 0x000fe20000010100 */
[----:B------:R-:W-:Y:S01]  /*6a30*/  FMUL.FTZ R5, R5, UR14 ;  /* 0x0000000e05057c20 */ /* 0x000fe20008410000 */
[----:B------:R-:W-:Y:S01]  /*6a40*/  FMUL.FTZ R55, R174, R55 ;  /* 0x00000037ae377220 */ /* 0x000fe20000410000 */
[----:B------:R-:W-:Y:S01]  /*6a50*/  FMUL.FTZ R66, R169, R66 ;  /* 0x00000042a9427220 */ /* 0x000fe20000410000 */
[----:B------:R-:W-:Y:S01]  /*6a60*/  FMUL.FTZ R51, R177, R51 ;  /* 0x00000033b1337220 */ /* 0x000fe20000410000 */
[----:B------:R-:W-:Y:S01]  /*6a70*/  FMUL.FTZ R50, R50, R5 ;  /* 0x0000000532327220 */ /* 0x000fe20000410000 */
[----:B------:R-:W-:Y:S01]  /*6a80*/  FFMA.FTZ R5, -R166, R166, 1 ;  /* 0x3f800000a6057423 */ /* 0x000fe200000101a6 */
[----:B-1----:R-:W-:Y:S01]  /*6a90*/  FFMA.FTZ R3, -R189, R189, 1 ;  /* 0x3f800000bd037423 */ /* 0x002fe200000101bd */
[C---:B------:R-:W-:Y:S01]  /*6aa0*/  FADD.FTZ R8, -R110.reuse, R8 ;  /* 0x000000086e087221 */ /* 0x040fe20000010100 */
[----:B------:R-:W-:Y:S01]  /*6ab0*/  FADD.FTZ R9, -R110, R9 ;  /* 0x000000096e097221 */ /* 0x000fe20000010100 */
[----:B------:R-:W-:Y:S01]  /*6ac0*/  FMUL.FTZ R5, R5, UR14 ;  /* 0x0000000e05057c20 */ /* 0x000fe20008410000 */
[----:B------:R-:W-:Y:S01]  /*6ad0*/  FMUL.FTZ R4, R3, UR14 ;  /* 0x0000000e03047c20 */ /* 0x000fe20008410000 */
[----:B------:R-:W-:Y:S01]  /*6ae0*/  FMUL.FTZ R3, R0, UR14 ;  /* 0x0000000e00037c20 */ /* 0x000fe20008410000 */
[----:B------:R-:W-:Y:S01]  /*6af0*/  FMUL.FTZ R0, R19, R7 ;  /* 0x0000000713007220 */ /* 0x000fe20000410000 */
[----:B------:R-:W-:Y:S01]  /*6b00*/  FMUL.FTZ R66, R66, R5 ;  /* 0x0000000542427220 */ /* 0x000fe20000410000 */
[----:B------:R-:W-:Y:S01]  /*6b10*/  FMUL.FTZ R22, R22, R4 ;  /* 0x0000000416167220 */ /* 0x000fe20000410000 */
[----:B------:R-:W-:Y:S01]  /*6b20*/  FMUL.FTZ R23, R23, R3 ;  /* 0x0000000317177220 */ /* 0x000fe20000410000 */
[----:B------:R-:W-:Y:S01]  /*6b30*/  F2FP.BF16.F32.PACK_AB R3, R6, R17 ;  /* 0x000000110603723e */ /* 0x000fe200000010ff */
[----:B------:R-:W-:Y:S01]  /*6b40*/  FFMA.FTZ R4, -R183, R183, 1 ;  /* 0x3f800000b7047423 */ /* 0x000fe200000101b7 */
[----:B------:R-:W-:Y:S01]  /*6b50*/  FFMA.FTZ R6, -R184, R184, 1 ;  /* 0x3f800000b8067423 */ /* 0x000fe200000101b8 */
[----:B------:R-:W-:Y:S01]  /*6b60*/  F2FP.BF16.F32.PACK_AB R0, R0, R18 ;  /* 0x000000120000723e */ /* 0x000fe200000010ff */
[----:B------:R-:W-:Y:S01]  /*6b70*/  FFMA.FTZ R5, -R222, R222, 1 ;  /* 0x3f800000de057423 */ /* 0x000fe200000101de */
[----:B------:R1:W-:Y:S01]  /*6b80*/  STS [R113+0x8400], R3 ;  /* 0x0084000371007388 */ /* 0x0003e20000000800 */
[----:B------:R-:W-:Y:S01]  /*6b90*/  FMUL.FTZ R33, R4, UR14 ;  /* 0x0000000e04217c20 */ /* 0x000fe20008410000 */
[----:B------:R-:W-:Y:S01]  /*6ba0*/  FFMA.FTZ R4, -R179, R179, 1 ;  /* 0x3f800000b3047423 */ /* 0x000fe200000101b3 */
[----:B------:R-:W-:Y:S01]  /*6bb0*/  FMUL.FTZ R6, R6, UR14 ;  /* 0x0000000e06067c20 */ /* 0x000fe20008410000 */
[----:B------:R1:W-:Y:S01]  /*6bc0*/  STS [R164+0x8400], R0 ;  /* 0x00840000a4007388 */ /* 0x0003e20000000800 */
[----:B------:R-:W-:Y:S01]  /*6bd0*/  F2FP.BF16.F32.PACK_AB R36, R23, R22 ;  /* 0x000000161724723e */ /* 0x000fe200000010ff */
[----:B------:R-:W-:Y:S01]  /*6be0*/  FMUL.FTZ R4, R4, UR14 ;  /* 0x0000000e04047c20 */ /* 0x000fe20008410000 */
[----:B------:R-:W-:Y:S01]  /*6bf0*/  FMUL.FTZ R34, R34, R6 ;  /* 0x0000000622227220 */ /* 0x000fe20000410000 */
[----:B------:R-:W-:Y:S01]  /*6c00*/  FFMA.FTZ R6, -R168, R168, 1 ;  /* 0x3f800000a8067423 */ /* 0x000fe200000101a8 */
[----:B------:R-:W-:Y:S01]  /*6c10*/  FADD.FTZ R13, -R110, R13 ;  /* 0x0000000d6e0d7221 */ /* 0x000fe20000010100 */
[----:B------:R-:W-:Y:S01]  /*6c20*/  FMUL.FTZ R21, R39, R4 ;  /* 0x0000000427157220 */ /* 0x000fe20000410000 */
[----:B------:R-:W-:Y:S01]  /*6c30*/  FFMA.FTZ R4, -R171, R171, 1 ;  /* 0x3f800000ab047423 */ /* 0x000fe200000101ab */
[----:B------:R-:W-:Y:S01]  /*6c40*/  FMUL.FTZ R6, R6, UR14 ;  /* 0x0000000e06067c20 */ /* 0x000fe20008410000 */
[----:B------:R-:W-:Y:S01]  /*6c50*/  FADD.FTZ R67, -R111, R67 ;  /* 0x000000436f437221 */ /* 0x000fe20000010100 */
[----:B------:R-:W-:Y:S01]  /*6c60*/  FMUL.FTZ R8, R251, R8 ;  /* 0x00000008fb087220 */ /* 0x000fe20000410000 */
[----:B------:R-:W-:Y:S01]  /*6c70*/  FMUL.FTZ R4, R4, UR14 ;  /* 0x0000000e04047c20 */ /* 0x000fe20008410000 */
[----:B------:R-:W-:Y:S01]  /*6c80*/  FMUL.FTZ R32, R55, R6 ;  /* 0x0000000637207220 */ /* 0x000fe20000410000 */
[----:B------:R-:W-:Y:S01]  /*6c90*/  FFMA.FTZ R6, -R223, R223, 1 ;  /* 0x3f800000df067423 */ /* 0x000fe200000101df */
[----:B------:R-:W-:Y:S01]  /*6ca0*/  FMUL.FTZ R9, R250, R9 ;  /* 0x00000009fa097220 */ /* 0x000fe20000410000 */
[----:B------:R-:W-:Y:S01]  /*6cb0*/  FMUL.FTZ R22, R51, R4 ;  /* 0x0000000433167220 */ /* 0x000fe20000410000 */
[----:B------:R-:W-:Y:S01]  /*6cc0*/  FFMA.FTZ R4, -R165, R165, 1 ;  /* 0x3f800000a5047423 */ /* 0x000fe200000101a5 */
[----:B------:R-:W-:Y:S01]  /*6cd0*/  FMUL.FTZ R6, R6, UR14 ;  /* 0x0000000e06067c20 */ /* 0x000fe20008410000 */
[----:B------:R-:W-:Y:S01]  /*6ce0*/  FMUL.FTZ R5, R5, UR14 ;  /* 0x0000000e05057c20 */ /* 0x000fe20008410000 */
[----:B------:R-:W-:Y:S01]  /*6cf0*/  FMUL.FTZ R13, R246, R13 ;  /* 0x0000000df60d7220 */ /* 0x000fe20000410000 */
[----:B------:R-:W-:Y:S01]  /*6d00*/  FMUL.FTZ R67, R167, R67 ;  /* 0x00000043a7437220 */ /* 0x000fe20000410000 */
[----:B-1----:R-:W-:Y:S01]  /*6d10*/  FFMA.FTZ R3, -R215, R215, 1 ;  /* 0x3f800000d7037423 */ /* 0x002fe200000101d7 */
[----:B------:R-:W-:Y:S01]  /*6d20*/  FMUL.FTZ R4, R4, UR14 ;  /* 0x0000000e04047c20 */ /* 0x000fe20008410000 */
[----:B------:R-:W-:Y:S01]  /*6d30*/  FMUL.FTZ R8, R8, R6 ;  /* 0x0000000608087220 */ /* 0x000fe20000410000 */
[----:B------:R-:W-:Y:S01]  /*6d40*/  FMUL.FTZ R9, R9, R5 ;  /* 0x0000000509097220 */ /* 0x000fe20000410000 */
[----:B------:R-:W-:Y:S01]  /*6d50*/  FMUL.FTZ R3, R3, UR14 ;  /* 0x0000000e03037c20 */ /* 0x000fe20008410000 */
[----:B------:R-:W-:Y:S01]  /*6d60*/  FMUL.FTZ R23, R67, R4 ;  /* 0x0000000443177220 */ /* 0x000fe20000410000 */
[----:B------:R-:W-:Y:S01]  /*6d70*/  FADD.FTZ R12, -R110, R12 ;  /* 0x0000000c6e0c7221 */ /* 0x000fe20000010100 */
[----:B------:R-:W-:Y:S01]  /*6d80*/  FFMA.FTZ R4, -R216, R216, 1 ;  /* 0x3f800000d8047423 */ /* 0x000fe200000101d8 */
[----:B------:R-:W-:Y:S01]  /*6d90*/  FMUL.FTZ R13, R13, R3 ;  /* 0x000000030d0d7220 */ /* 0x000fe20000410000 */
[----:B------:R-:W-:Y:S01]  /*6da0*/  FFMA.FTZ R3, -R205, R205, 1 ;  /* 0x3f800000cd037423 */ /* 0x000fe200000101cd */
[----:B------:R-:W-:Y:S01]  /*6db0*/  F2FP.BF16.F32.PACK_AB R0, R9, R8 ;  /* 0x000000080900723e */ /* 0x000fe200000010ff */
[----:B------:R1:W-:Y:S01]  /*6dc0*/  STS [R164+0x8000], R16 ;  /* 0x00800010a4007388 */ /* 0x0003e20000000800 */
[----:B------:R-:W-:Y:S01]  /*6dd0*/  FADD.FTZ R24, -R110, R24 ;  /* 0x000000186e187221 */ /* 0x000fe20000010100 */
[----:B------:R-:W-:Y:S01]  /*6de0*/  FMUL.FTZ R3, R3, UR14 ;  /* 0x0000000e03037c20 */ /* 0x000fe20008410000 */
[----:B------:R-:W-:Y:S01]  /*6df0*/  FFMA.FTZ R6, -R210, R210, 1 ;  /* 0x3f800000d2067423 */ /* 0x000fe200000101d2 */
[----:B------:R-:W-:Y:S01]  /*6e00*/  FMUL.FTZ R12, R247, R12 ;  /* 0x0000000cf70c7220 */ /* 0x000fe20000410000 */
[----:B------:R-:W-:Y:S01]  /*6e10*/  FMUL.FTZ R4, R4, UR14 ;  /* 0x0000000e04047c20 */ /* 0x000fe20008410000 */
[----:B------:R1:W-:Y:S01]  /*6e20*/  STS [R113+0xa000], R0 ;  /* 0x00a0000071007388 */ /* 0x0003e20000000800 */
[----:B------:R-:W-:Y:S01]  /*6e30*/  FMUL.FTZ R20, R29, R3 ;  /* 0x000000031d147220 */ /* 0x000fe20000410000 */
[----:B------:R-:W-:Y:S01]  /*6e40*/  FMUL.FTZ R24, R243, R24 ;  /* 0x00000018f3187220 */ /* 0x000fe20000410000 */
[----:B------:R-:W-:Y:S01]  /*6e50*/  FMUL.FTZ R6, R6, UR14 ;  /* 0x0000000e06067c20 */ /* 0x000fe20008410000 */
[----:B------:R-:W-:Y:S01]  /*6e60*/  FMUL.FTZ R12, R12, R4 ;  /* 0x000000040c0c7220 */ /* 0x000fe20000410000 */
[----:B------:R-:W-:Y:S01]  /*6e70*/  FFMA.FTZ R5, -R209, R209, 1 ;  /* 0x3f800000d1057423 */ /* 0x000fe200000101d1 */
[----:B------:R-:W-:Y:S01]  /*6e80*/  FADD.FTZ R45, -R110, R45 ;  /* 0x0000002d6e2d7221 */ /* 0x000fe20000010100 */
[----:B------:R-:W-:Y:S01]  /*6e90*/  FFMA.FTZ R3, -R186, R186, 1 ;  /* 0x3f800000ba037423 */ /* 0x000fe200000101ba */
[----:B------:R-:W-:Y:S01]  /*6ea0*/  FADD.FTZ R28, -R110, R28 ;  /* 0x0000001c6e1c7221 */ /* 0x000fe20000010100 */
[----:B------:R-:W-:Y:S01]  /*6eb0*/  FFMA.FTZ R4, -R206, R206, 1 ;  /* 0x3f800000ce047423 */ /* 0x000fe200000101ce */
[----:B------:R-:W-:Y:S01]  /*6ec0*/  FMUL.FTZ R24, R24, R6 ;  /* 0x0000000618187220 */ /* 0x000fe20000410000 */
[----:B------:R-:W-:Y:S01]  /*6ed0*/  FMUL.FTZ R5, R5, UR14 ;  /* 0x0000000e05057c20 */ /* 0x000fe20008410000 */
[----:B------:R-:W-:Y:S01]  /*6ee0*/  FADD.FTZ R40, -R110, R40 ;  /* 0x000000286e287221 */ /* 0x000fe20000010100 */
[----:B------:R-:W-:Y:S01]  /*6ef0*/  FMUL.FTZ R45, R211, R45 ;  /* 0x0000002dd32d7220 */ /* 0x000fe20000410000 */
[----:B------:R-:W-:Y:S01]  /*6f00*/  FFMA.FTZ R6, -R194, R194, 1 ;  /* 0x3f800000c2067423 */ /* 0x000fe200000101c2 */
[----:B------:R-:W-:Y:S01]  /*6f10*/  FMUL.FTZ R3, R3, UR14 ;  /* 0x0000000e03037c20 */ /* 0x000fe20008410000 */
[----:B------:R-:W-:Y:S01]  /*6f20*/  FMUL.FTZ R28, R237, R28 ;  /* 0x0000001ced1c7220 */ /* 0x000fe20000410000 */
[----:B------:R-:W-:Y:S01]  /*6f30*/  FMUL.FTZ R4, R4, UR14 ;  /* 0x0000000e04047c20 */ /* 0x000fe20008410000 */
[----:B------:R-:W-:Y:S01]  /*6f40*/  F2FP.BF16.F32.PACK_AB R19, R13, R12 ;  /* 0x0000000c0d13723e */ /* 0x000fe200000010ff */
[----:B------:R-:W-:Y:S01]  /*6f50*/  FMUL.FTZ R18, R25, R5 ;  /* 0x0000000519127220 */ /* 0x000fe20000410000 */
[----:B------:R-:W-:Y:S01]  /*6f60*/  FMUL.FTZ R40, R225, R40 ;  /* 0x00000028e1287220 */ /* 0x000fe20000410000 */
[----:B------:R-:W-:Y:S01]  /*6f70*/  FMUL.FTZ R6, R6, UR14 ;  /* 0x0000000e06067c20 */ /* 0x000fe20008410000 */
[----:B------:R-:W-:Y:S01]  /*6f80*/  FMUL.FTZ R13, R45, R3 ;  /* 0x000000032d0d7220 */ /* 0x000fe20000410000 */
[----:B------:R-:W-:Y:S01]  /*6f90*/  FMUL.FTZ R28, R28, R4 ;  /* 0x000000041c1c7220 */ /* 0x000fe20000410000 */
[C---:B------:R-:W-:Y:S01]  /*6fa0*/  FADD.FTZ R41, -R110.reuse, R41 ;  /* 0x000000296e297221 */ /* 0x040fe20000010100 */
[----:B------:R-:W-:Y:S01]  /*6fb0*/  FFMA.FTZ R5, -R193, R193, 1 ;  /* 0x3f800000c1057423 */ /* 0x000fe200000101c1 */
[----:B------:R-:W-:Y:S01]  /*6fc0*/  FFMA.FTZ R3, -R181, R181, 1 ;  /* 0x3f800000b5037423 */ /* 0x000fe200000101b5 */
[----:B------:R-:W-:Y:S01]  /*6fd0*/  FADD.FTZ R44, -R110, R44 ;  /* 0x0000002c6e2c7221 */ /* 0x000fe20000010100 */
[----:B------:R-:W-:Y:S01]  /*6fe0*/  FFMA.FTZ R4, -R187, R187, 1 ;  /* 0x3f800000bb047423 */ /* 0x000fe200000101bb */
[----:B------:R-:W-:Y:S01]  /*6ff0*/  FMUL.FTZ R40, R40, R6 ;  /* 0x0000000628287220 */ /* 0x000fe20000410000 */
[----:B------:R-:W-:Y:S01]  /*7000*/  FMUL.FTZ R41, R224, R41 ;  /* 0x00000029e0297220 */ /* 0x000fe20000410000 */
[----:B------:R-:W-:Y:S01]  /*7010*/  FMUL.FTZ R5, R5, UR14 ;  /* 0x0000000e05057c20 */ /* 0x000fe20008410000 */
[----:B------:R-:W-:Y:S01]  /*7020*/  FMUL.FTZ R6, R3, UR14 ;  /* 0x0000000e03067c20 */ /* 0x000fe20008410000 */
[----:B------:R-:W-:Y:S01]  /*7030*/  FMUL.FTZ R44, R212, R44 ;  /* 0x0000002cd42c7220 */ /* 0x000fe20000410000 */
[----:B------:R-:W-:Y:S01]  /*7040*/  FMUL.FTZ R4, R4, UR14 ;  /* 0x0000000e04047c20 */ /* 0x000fe20008410000 */
[----:B------:R-:W-:Y:S01]  /*7050*/  FADD.FTZ R61, -R110, R61 ;  /* 0x0000003d6e3d7221 */ /* 0x000fe20000010100 */
[----:B------:R-:W-:Y:S01]  /*7060*/  FFMA.FTZ R3, -R173, R173, 1 ;  /* 0x3f800000ad037423 */ /* 0x000fe200000101ad */
[----:B------:R-:W-:Y:S01]  /*7070*/  FMUL.FTZ R12, R41, R5 ;  /* 0x00000005290c7220 */ /* 0x000fe20000410000 */
[----:B------:R-:W-:Y:S01]  /*7080*/  FMUL.FTZ R44, R44, R4 ;  /* 0x000000042c2c7220 */ /* 0x000fe20000410000 */
[----:B------:R-:W-:Y:S01]  /*7090*/  FMUL.FTZ R61, R197, R61 ;  /* 0x0000003dc53d7220 */ /* 0x000fe20000410000 */
[----:B------:R-:W-:Y:S01]  /*70a0*/  FMUL.FTZ R3, R3, UR14 ;  /* 0x0000000e03037c20 */ /* 0x000fe20008410000 */
[----:B------:R-:W-:Y:S01]  /*70b0*/  FADD.FTZ R57, -R110, R57 ;  /* 0x000000396e397221 */ /* 0x000fe20000010100 */
[----:B------:R-:W-:Y:S01]  /*70c0*/  FFMA.FTZ R5, -R182, R182, 1 ;  /* 0x3f800000b6057423 */ /* 0x000fe200000101b6 */
[----:B------:R-:W-:Y:S01]  /*70d0*/  FADD.FTZ R60, -R110, R60 ;  /* 0x0000003c6e3c7221 */ /* 0x000fe20000010100 */
[----:B------:R-:W-:Y:S01]  /*70e0*/  FFMA.FTZ R4, -R175, R175, 1 ;  /* 0x3f800000af047423 */ /* 0x000fe200000101af */
[----:B-1----:R-:W-:Y:S01]  /*70f0*/  FMUL.FTZ R16, R61, R3 ;  /* 0x000000033d107220 */ /* 0x002fe20000410000 */
[----:B------:R-:W-:Y:S01]  /*7100*/  FMUL.FTZ R57, R203, R57 ;  /* 0x00000039cb397220 */ /* 0x000fe20000410000 */
[----:B------:R-:W-:Y:S01]  /*7110*/  FMUL.FTZ R5, R5, UR14 ;  /* 0x0000000e05057c20 */ /* 0x000fe20008410000 */
[----:B------:R-:W-:Y:S01]  /*7120*/  FMUL.FTZ R60, R200, R60 ;  /* 0x0000003cc83c7220 */ /* 0x000fe20000410000 */
[----:B------:R-:W-:Y:S01]  /*7130*/  FMUL.FTZ R4, R4, UR14 ;  /* 0x0000000e04047c20 */ /* 0x000fe20008410000 */
[----:B------:R-:W-:Y:S01]  /*7140*/  FFMA.FTZ R3, -R239, R239, 1 ;  /* 0x3f800000ef037423 */ /* 0x000fe200000101ef */
[----:B------:R-:W-:Y:S01]  /*7150*/  FFMA.FTZ R0, -R238, R238, 1 ;  /* 0x3f800000ee007423 */ /* 0x000fe200000101ee */
[----:B------:R-:W-:Y:S01]  /*7160*/  FMUL.FTZ R17, R57, R5 ;  /* 0x0000000539117220 */ /* 0x000fe20000410000 */
[----:B------:R-:W-:Y:S01]  /*7170*/  FMUL.FTZ R60, R60, R4 ;  /* 0x000000043c3c7220 */ /* 0x000fe20000410000 */
[----:B------:R-:W-:Y:S01]  /*7180*/  FMUL.FTZ R5, R3, UR14 ;  /* 0x0000000e03057c20 */ /* 0x000fe20008410000 */
[----:B------:R-:W-:Y:S01]  /*7190*/  FMUL.FTZ R4, R0, UR14 ;  /* 0x0000000e00047c20 */ /* 0x000fe20008410000 */
[C---:B------:R-:W-:Y:S01]  /*71a0*/  FADD.FTZ R14, -R109.reuse, R14 ;  /* 0x0000000e6d0e7221 */ /* 0x040fe20000010100 */
[----:B------:R-:W-:Y:S01]  /*71b0*/  FFMA.FTZ R3, -R236, R236, 1 ;  /* 0x3f800000ec037423 */ /* 0x000fe200000101ec */
[----:B------:R-:W-:Y:S01]  /*71c0*/  FADD.FTZ R15, -R109, R15 ;  /* 0x0000000f6d0f7221 */ /* 0x000fe20000010100 */
[----:B------:R-:W-:Y:S01]  /*71d0*/  FFMA.FTZ R0, -R235, R235, 1 ;  /* 0x3f800000eb007423 */ /* 0x000fe200000101eb */
[----:B------:R-:W-:Y:S01]  /*71e0*/  FADD.FTZ R11, -R109, R11 ;  /* 0x0000000b6d0b7221 */ /* 0x000fe20000010100 */
[----:B------:R-:W-:Y:S01]  /*71f0*/  FMUL.FTZ R3, R3, UR14 ;  /* 0x0000000e03037c20 */ /* 0x000fe20008410000 */
[C---:B------:R-:W-:Y:S01]  /*7200*/  FADD.FTZ R10, -R109.reuse, R10 ;  /* 0x0000000a6d0a7221 */ /* 0x040fe20000010100 */
[----:B------:R-:W-:Y:S01]  /*7210*/  FMUL.FTZ R0, R0, UR14 ;  /* 0x0000000e00007c20 */ /* 0x000fe20008410000 */
[C---:B------:R-:W-:Y:S01]  /*7220*/  FADD.FTZ R26, -R109.reuse, R26 ;  /* 0x0000001a6d1a7221 */ /* 0x040fe20000010100 */
[----:B------:R-:W-:Y:S01]  /*7230*/  FADD.FTZ R31, -R109, R31 ;  /* 0x0000001f6d1f7221 */ /* 0x000fe20000010100 */
[----:B------:R-:W-:Y:S01]  /*7240*/  FADD.FTZ R35, -R111, R35 ;  /* 0x000000236f237221 */ /* 0x000fe20000010100 */
[C---:B------:R-:W-:Y:S01]  /*7250*/  FADD.FTZ R47, -R109.reuse, R47 ;  /* 0x0000002f6d2f7221 */ /* 0x040fe20000010100 */
[----:B------:R-:W-:Y:S01]  /*7260*/  FADD.FTZ R27, -R109, R27 ;  /* 0x0000001b6d1b7221 */ /* 0x000fe20000010100 */
[----:B------:R-:W-:Y:S01]  /*7270*/  FMUL.FTZ R31, R248, R31 ;  /* 0x0000001ff81f7220 */ /* 0x000fe20000410000 */
[----:B------:R-:W-:Y:S01]  /*7280*/  FMUL.FTZ R35, R201, R35 ;  /* 0x00000023c9237220 */ /* 0x000fe20000410000 */
[----:B------:R-:W-:Y:S01]  /*7290*/  FADD.FTZ R56, -R110, R56 ;  /* 0x000000386e387221 */ /* 0x000fe20000010100 */
[----:B------:R-:W-:Y:S01]  /*72a0*/  FMUL.FTZ R47, R240, R47 ;  /* 0x0000002ff02f7220 */ /* 0x000fe20000410000 */
[----:B------:R-:W-:Y:S01]  /*72b0*/  FADD.FTZ R30, -R109, R30 ;  /* 0x0000001e6d1e7221 */ /* 0x000fe20000010100 */
[----:B------:R-:W-:Y:S01]  /*72c0*/  FMUL.FTZ R33, R35, R33 ;  /* 0x0000002123217220 */ /* 0x000fe20000410000 */
[----:B------:R-:W-:Y:S01]  /*72d0*/  FMUL.FTZ R56, R204, R56 ;  /* 0x00000038cc387220 */ /* 0x000fe20000410000 */
[----:B------:R-:W-:Y:S01]  /*72e0*/  FADD.FTZ R54, -R111, R54 ;  /* 0x000000366f367221 */ /* 0x000fe20000010100 */
[----:B------:R-:W-:Y:S01]  /*72f0*/  FFMA.FTZ R7, -R170, R170, 1 ;  /* 0x3f800000aa077423 */ /* 0x000fe200000101aa */
[----:B------:R-:W-:Y:S01]  /*7300*/  FMUL.FTZ R30, R249, R30 ;  /* 0x0000001ef91e7220 */ /* 0x000fe20000410000 */
[----:B------:R-:W-:Y:S01]  /*7310*/  FADD.FTZ R63, -R109, R63 ;  /* 0x0000003f6d3f7221 */ /* 0x000fe20000010100 */
[----:B------:R-:W-:Y:S01]  /*7320*/  F2FP.BF16.F32.PACK_AB R33, R33, R34 ;  /* 0x000000222121723e */ /* 0x000fe200000010ff */
[----:B------:R-:W-:Y:S01]  /*7330*/  FMUL.FTZ R56, R56, R6 ;  /* 0x0000000638387220 */ /* 0x000fe20000410000 */
[----:B------:R-:W-:Y:S01]  /*7340*/  FADD.FTZ R42, -R109, R42 ;  /* 0x0000002a6d2a7221 */ /* 0x000fe20000010100 */
[----:B------:R-:W-:Y:S01]  /*7350*/  FFMA.FTZ R6, -R214, R214, 1 ;  /* 0x3f800000d6067423 */ /* 0x000fe200000101d6 */
[----:B------:R-:W-:Y:S01]  /*7360*/  FMUL.FTZ R54, R176, R54 ;  /* 0x00000036b0367220 */ /* 0x000fe20000410000 */
[----:B------:R-:W-:Y:S01]  /*7370*/  FMUL.FTZ R7, R7, UR14 ;  /* 0x0000000e07077c20 */ /* 0x000fe20008410000 */
[----:B------:R-:W-:Y:S01]  /*7380*/  FADD.FTZ R43, -R109, R43 ;  /* 0x0000002b6d2b7221 */ /* 0x000fe20000010100 */
[----:B------:R-:W-:Y:S01]  /*7390*/  FMUL.FTZ R63, R217, R63 ;  /* 0x0000003fd93f7220 */ /* 0x000fe20000410000 */
[----:B------:R-:W-:Y:S01]  /*73a0*/  F2FP.BF16.F32.PACK_AB R18, R18, R24 ;  /* 0x000000181212723e */ /* 0x000fe200000010ff */
[----:B------:R-:W-:Y:S01]  /*73b0*/  FMUL.FTZ R42, R245, R42 ;  /* 0x0000002af52a7220 */ /* 0x000fe20000410000 */
[----:B------:R-:W-:Y:S01]  /*73c0*/  FMUL.FTZ R6, R6, UR14 ;  /* 0x0000000e06067c20 */ /* 0x000fe20008410000 */
[----:B------:R-:W-:Y:S01]  /*73d0*/  FMUL.FTZ R54, R54, R7 ;  /* 0x0000000736367220 */ /* 0x000fe20000410000 */
[----:B------:R-:W-:Y:S01]  /*73e0*/  FMUL.FTZ R43, R244, R43 ;  /* 0x0000002bf42b7220 */ /* 0x000fe20000410000 */
[C---:B------:R-:W-:Y:S01]  /*73f0*/  FADD.FTZ R46, -R109.reuse, R46 ;  /* 0x0000002e6d2e7221 */ /* 0x040fe20000010100 */
[----:B------:R-:W-:Y:S01]  /*7400*/  F2FP.BF16.F32.PACK_AB R20, R20, R28 ;  /* 0x0000001c1414723e */ /* 0x000fe200000010ff */
[----:B------:R-:W-:Y:S01]  /*7410*/  FMUL.FTZ R42, R42, R6 ;  /* 0x000000062a2a7220 */ /* 0x000fe20000410000 */
[----:B------:R-:W-:Y:S01]  /*7420*/  FADD.FTZ R58, -R109, R58 ;  /* 0x0000003a6d3a7221 */ /* 0x000fe20000010100 */
[----:B------:R-:W-:Y:S01]  /*7430*/  FMUL.FTZ R46, R241, R46 ;  /* 0x0000002ef12e7220 */ /* 0x000fe20000410000 */
[----:B------:R-:W-:Y:S01]  /*7440*/  FFMA.FTZ R6, -R199, R199, 1 ;  /* 0x3f800000c7067423 */ /* 0x000fe200000101c7 */
[----:B------:R-:W-:Y:S01]  /*7450*/  FADD.FTZ R59, -R109, R59 ;  /* 0x0000003b6d3b7221 */ /* 0x000fe20000010100 */
[----:B------:R-:W-:Y:S01]  /*7460*/  F2FP.BF16.F32.PACK_AB R21, R21, R38 ;  /* 0x000000261515723e */ /* 0x000fe200000010ff */
[----:B------:R-:W-:Y:S01]  /*7470*/  FMUL.FTZ R58, R233, R58 ;  /* 0x0000003ae93a7220 */ /* 0x000fe20000410000 */
[----:B------:R-:W-:Y:S01]  /*7480*/  FMUL.FTZ R6, R6, UR14 ;  /* 0x0000000e06067c20 */ /* 0x000fe20008410000 */
[----:B------:R-:W-:Y:S01]  /*7490*/  FMUL.FTZ R59, R232, R59 ;  /* 0x0000003be83b7220 */ /* 0x000fe20000410000 */
[----:B------:R-:W-:Y:S01]  /*74a0*/  FADD.FTZ R62, -R109, R62 ;  /* 0x0000003e6d3e7221 */ /* 0x000fe20000010100 */
[----:B------:R-:W-:Y:S01]  /*74b0*/  F2FP.BF16.F32.PACK_AB R22, R22, R50 ;  /* 0x000000321616723e */ /* 0x000fe200000010ff */
[----:B------:R-:W-:Y:S01]  /*74c0*/  FMUL.FTZ R58, R58, R6 ;  /* 0x000000063a3a7220 */ /* 0x000fe20000410000 */
[----:B------:R-:W-:Y:S01]  /*74d0*/  F2FP.BF16.F32.PACK_AB R12, R12, R40 ;  /* 0x000000280c0c723e */ /* 0x000fe200000010ff */
[----:B------:R-:W-:Y:S01]  /*74e0*/  FMUL.FTZ R62, R220, R62 ;  /* 0x0000003edc3e7220 */ /* 0x000fe20000410000 */
[----:B------:R-:W-:Y:S01]  /*74f0*/  F2FP.BF16.F32.PACK_AB R13, R13, R44 ;  /* 0x0000002c0d0d723e */ /* 0x000fe200000010ff */
[----:B------:R-:W4:Y:S01]  /*7500*/  LDL.LU.64 R40, [R1+0x20] ;  /* 0x0000200001287983 */ /* 0x000f220000300a00 */
[----:B------:R-:W-:Y:S01]  /*7510*/  F2FP.BF16.F32.PACK_AB R32, R32, R54 ;  /* 0x000000362020723e */ /* 0x000fe200000010ff */
[----:B------:R-:W1:Y:S01]  /*7520*/  LDC R44, c[0x0][0x44c] ;  /* 0x00011300ff2c7b82 */ /* 0x000e620000000800 */
[----:B------:R-:W-:Y:S02]  /*7530*/  F2FP.BF16.F32.PACK_AB R23, R23, R66 ;  /* 0x000000421717723e */ /* 0x000fe400000010ff */
[----:B------:R-:W-:Y:S02]  /*7540*/  F2FP.BF16.F32.PACK_AB R17, R17, R56 ;  /* 0x000000381111723e */ /* 0x000fe400000010ff */
[----:B------:R-:W-:Y:S02]  /*7550*/  F2FP.BF16.F32.PACK_AB R16, R16, R60 ;  /* 0x0000003c1010723e */ /* 0x000fe400000010ff */
[----:B------:R-:W-:Y:S01]  /*7560*/  SHF.L.U32 R60, R157, 0x2, RZ ;  /* 0x000000029d3c7819 */ /* 0x000fe200000006ff */
[----:B--2---:R-:W-:Y:S01]  /*7570*/  FMUL.FTZ R10, R106, R10 ;  /* 0x0000000a6a0a7220 */ /* 0x004fe20000410000 */
[----:B---3--:R-:W-:Y:S03]  /*7580*/  FMUL.FTZ R11, R105, R11 ;  /* 0x0000000b690b7220 */ /* 0x008fe60000410000 */
[----:B------:R-:W-:Y:S01]  /*7590*/  FMUL.FTZ R5, R10, R5 ;  /* 0x000000050a057220 */ /* 0x000fe20000410000 */
[----:B----4-:R-:W-:Y:S01]  /*75a0*/  FMUL.FTZ R14, R102, R14 ;  /* 0x0000000e660e7220 */ /* 0x010fe20000410000 */
[----:B------:R-:W-:Y:S01]  /*75b0*/  FMUL.FTZ R8, R11, R4 ;  /* 0x000000040b087220 */ /* 0x000fe20000410000 */
[----:B-1----:R-:W-:Y:S02]  /*75c0*/  IMAD R102, R44, UR8, RZ ;  /* 0x000000082c667c24 */ /* 0x002fe4000f8e02ff */
[----:B------:R-:W-:Y:S01]  /*75d0*/  FMUL.FTZ R15, R101, R15 ;  /* 0x0000000f650f7220 */ /* 0x000fe20000410000 */
[----:B------:R-:W-:Y:S01]  /*75e0*/  FMUL.FTZ R14, R14, R3 ;  /* 0x000000030e0e7220 */ /* 0x000fe20000410000 */
[----:B------:R-:W-:Y:S01]  /*75f0*/  FFMA.FTZ R3, -R231, R231, 1 ;  /* 0x3f800000e7037423 */ /* 0x000fe200000101e7 */
[----:B------:R-:W-:Y:S01]  /*7600*/  F2FP.BF16.F32.PACK_AB R8, R8, R5 ;  /* 0x000000050808723e */ /* 0x000fe200000010ff */
[----:B------:R-:W-:Y:S01]  /*7610*/  FMUL.FTZ R15, R15, R0 ;  /* 0x000000000f0f7220 */ /* 0x000fe20000410000 */
[----:B------:R-:W-:Y:S01]  /*7620*/  FFMA.FTZ R0, -R230, R230, 1 ;  /* 0x3f800000e6007423 */ /* 0x000fe200000101e6 */
[----:B------:R-:W-:Y:S01]  /*7630*/  FMUL.FTZ R26, R65, R26 ;  /* 0x0000001a411a7220 */ /* 0x000fe20000410000 */
[----:B------:R-:W-:Y:S01]  /*7640*/  FMUL.FTZ R4, R3, UR14 ;  /* 0x0000000e03047c20 */ /* 0x000fe20008410000 */
[----:B------:R-:W-:Y:S01]  /*7650*/  FFMA.FTZ R3, -R229, R229, 1 ;  /* 0x3f800000e5037423 */ /* 0x000fe200000101e5 */
[----:B------:R-:W-:Y:S01]  /*7660*/  FMUL.FTZ R9, R0, UR14 ;  /* 0x0000000e00097c20 */ /* 0x000fe20008410000 */
[----:B------:R-:W-:Y:S01]  /*7670*/  FFMA.FTZ R0, -R228, R228, 1 ;  /* 0x3f800000e4007423 */ /* 0x000fe200000101e4 */
[----:B------:R-:W-:Y:S01]  /*7680*/  FMUL.FTZ R26, R26, R4 ;  /* 0x000000041a1a7220 */ /* 0x000fe20000410000 */
[----:B------:R-:W-:Y:S01]  /*7690*/  FMUL.FTZ R4, R3, UR14 ;  /* 0x0000000e03047c20 */ /* 0x000fe20008410000 */
[----:B------:R-:W-:Y:S01]  /*76a0*/  STS [R113+0xa400], R8 ;  /* 0x00a4000871007388 */ /* 0x000fe20000000800 */
[----:B------:R-:W-:Y:S01]  /*76b0*/  FMUL.FTZ R3, R0, UR14 ;  /* 0x0000000e00037c20 */ /* 0x000fe20008410000 */
[----:B------:R-:W-:Y:S01]  /*76c0*/  F2FP.BF16.F32.PACK_AB R0, R15, R14 ;  /* 0x0000000e0f00723e */ /* 0x000fe200000010ff */
[----:B------:R-:W-:Y:S01]  /*76d0*/  FMUL.FTZ R27, R64, R27 ;  /* 0x0000001b401b7220 */ /* 0x000fe20000410000 */
[----:B------:R-:W-:Y:S01]  /*76e0*/  STS [R164+0xa000], R19 ;  /* 0x00a00013a4007388 */ /* 0x000fe20000000800 */
[----:B------:R-:W-:Y:S01]  /*76f0*/  FMUL.FTZ R31, R31, R3 ;  /* 0x000000031f1f7220 */ /* 0x000fe20000410000 */
[----:B------:R-:W-:Y:S01]  /*7700*/  FFMA.FTZ R3, -R207, R207, 1 ;  /* 0x3f800000cf037423 */ /* 0x000fe200000101cf */
[----:B------:R-:W-:Y:S01]  /*7710*/  FMUL.FTZ R9, R27, R9 ;  /* 0x000000091b097220 */ /* 0x000fe20000410000 */
[----:B------:R1:W-:Y:S01]  /*7720*/  STS [R164+0xa400], R0 ;  /* 0x00a40000a4007388 */ /* 0x0003e20000000800 */
[----:B------:R-:W-:Y:S01]  /*7730*/  FFMA.FTZ R5, -R213, R213, 1 ;  /* 0x3f800000d5057423 */ /* 0x000fe200000101d5 */
[----:B------:R-:W-:Y:S01]  /*7740*/  FMUL.FTZ R3, R3, UR14 ;  /* 0x0000000e03037c20 */ /* 0x000fe20008410000 */
[----:B------:R-:W-:Y:S01]  /*7750*/  FMUL.FTZ R30, R30, R4 ;  /* 0x000000041e1e7220 */ /* 0x000fe20000410000 */
[----:B------:R-:W-:Y:S01]  /*7760*/  STS [R115+0x8000], R100 ;  /* 0x0080006473007388 */ /* 0x000fe20000000800 */
[----:B------:R-:W-:Y:S01]  /*7770*/  F2FP.BF16.F32.PACK_AB R9, R9, R26 ;  /* 0x0000001a0909723e */ /* 0x000fe200000010ff */
[----:B------:R-:W-:Y:S01]  /*7780*/  FMUL.FTZ R47, R47, R3 ;  /* 0x000000032f2f7220 */ /* 0x000fe20000410000 */
[----:B------:R-:W-:Y:S01]  /*7790*/  FFMA.FTZ R3, -R185, R185, 1 ;  /* 0x3f800000b9037423 */ /* 0x000fe200000101b9 */
[----:B------:R-:W-:Y:S01]  /*77a0*/  STS [R115+0x8400], R36 ;  /* 0x0084002473007388 */ /* 0x000fe20000000800 */
[----:B------:R-:W-:Y:S01]  /*77b0*/  FMUL.FTZ R5, R5, UR14 ;  /* 0x0000000e05057c20 */ /* 0x000fe20008410000 */
[----:B------:R-:W-:Y:S01]  /*77c0*/  FFMA.FTZ R4, -R208, R208, 1 ;  /* 0x3f800000d0047423 */ /* 0x000fe200000101d0 */
[----:B------:R-:W-:Y:S01]  /*77d0*/  FMUL.FTZ R3, R3, UR14 ;  /* 0x0000000e03037c20 */ /* 0x000fe20008410000 */
[----:B------:R-:W-:Y:S01]  /*77e0*/  STS [R161+0x8000], R53 ;  /* 0x00800035a1007388 */ /* 0x000fe20000000800 */
[----:B------:R-:W-:Y:S01]  /*77f0*/  FMUL.FTZ R43, R43, R5 ;  /* 0x000000052b2b7220 */ /* 0x000fe20000410000 */
[----:B------:R-:W-:Y:S01]  /*7800*/  FMUL.FTZ R4, R4, UR14 ;  /* 0x0000000e04047c20 */ /* 0x000fe20008410000 */
[----:B------:R-:W-:Y:S01]  /*7810*/  FMUL.FTZ R7, R63, R3 ;  /* 0x000000033f077220 */ /* 0x000fe20000410000 */
[----:B------:R-:W-:Y:S01]  /*7820*/  STS [R161+0x8400], R33 ;  /* 0x00840021a1007388 */ /* 0x000fe20000000800 */
[----:B------:R-:W-:Y:S01]  /*7830*/  F2FP.BF16.F32.PACK_AB R3, R31, R30 ;  /* 0x0000001e1f03723e */ /* 0x000fe200000010ff */
[----:B------:R-:W-:Y:S01]  /*7840*/  FFMA.FTZ R5, -R198, R198, 1 ;  /* 0x3f800000c6057423 */ /* 0x000fe200000101c6 */
[----:B------:R-:W-:Y:S01]  /*7850*/  FMUL.FTZ R46, R46, R4 ;  /* 0x000000042e2e7220 */ /* 0x000fe20000410000 */
[----:B------:R-:W-:Y:S01]  /*7860*/  STS [R115+0xa000], R18 ;  /* 0x00a0001273007388 */ /* 0x000fe20000000800 */
[----:B------:R-:W-:Y:S01]  /*7870*/  FFMA.FTZ R4, -R190, R190, 1 ;  /* 0x3f800000be047423 */ /* 0x000fe200000101be */
[----:B------:R-:W-:Y:S02]  /*7880*/  FMUL.FTZ R5, R5, UR14 ;  /* 0x0000000e05057c20 */ /* 0x000fe40008410000 */
[----:B------:R-:W-:Y:S01]  /*7890*/  STS [R115+0xa400], R9 ;  /* 0x00a4000973007388 */ /* 0x000fe20000000800 */
[----:B------:R-:W-:Y:S01]  /*78a0*/  FMUL.FTZ R4, R4, UR14 ;  /* 0x0000000e04047c20 */ /* 0x000fe20008410000 */
[----:B------:R-:W-:Y:S01]  /*78b0*/  FMUL.FTZ R6, R59, R5 ;  /* 0x000000053b067220 */ /* 0x000fe20000410000 */
[----:B------:R-:W-:Y:S01]  /*78c0*/  F2FP.BF16.F32.PACK_AB R5, R43, R42 ;  /* 0x0000002a2b05723e */ /* 0x000fe200000010ff */
[----:B------:R-:W-:Y:S01]  /*78d0*/  STS [R161+0xa000], R20 ;  /* 0x00a00014a1007388 */ /* 0x000fe20000000800 */
[----:B------:R-:W-:Y:S01]  /*78e0*/  FMUL.FTZ R62, R62, R4 ;  /* 0x000000043e3e7220 */ /* 0x000fe20000410000 */
[----:B------:R-:W-:Y:S02]  /*78f0*/  F2FP.BF16.F32.PACK_AB R4, R47, R46 ;  /* 0x0000002e2f04723e */ /* 0x000fe400000010ff */
[----:B------:R2:W-:Y:S01]  /*7900*/  STS [R161+0xa400], R3 ;  /* 0x00a40003a1007388 */ /* 0x0005e20000000800 */
[----:B------:R-:W-:Y:S02]  /*7910*/  F2FP.BF16.F32.PACK_AB R6, R6, R58 ;  /* 0x0000003a0606723e */ /* 0x000fe400000010ff */
[----:B------:R-:W-:Y:S01]  /*7920*/  F2FP.BF16.F32.PACK_AB R7, R7, R62 ;  /* 0x0000003e0707723e */ /* 0x000fe200000010ff */
[----:B------:R-:W-:Y:S01]  /*7930*/  STS [R114+-0x8000], R52 ;  /* 0xff80003472007388 */ /* 0x000fe20000000800 */
[--C-:B-1----:R-:W-:Y:S03]  /*7940*/  SHF.R.U32.HI R0, RZ, 0x4, R157.reuse ;  /* 0x00000004ff007819 */ /* 0x102fe6000001169d */
[----:B------:R-:W-:Y:S01]  /*7950*/  STS [R114+-0x7c00], R21 ;  /* 0xff84001572007388 */ /* 0x000fe20000000800 */
[----:B------:R-:W-:Y:S02]  /*7960*/  LOP3.LUT R59, R0, 0x8, RZ, 0xc0, !PT ;  /* 0x00000008003b7812 */ /* 0x000fe400078ec0ff */
[----:B------:R-:W-:Y:S01]  /*7970*/  LEA R0, -R102, RZ, 0x7 ;  /* 0x000000ff66007211 */ /* 0x000fe200078e39ff */
[----:B------:R-:W-:Y:S04]  /*7980*/  STS [R162+-0x8000], R49 ;  /* 0xff800031a2007388 */ /* 0x000fe80000000800 */
[----:B------:R-:W-:Y:S04]  /*7990*/  STS [R162+-0x7c00], R22 ;  /* 0xff840016a2007388 */ /* 0x000fe80000000800 */
[----:B------:R-:W-:Y:S04]  /*79a0*/  STS [R114+-0x6000], R12 ;  /* 0xffa0000c72007388 */ /* 0x000fe80000000800 */
[----:B------:R-:W-:Y:S01]  /*79b0*/  STS [R114+-0x5c00], R5 ;  /* 0xffa4000572007388 */ /* 0x000fe20000000800 */
[----:B--2---:R-:W-:Y:S03]  /*79c0*/  LOP3.LUT R3, R59, 0x10, R157, 0xf8, !PT ;  /* 0x000000103b037812 */ /* 0x004fe600078ef89d */
[----:B------:R-:W-:Y:S01]  /*79d0*/  STS [R162+-0x6000], R13 ;  /* 0xffa0000da2007388 */ /* 0x000fe20000000800 */
[--C-:B------:R-:W-:Y:S03]  /*79e0*/  LOP3.LUT R3, R3, 0xc0, R159.reuse, 0xf8, !PT ;  /* 0x000000c003037812 */ /* 0x100fe600078ef89f */
        /* <DEDUP_REMOVED lines=66> */
[----:B------:R-:W-:Y:S02]  /*7e10*/  LEA R6, P0, R0, R40, 0x2 ;  /* 0x0000002800067211 */ /* 0x000fe400078010ff */
[----:B------:R-:W-:Y:S02]  /*7e20*/  LOP3.LUT R4, R156, 0xd8, RZ, 0xc0, !PT ;  /* 0x000000d89c047812 */ /* 0x000fe400078ec0ff */
[-C--:B--2---:R-:W-:Y:S05]  /*7e30*/  HMMA.16816.F32.BF16 R68, R16, R20.reuse, R68 ;  /* 0x000000141044723c */ /* 0x084fea0000041844 */
[----:B------:R-:W-:Y:S02]  /*7e40*/  MOV R106, R6 ;  /* 0x00000006006a7202 */ /* 0x000fe40000000f00 */
[----:B------:R-:W-:Y:S01]  /*7e50*/  LOP3.LUT R4, R4, 0x18, R157, 0x78, !PT ;  /* 0x0000001804047812 */ /* 0x000fe200078e789d */
[C---:B------:R-:W-:Y:S04]  /*7e60*/  HMMA.16816.F32.BF16 R72, R24.reuse, R20, R72 ;  /* 0x000000141848723c */ /* 0x040fe80000041848 */
[----:B------:R-:W-:Y:S02]  /*7e70*/  LOP3.LUT R5, R4, 0x1f20, R156, 0xf8, !PT ;  /* 0x00001f2004057812 */ /* 0x000fe400078ef89c */
[----:B------:R-:W-:Y:S02]  /*7e80*/  LEA.HI.X.SX32 R4, R0, R41, 0x2, P0 ;  /* 0x0000002900047211 */ /* 0x000fe400000f16ff */
[-C--:B------:R-:W-:Y:S03]  /*7e90*/  HMMA.16816.F32.BF16 R76, R24, R22.reuse, R76 ;  /* 0x00000016184c723c */ /* 0x080fe6000004184c */
[----:B------:R-:W-:Y:S02]  /*7ea0*/  MOV R107, R4 ;  /* 0x00000004006b7202 */ /* 0x000fe40000000f00 */
[----:B------:R-:W-:Y:S02]  /*7eb0*/  LOP3.LUT R0, R158, 0x1c0, RZ, 0xc0, !PT ;  /* 0x000001c09e007812 */ /* 0x000fe400078ec0ff */
[----:B------:R-:W-:Y:S01]  /*7ec0*/  LEA R61, R5, UR4, 0x1 ;  /* 0x00000004053d7c11 */ /* 0x000fe2000f8e08ff */
[----:B------:R-:W-:Y:S01]  /*7ed0*/  HMMA.16816.F32.BF16 R80, R16, R22, R80 ;  /* 0x000000161050723c */ /* 0x000fe20000041850 */
[----:B------:R1:W-:Y:S01]  /*7ee0*/  STL.64 [R1+0x20], R106 ;  /* 0x0000206a01007387 */ /* 0x0003e20000100a00 */
[----:B------:R-:W-:Y:S07]  /*7ef0*/  @!UPT UIADD3 URZ, UPT, UPT, URZ, URZ, URZ ;  /* 0x000000fffffff290 */ /* 0x000fee000fffe0ff */
[----:B------:R-:W-:Y:S11]  /*7f00*/  BRA.U !UP0, `(.L_x_266) ;  /* 0x0000000108747547 */ /* 0x000ff6000b800000 */
[----:B------:R-:W2:Y:S01]  /*7f10*/  LDL.LU R41, [R1+0x38] ;  /* 0x0000380001297983 */ /* 0x000ea20000300800 */
[C---:B------:R-:W-:Y:S01]  /*7f20*/  ISETP.GE.AND P2, PT, R103.reuse, UR5, PT ;  /* 0x0000000567007c0c */ /* 0x040fe2000bf46270 */
[----:B------:R-:W-:Y:S01]  /*7f30*/  IMAD.U32 R7, RZ, RZ, UR50 ;  /* 0x00000032ff077e24 */ /* 0x000fe2000f8e00ff */
[----:B------:R-:W-:Y:S01]  /*7f40*/  ISETP.GE.AND P3, PT, R103, UR5, PT ;  /* 0x0000000567007c0c */ /* 0x000fe2000bf66270 */
[----:B------:R-:W3:Y:S01]  /*7f50*/  LDL.LU R40, [R1+0x3c] ;  /* 0x00003c0001287983 */ /* 0x000ee20000300800 */
[----:B------:R-:W-:Y:S01]  /*7f60*/  IADD3 R5, P0, PT, RZ, -UR32, RZ ;  /* 0x80000020ff057c10 */ /* 0x000fe2000ff1e0ff */
[----:B------:R-:W-:Y:S04]  /*7f70*/  IMAD.U32 R6, RZ, RZ, UR49 ;  /* 0x00000031ff067e24 */ /* 0x000fe8000f8e00ff */
[----:B------:R-:W-:Y:S05]  /*7f80*/  IMAD.X R4, RZ, RZ, ~UR15, P0 ;  /* 0x8000000fff047e24 */ /* 0x000fea00080e06ff */
[----:B------:R-:W-:Y:S04]  /*7f90*/  SHF.R.S64 R5, R5, 0x1f, R4 ;  /* 0x0000001f05057819 */ /* 0x000fe80000001004 */
[----:B---3--:R-:W-:Y:S01]  /*7fa0*/  IADD3 R40, P0, PT, R5, R40, RZ ;  /* 0x0000002805287210 */ /* 0x008fe20007f1e0ff */
[----:B------:R-:W-:Y:S03]  /*7fb0*/  IMAD.U32 R5, RZ, RZ, UR50 ;  /* 0x00000032ff057e24 */ /* 0x000fe6000f8e00ff */
[----:B--2---:R-:W-:Y:S01]  /*7fc0*/  LEA.HI.X.SX32 R41, R4, R41, 0x1, P0 ;  /* 0x0000002904297211 */ /* 0x004fe200000f0eff */
[----:B------:R2:W-:Y:S01]  /*7fd0*/  STL [R1+0x3c], R40 ;  /* 0x00003c2801007387 */ /* 0x0005e20000100800 */
[----:B------:R-:W-:Y:S03]  /*7fe0*/  @!P2 LEA R4, P0, R5, R40, 0x1 ;  /* 0x000000280504a211 */ /* 0x000fe600078008ff */
[----:B------:R2:W-:Y:S01]  /*7ff0*/  STL [R1+0x38], R41 ;  /* 0x0000382901007387 */ /* 0x0005e20000100800 */
        /* <DEDUP_REMOVED lines=14> */
.L_x_266:
[----:B------:R-:W3:Y:S01]  /*80e0*/  LDL R112, [R1+0x28] ;  /* 0x0000280001707983 */ /* 0x000ee20000100800 */
[----:B------:R-:W-:Y:S01]  /*80f0*/  LOP3.LUT R0, R0, 0x38, R156, 0xf8, !PT ;  /* 0x0000003800007812 */ /* 0x000fe200078ef89c */
[----:B------:R-:W-:Y:S01]  /*8100*/  IMAD.U32 R100, RZ, RZ, UR48 ;  /* 0x00000030ff647e24 */ /* 0x000fe2000f8e00ff */
[----:B------:R-:W-:Y:S01]  /*8110*/  PLOP3.LUT P3, PT, PT, PT, UP0, 0x80, 0x8 ;  /* 0x000000000008781c */ /* 0x000fe20003f6f008 */
[----:B------:R-:W4:Y:S01]  /*8120*/  LDL R111, [R1+0x4c] ;  /* 0x00004c00016f7983 */ /* 0x000f220000100800 */
[----:B------:R-:W-:Y:S01]  /*8130*/  LOP3.LUT R0, R0, 0x8, R108, 0x78, !PT ;  /* 0x0000000800007812 */ /* 0x000fe200078e786c */
[----:B------:R-:W-:Y:S01]  /*8140*/  IMAD.MOV.U32 R113, RZ, RZ, 0x4 ;  /* 0x00000004ff717424 */ /* 0x000fe200078e00ff */
[----:B------:R-:W-:Y:S01]  /*8150*/  LEA R100, P0, R100, R106, 0x2 ;  /* 0x0000006a64647211 */ /* 0x000fe200078010ff */
[----:B------:R-:W5:Y:S01]  /*8160*/  LDL R110, [R1+0x48] ;  /* 0x00004800016e7983 */ /* 0x000f620000100800 */
[----:B------:R-:W-:Y:S01]  /*8170*/  LOP3.LUT R0, R154, R0, RZ, 0xfc, !PT ;  /* 0x000000009a007212 */ /* 0x000fe200078efcff */
[----:B------:R-:W-:Y:S01]  /*8180*/  @UP0 UIADD3 UR18, UP1, UPT, UR54, -0x200, URZ ;  /* 0xfffffe0036120890 */ /* 0x000fe2000ff3e0ff */
[----:B------:R-:W-:Y:S01]  /*8190*/  VIADD R221, R221, 0xffffff80 ;  /* 0xffffff80dddd7836 */ /* 0x000fe20000000000 */
[----:B------:R-:W5:Y:S01]  /*81a0*/  LDL R109, [R1+0x44] ;  /* 0x00004400016d7983 */ /* 0x000f620000100800 */
[----:B------:R-:W-:Y:S01]  /*81b0*/  LEA R0, R0, UR4, 0x1 ;  /* 0x0000000400007c11 */ /* 0x000fe2000f8e08ff */
[----:B------:R-:W-:Y:S02]  /*81c0*/  @UP0 UIADD3.X UR17, UPT, UPT, UR55, -0x1, URZ, UP1, !UPT ;  /* 0xffffffff37110890 */ /* 0x000fe40008ffe4ff */
[----:B------:R-:W5:Y:S01]  /*81d0*/  LDL R105, [R1+0x40] ;  /* 0x0000400001697983 */ /* 0x000f620000100800 */
[----:B------:R-:W-:Y:S01]  /*81e0*/  @UP0 UIADD3 UR10, UP1, UPT, UR10, -0x200, URZ ;  /* 0xfffffe000a0a0890 */ /* 0x000fe2000ff3e0ff */
[C---:B------:R-:W-:Y:S01]  /*81f0*/  IMAD.IADD R57, R0.reuse, 0x1, R152 ;  /* 0x0000000100397824 */ /* 0x040fe200078e0298 */
[----:B------:R-:W-:Y:S01]  /*8200*/  ULOP3.LUT UR16, UR42, 0x1, URZ, 0xc0, !UPT ;  /* 0x000000012a107892 */ /* 0x000fe2000f8ec0ff */
[----:B------:R-:W-:Y:S01]  /*8210*/  LDSM.16.MT88.4 R20, [R3+0x6000] ;  /* 0x006000000314783b */ /* 0x000fe20000004200 */
[C---:B------:R-:W-:Y:S01]  /*8220*/  VIADD R8, R0.reuse, 0x8000 ;  /* 0x0000800000087836 */ /* 0x040fe20000000000 */
[----:B------:R-:W-:Y:S01]  /*8230*/  @UP0 UIADD3.X UR11, UPT, UPT, UR11, -0x1, URZ, UP1, !UPT ;  /* 0xffffffff0b0b0890 */ /* 0x000fe20008ffe4ff */
[----:B------:R-:W-:Y:S01]  /*8240*/  VIADD R56, R0, 0x8040 ;  /* 0x0000804000387836 */ /* 0x000fe20000000000 */
[----:B------:R-:W1:Y:S01]  /*8250*/  LDSM.16.M88.4 R16, [R0+0x8000] ;  /* 0x008000000010783b */ /* 0x000e620000000200 */
[----:B------:R-:W-:Y:S01]  /*8260*/  @P1 VIADD R56, R8, 0xffffffc0 ;  /* 0xffffffc008381836 */ /* 0x000fe20000000000 */
[----:B------:R-:W-:Y:S02]  /*8270*/  UISETP.NE.U32.AND UP1, UPT, UR16, 0x1, UPT ;  /* 0x000000011000788c */ /* 0x000fe4000bf25070 */
[----:B------:R-:W1:Y:S01]  /*8280*/  LDSM.16.M88.4 R12, [R0+0xa000] ;  /* 0x00a00000000c783b */ /* 0x000e620000000200 */
[----:B------:R-:W-:Y:S03]  /*8290*/  IMAD.IADD R58, R152, 0x1, R56 ;  /* 0x00000001983a7824 */ /* 0x000fe600078e0238 */
[----:B------:R-:W-:Y:S01]  /*82a0*/  LDSM.16.MT88.4 R28, [R3+0x6400] ;  /* 0x00640000031c783b */ /* 0x000fe20000004200 */
[----:B------:R-:W-:Y:S03]  /*82b0*/  PLOP3.LUT P2, PT, PT, PT, UP1, 0x80, 0x8 ;  /* 0x000000000008781c */ /* 0x000fe60003f4f018 */
[----:B------:R-:W1:Y:S04]  /*82c0*/  LDSM.16.M88.4 R24, [R57+0x8000] ;  /* 0x008000003918783b */ /* 0x000e680000000200 */
[----:B------:R-:W1:Y:S04]  /*82d0*/  LDSM.16.M88.4 R32, [R57+0xa000] ;  /* 0x00a000003920783b */ /* 0x000e680000000200 */
[----:B--2---:R-:W-:Y:S04]  /*82e0*/  LDSM.16.MT88.4 R40, [R3+0x6800] ;  /* 0x006800000328783b */ /* 0x004fe80000004200 */
[----:B------:R-:W2:Y:S04]  /*82f0*/  LDSM.16.M88.4 R36, [R56] ;  /* 0x000000003824783b */ /* 0x000ea80000000200 */
[----:B------:R-:W2:Y:S04]  /*8300*/  LDSM.16.M88.4 R44, [R56+0x2000] ;  /* 0x00200000382c783b */ /* 0x000ea80000000200 */
[----:B------:R-:W-:Y:S04]  /*8310*/  LDSM.16.MT88.4 R48, [R3+0x6c00] ;  /* 0x006c00000330783b */ /* 0x000fe80000004200 */
[----:B------:R-:W-:Y:S01]  /*8320*/  LDSM.16.M88.4 R52, [R58+0x2000] ;  /* 0x002000003a34783b */ /* 0x000fe20000000200 */
[-C--:B-1----:R-:W-:Y:S08]  /*8330*/  HMMA.16816.F32.BF16 R4, R16, R20.reuse, RZ ;  /* 0x000000141004723c */ /* 0x082ff000000418ff */
[C---:B------:R-:W-:Y:S08]  /*8340*/  HMMA.16816.F32.BF16 R8, R12.reuse, R20, RZ ;  /* 0x000000140c08723c */ /* 0x040ff000000418ff */
[-C--:B------:R-:W-:Y:S08]  /*8350*/  HMMA.16816.F32.BF16 R12, R12, R22.reuse, RZ ;  /* 0x000000160c0c723c */ /* 0x080ff000000418ff */
[----:B------:R-:W-:Y:S01]  /*8360*/  HMMA.16816.F32.BF16 R16, R16, R22, RZ ;  /* 0x000000161010723c */ /* 0x000fe200000418ff */
[----:B------:R-:W1:Y:S07]  /*8370*/  LDSM.16.M88.4 R20, [R58] ;  /* 0x000000003a14783b */ /* 0x000e6e0000000200 */
[-C--:B------:R-:W-:Y:S08]  /*8380*/  HMMA.16816.F32.BF16 R4, R24, R28.reuse, R4 ;  /* 0x0000001c1804723c */ /* 0x080ff00000041804 */
[C---:B------:R-:W-:Y:S08]  /*8390*/  HMMA.16816.F32.BF16 R8, R32.reuse, R28, R8 ;  /* 0x0000001c2008723c */ /* 0x040ff00000041808 */
[-C--:B------:R-:W-:Y:S01]  /*83a0*/  HMMA.16816.F32.BF16 R12, R32, R30.reuse, R12 ;  /* 0x0000001e200c723c */ /* 0x080fe2000004180c */
[----:B------:R-:W-:Y:S07]  /*83b0*/  LDSM.16.M88.4 R32, [R0+0xe000] ;  /* 0x00e000000020783b */ /* 0x000fee0000000200 */
[----:B------:R-:W-:Y:S01]  /*83c0*/  HMMA.16816.F32.BF16 R16, R24, R30, R16 ;  /* 0x0000001e1810723c */ /* 0x000fe20000041810 */
[----:B------:R-:W-:Y:S04]  /*83d0*/  LDSM.16.MT88.4 R28, [R3+0x7000] ;  /* 0x00700000031c783b */ /* 0x000fe80000004200 */
[----:B------:R1:W1:Y:S03]  /*83e0*/  LDSM.16.M88.4 R24, [R0+0xc000] ;  /* 0x00c000000018783b */ /* 0x0002660000000200 */
[-C--:B--2---:R-:W-:Y:S08]  /*83f0*/  HMMA.16816.F32.BF16 R4, R36, R40.reuse, R4 ;  /* 0x000000282404723c */ /* 0x084ff00000041804 */
[C---:B------:R-:W-:Y:S08]  /*8400*/  HMMA.16816.F32.BF16 R8, R44.reuse, R40, R8 ;  /* 0x000000282c08723c */ /* 0x040ff00000041808 */
[-C--:B------:R-:W-:Y:S01]  /*8410*/  HMMA.16816.F32.BF16 R12, R44, R42.reuse, R12 ;  /* 0x0000002a2c0c723c */ /* 0x080fe2000004180c */
[----:B------:R-:W-:Y:S01]  /*8420*/  LDSM.16.MT88.4 R44, [R3+0x7800] ;  /* 0x00780000032c783b */ /* 0x000fe20000004200 */
[----:B-1----:R-:W-:Y:S06]  /*8430*/  IMAD.U32 R0, RZ, RZ, UR48 ;  /* 0x00000030ff007e24 */ /* 0x002fec000f8e00ff */
[----:B------:R-:W-:Y:S01]  /*8440*/  HMMA.16816.F32.BF16 R16, R36, R42, R16 ;  /* 0x0000002a2410723c */ /* 0x000fe20000041810 */
[----:B------:R-:W-:Y:S03]  /*8450*/  LDSM.16.MT88.4 R40, [R3+0x7400] ;  /* 0x007400000328783b */ /* 0x000fe60000004200 */
[----:B------:R-:W-:Y:S01]  /*8460*/  LEA.HI.X.SX32 R101, R0, R107, 0x2, P0 ;  /* 0x0000006b00657211 */ /* 0x000fe200000f16ff */
[----:B------:R-:W1:Y:S01]  /*8470*/  LDSM.16.M88.4 R36, [R57+0xc000] ;  /* 0x00c000003924783b */ /* 0x000e620000000200 */
[C---:B------:R-:W-:Y:S02]  /*8480*/  LEA R66, P0, R102.reuse, R100, 0x5 ;  /* 0x0000006466427211 */ /* 0x040fe400078028ff */
[-C--:B------:R-:W-:Y:S05]  /*8490*/  HMMA.16816.F32.BF16 R4, R20, R48.reuse, R4 ;  /* 0x000000301404723c */ /* 0x080fea0000041804 */
[C---:B------:R-:W-:Y:S02]  /*84a0*/  LEA.HI.X.SX32 R67, R102.reuse, R101, 0x5, P0 ;  /* 0x0000006566437211 */ /* 0x040fe400000f2eff */
[C---:B------:R-:W-:Y:S01]  /*84b0*/  LEA R64, P0, R102.reuse, R66, 0x5 ;  /* 0x0000004266407211 */ /* 0x040fe200078028ff */
[C---:B------:R-:W-:Y:S04]  /*84c0*/  HMMA.16816.F32.BF16 R8, R52.reuse, R48, R8 ;  /* 0x000000303408723c */ /* 0x040fe80000041808 */
[C---:B------:R-:W-:Y:S02]  /*84d0*/  LEA.HI.X.SX32 R65, R102.reuse, R67, 0x5, P0 ;  /* 0x0000004366417211 */ /* 0x040fe400000f2eff */
[C---:B------:R-:W-:Y:S02]  /*84e0*/  LEA R62, P0, R102.reuse, R64, 0x5 ;  /* 0x00000040663e7211 */ /* 0x040fe400078028ff */
[-C--:B------:R-:W-:Y:S03]  /*84f0*/  HMMA.16816.F32.BF16 R12, R52, R50.reuse, R12 ;  /* 0x00000032340c723c */ /* 0x080fe6000004180c */
[C---:B------:R-:W-:Y:S02]  /*8500*/  LEA.HI.X.SX32 R63, R102.reuse, R65, 0x5, P0 ;  /* 0x00000041663f7211 */ /* 0x040fe400000f2eff */
[C---:B------:R-:W-:Y:S02]  /*8510*/  LEA R54, P0, R102.reuse, R62, 0x5 ;  /* 0x0000003e66367211 */ /* 0x040fe400078028ff */
[----:B------:R-:W-:Y:S01]  /*8520*/  @P3 SHF.R.U32.HI R0, RZ, 0x2, R157 ;  /* 0x00000002ff003819 */ /* 0x000fe2000001169d */
[----:B------:R-:W-:Y:S01]  /*8530*/  HMMA.16816.F32.BF16 R16, R20, R50, R16 ;  /* 0x000000321410723c */ /* 0x000fe20000041810 */
[----:B------:R-:W2:Y:S03]  /*8540*/  LDSM.16.M88.4 R20, [R57+0xe000] ;  /* 0x00e000003914783b */ /* 0x000ea60000000200 */
[C---:B------:R-:W-:Y:S02]  /*8550*/  LEA.HI.X.SX32 R55, R102.reuse, R63, 0x5, P0 ;  /* 0x0000003f66377211 */ /* 0x040fe400000f2eff */
[C---:B------:R-:W-:Y:S02]  /*8560*/  LEA R52, P0, R102.reuse, R54, 0x5 ;  /* 0x0000003666347211 */ /* 0x040fe400078028ff */
[-C--:B------:R-:W-:Y:S05]  /*8570*/  HMMA.16816.F32.BF16 R4, R24, R28.reuse, R4 ;  /* 0x0000001c1804723c */ /* 0x080fea0000041804 */
        /* <DEDUP_REMOVED lines=9> */
[----:B------:R-:W2:Y:S04]  /*8610*/  LDSM.16.M88.4 R24, [R56+0x6000] ;  /* 0x006000003818783b */ /* 0x000ea80000000200 */
[----:B------:R-:W-:Y:S03]  /*8620*/  LDSM.16.MT88.4 R28, [R3+0x7c00] ;  /* 0x007c0000031c783b */ /* 0x000fe60000004200 */
[-C--:B-1----:R-:W-:Y:S08]  /*8630*/  HMMA.16816.F32.BF16 R4, R36, R40.reuse, R4 ;  /* 0x000000282404723c */ /* 0x082ff00000041804 */
[C---:B--2---:R-:W-:Y:S08]  /*8640*/  HMMA.16816.F32.BF16 R8, R20.reuse, R40, R8 ;  /* 0x000000281408723c */ /* 0x044ff00000041808 */
[-C--:B------:R-:W-:Y:S01]  /*8650*/  HMMA.16816.F32.BF16 R12, R20, R42.reuse, R12 ;  /* 0x0000002a140c723c */ /* 0x080fe2000004180c */
[----:B------:R-:W1:Y:S07]  /*8660*/  LDSM.16.M88.4 R20, [R58+0x4000] ;  /* 0x004000003a14783b */ /* 0x000e6e0000000200 */
[----:B------:R-:W-:Y:S01]  /*8670*/  HMMA.16816.F32.BF16 R16, R36, R42, R16 ;  /* 0x0000002a2410723c */ /* 0x000fe20000041810 */
[----:B------:R-:W2:Y:S03]  /*8680*/  LDSM.16.M88.4 R36, [R58+0x6000] ;  /* 0x006000003a24783b */ /* 0x000ea60000000200 */
[C---:B------:R-:W-:Y:S04]  /*8690*/  LEA R42, P0, R102.reuse, R48, 0x5 ;  /* 0x00000030662a7211 */ /* 0x040fe800078028ff */
[-C--:B------:R-:W-:Y:S05]  /*86a0*/  HMMA.16816.F32.BF16 R4, R32, R44.reuse, R4 ;  /* 0x0000002c2004723c */ /* 0x080fea0000041804 */
[C---:B------:R-:W-:Y:S02]  /*86b0*/  LEA.HI.X.SX32 R43, R102.reuse, R49, 0x5, P0 ;  /* 0x00000031662b7211 */ /* 0x040fe400000f2eff */
[C---:B------:R-:W-:Y:S01]  /*86c0*/  LEA R40, P0, R102.reuse, R42, 0x5 ;  /* 0x0000002a66287211 */ /* 0x040fe200078028ff */
[C---:B------:R-:W-:Y:S04]  /*86d0*/  HMMA.16816.F32.BF16 R8, R24.reuse, R44, R8 ;  /* 0x0000002c1808723c */ /* 0x040fe80000041808 */
[C---:B------:R-:W-:Y:S04]  /*86e0*/  LEA.HI.X.SX32 R41, R102.reuse, R43, 0x5, P0 ;  /* 0x0000002b66297211 */ /* 0x040fe800000f2eff */
[-C--:B------:R-:W-:Y:S08]  /*86f0*/  HMMA.16816.F32.BF16 R12, R24, R46.reuse, R12 ;  /* 0x0000002e180c723c */ /* 0x080ff0000004180c */
[----:B------:R-:W-:Y:S04]  /*8700*/  HMMA.16816.F32.BF16 R16, R32, R46, R16 ;  /* 0x0000002e2010723c */ /* 0x000fe80000041810 */
[C---:B------:R-:W-:Y:S04]  /*8710*/  LEA R32, P0, R102.reuse, R40, 0x5 ;  /* 0x0000002866207211 */ /* 0x040fe800078028ff */
[-C--:B-1----:R-:W-:Y:S05]  /*8720*/  HMMA.16816.F32.BF16 R4, R20, R28.reuse, R4 ;  /* 0x0000001c1404723c */ /* 0x082fea0000041804 */
[----:B------:R-:W-:Y:S03]  /*8730*/  LEA.HI.X.SX32 R33, R102, R41, 0x5, P0 ;  /* 0x0000002966217211 */ /* 0x000fe600000f2eff */
[C---:B--2---:R-:W-:Y:S04]  /*8740*/  HMMA.16816.F32.BF16 R8, R36.reuse, R28, R8 ;  /* 0x0000001c2408723c */ /* 0x044fe80000041808 */
[----:B---3--:R-:W-:Y:S01]  /*8750*/  @P3 LOP3.LUT R112, R104, 0x7, R0, 0xf8, !PT ;  /* 0x0000000768703812 */ /* 0x008fe200078ef800 */
[----:B------:R-:W-:Y:S01]  /*8760*/  VIADD R0, R148, 0xffffe000 ;  /* 0xffffe00094007836 */ /* 0x000fe20000000000 */
[----:B------:R-:W-:Y:S01]  /*8770*/  LEA R28, P0, R102, R32, 0x5 ;  /* 0x00000020661c7211 */ /* 0x000fe200078028ff */
[----:B------:R-:W-:Y:S01]  /*8780*/  @P2 VIADD R0, R148, 0x2000 ;  /* 0x0000200094002836 */ /* 0x000fe20000000000 */
[-C--:B------:R-:W-:Y:S01]  /*8790*/  HMMA.16816.F32.BF16 R12, R36, R30.reuse, R12 ;  /* 0x0000001e240c723c */ /* 0x080fe2000004180c */
[----:B------:R-:W-:Y:S02]  /*87a0*/  LDSM.16.MT88.4 R36, [R2+UR4+0xd000] ;  /* 0x00d000040224783b */ /* 0x000fe40008004200 */
[----:B------:R-:W-:Y:S01]  /*87b0*/  @P3 IMAD.WIDE.U32 R24, R112, R113, UR54 ;  /* 0x0000003670183e25 */ /* 0x000fe2000f8e0071 */
[C---:B------:R-:W-:Y:S01]  /*87c0*/  LEA.HI.X.SX32 R29, R102.reuse, R33, 0x5, P0 ;  /* 0x00000021661d7211 */ /* 0x040fe200000f2eff */
[----:B------:R-:W-:Y:S01]  /*87d0*/  @P3 STL [R1+0x28], R112 ;  /* 0x0000287001003387 */ /* 0x000fe20000100800 */
[C---:B------:R-:W-:Y:S01]  /*87e0*/  LEA R26, P0, R102.reuse, R28, 0x5 ;  /* 0x0000001c661a7211 */ /* 0x040fe200078028ff */
[----:B------:R-:W-:Y:S01]  /*87f0*/  @UP0 UMOV UR54, UR18 ;  /* 0x0000001200360c82 */ /* 0x000fe20008000000 */
[----:B------:R-:W-:Y:S01]  /*8800*/  HMMA.16816.F32.BF16 R16, R20, R30, R16 ;  /* 0x0000001e1410723c */ /* 0x000fe20000041810 */
[----:B----4-:R-:W2:Y:S01]  /*8810*/  @P3 LDG.E R111, desc[UR34][R24.64+-0x200] ;  /* 0xfffe0022186f3981 */ /* 0x010ea2000c1e1900 */
[----:B------:R-:W-:Y:S01]  /*8820*/  @UP0 UMOV UR55, UR17 ;  /* 0x0000001100370c82 */ /* 0x000fe20008000000 */
[----:B------:R-:W-:Y:S01]  /*8830*/  UISETP.GT.AND UP0, UPT, UR42, UR45, UPT ;  /* 0x0000002d2a00728c */ /* 0x000fe2000bf04270 */
[C---:B------:R-:W-:Y:S01]  /*8840*/  LEA.HI.X.SX32 R27, R102.reuse, R29, 0x5, P0 ;  /* 0x0000001d661b7211 */ /* 0x040fe200000f2eff */
[----:B-----5:R-:W3:Y:S04]  /*8850*/  @P3 LDG.E R110, desc[UR34][R24.64+-0x1e0] ;  /* 0xfffe2022186e3981 */ /* 0x020ee8000c1e1900 */
[----:B------:R-:W4:Y:S04]  /*8860*/  @P3 LDG.E R109, desc[UR34][R24.64+-0x100] ;  /* 0xffff0022186d3981 */ /* 0x000f28000c1e1900 */
[----:B------:R1:W5:Y:S04]  /*8870*/  @P3 LDG.E R105, desc[UR34][R24.64+-0xe0] ;  /* 0xffff202218693981 */ /* 0x000368000c1e1900 */
[----:B------:R1:W-:Y:S04]  /*8880*/  REDG.E.ADD.F32.FTZ.RN.STRONG.GPU desc[UR34][R106.64], R4 ;  /* 0x000000046a0079a6 */ /* 0x0003e8000c12f322 */
[----:B------:R1:W-:Y:S04]  /*8890*/  REDG.E.ADD.F32.FTZ.RN.STRONG.GPU desc[UR34][R100.64], R5 ;  /* 0x00000005640079a6 */ /* 0x0003e8000c12f322 */
[----:B------:R1:W-:Y:S04]  /*88a0*/  REDG.E.ADD.F32.FTZ.RN.STRONG.GPU desc[UR34][R66.64], R6 ;  /* 0x00000006420079a6 */ /* 0x0003e8000c12f322 */
[----:B------:R1:W-:Y:S04]  /*88b0*/  REDG.E.ADD.F32.FTZ.RN.STRONG.GPU desc[UR34][R64.64], R7 ;  /* 0x00000007400079a6 */ /* 0x0003e8000c12f322 */
[----:B------:R-:W-:Y:S04]  /*88c0*/  REDG.E.ADD.F32.FTZ.RN.STRONG.GPU desc[UR34][R62.64], R8 ;  /* 0x000000083e0079a6 */ /* 0x000fe8000c12f322 */
[----:B------:R-:W-:Y:S04]  /*88d0*/  REDG.E.ADD.F32.FTZ.RN.STRONG.GPU desc[UR34][R54.64], R9 ;  /* 0x00000009360079a6 */ /* 0x000fe8000c12f322 */
[----:B------:R-:W-:Y:S01]  /*88e0*/  REDG.E.ADD.F32.FTZ.RN.STRONG.GPU desc[UR34][R52.64], R10 ;  /* 0x0000000a340079a6 */ /* 0x000fe2000c12f322 */
[C---:B-1----:R-:W-:Y:S03]  /*88f0*/  LEA R4, P0, R102.reuse, R26, 0x5 ;  /* 0x0000001a66047211 */ /* 0x042fe600078028ff */
[----:B------:R-:W-:Y:S01]  /*8900*/  REDG.E.ADD.F32.FTZ.RN.STRONG.GPU desc[UR34][R50.64], R11 ;  /* 0x0000000b320079a6 */ /* 0x000fe2000c12f322 */
[C---:B------:R-:W-:Y:S03]  /*8910*/  LEA.HI.X.SX32 R5, R102.reuse, R27, 0x5, P0 ;  /* 0x0000001b66057211 */ /* 0x040fe600000f2eff */
[----:B------:R-:W-:Y:S01]  /*8920*/  REDG.E.ADD.F32.FTZ.RN.STRONG.GPU desc[UR34][R48.64], R16 ;  /* 0x00000010300079a6 */ /* 0x000fe2000c12f322 */
[C---:B------:R-:W-:Y:S03]  /*8930*/  LEA R6, P0, R102.reuse, R4, 0x5 ;  /* 0x0000000466067211 */ /* 0x040fe600078028ff */
[----:B------:R-:W-:Y:S01]  /*8940*/  REDG.E.ADD.F32.FTZ.RN.STRONG.GPU desc[UR34][R42.64], R17 ;  /* 0x000000112a0079a6 */ /* 0x000fe2000c12f322 */
[----:B------:R-:W-:Y:S03]  /*8950*/  LEA.HI.X.SX32 R7, R102, R5, 0x5, P0 ;  /* 0x0000000566077211 */ /* 0x000fe600000f2eff */
        /* <DEDUP_REMOVED lines=8> */
[----:B------:R-:W1:Y:S04]  /*89e0*/  LDSM.16.MT88.4 R12, [R2+UR4+0xc000] ;  /* 0x00c00004020c783b */ /* 0x000e680008004200 */
[----:B------:R-:W-:Y:S04]  /*89f0*/  LDSM.16.MT88.4 R16, [R2+UR4+0x8800] ;  /* 0x008800040210783b */ /* 0x000fe80008004200 */
[----:B------:R-:W1:Y:S04]  /*8a00*/  LDSM.16.MT88.4 R20, [R148+0x400] ;  /* 0x000400009414783b */ /* 0x000e680000004200 */
[----:B------:R-:W1:Y:S04]  /*8a10*/  LDSM.16.MT88.4 R24, [R2+UR4+0xc800] ;  /* 0x00c800040218783b */ /* 0x000e680008004200 */
[----:B------:R-:W-:Y:S04]  /*8a20*/  LDSM.16.MT88.4 R28, [R2+UR4+0x9000] ;  /* 0x00900004021c783b */ /* 0x000fe80008004200 */
[----:B------:R-:W1:Y:S02]  /*8a30*/  LDSM.16.MT88.4 R32, [R148+0x800] ;  /* 0x000800009420783b */ /* 0x000e640000004200 */
[-C--:B-1----:R-:W-:Y:S08]  /*8a40*/  HMMA.16816.F32.BF16 R84, R4, R8.reuse, R84 ;  /* 0x000000080454723c */ /* 0x082ff00000041854 */
[C---:B------:R-:W-:Y:S08]  /*8a50*/  HMMA.16816.F32.BF16 R88, R12.reuse, R8, R88 ;  /* 0x000000080c58723c */ /* 0x040ff00000041858 */
        /* <DEDUP_REMOVED lines=14> */
[-C--:B------:R-:W-:Y:S08]  /*8b40*/  HMMA.16816.F32.BF16 R92, R36, R34.reuse, R92 ;  /* 0x00000022245c723c */ /* 0x080ff0000004185c */
[----:B------:R-:W-:Y:S01]  /*8b50*/  HMMA.16816.F32.BF16 R96, R28, R34, R96 ;  /* 0x000000221c60723c */ /* 0x000fe20000041860 */
[----:B------:R-:W-:Y:S04]  /*8b60*/  LDSM.16.MT88.4 R28, [R148+0x1400] ;  /* 0x00140000941c783b */ /* 0x000fe80000004200 */
[----:B------:R-:W-:Y:S03]  /*8b70*/  LDSM.16.MT88.4 R32, [R2+UR4+0xe800] ;  /* 0x00e800040220783b */ /* 0x000fe60008004200 */
[-C--:B-1----:R-:W-:Y:S08]  /*8b80*/  HMMA.16816.F32.BF16 R84, R4, R8.reuse, R84 ;  /* 0x000000080454723c */ /* 0x082ff00000041854 */
[C---:B------:R-:W-:Y:S08]  /*8b90*/  HMMA.16816.F32.BF16 R88, R12.reuse, R8, R88 ;  /* 0x000000080c58723c */ /* 0x040ff00000041858 */
[-C--:B------:R-:W-:Y:S01]  /*8ba0*/  HMMA.16816.F32.BF16 R92, R12, R10.reuse, R92 ;  /* 0x0000000a0c5c723c */ /* 0x080fe2000004185c */
[----:B------:R-:W1:Y:S07]  /*8bb0*/  LDSM.16.MT88.4 R12, [R2+UR4+0xa800] ;  /* 0x00a80004020c783b */ /* 0x000e6e0008004200 */
[----:B------:R-:W-:Y:S01]  /*8bc0*/  HMMA.16816.F32.BF16 R96, R4, R10, R96 ;  /* 0x0000000a0460723c */ /* 0x000fe20000041860 */
[----:B------:R-:W-:Y:S04]  /*8bd0*/  LDSM.16.MT88.4 R4, [R2+UR4+0xb000] ;  /* 0x00b000040204783b */ /* 0x000fe80008004200 */
[----:B------:R-:W4:Y:S03]  /*8be0*/  LDSM.16.MT88.4 R8, [R148+0x1800] ;  /* 0x001800009408783b */ /* 0x000f260000004200 */
[-C--:B------:R-:W-:Y:S08]  /*8bf0*/  HMMA.16816.F32.BF16 R84, R16, R20.reuse, R84 ;  /* 0x000000141054723c */ /* 0x080ff00000041854 */
[C---:B------:R-:W-:Y:S08]  /*8c00*/  HMMA.16816.F32.BF16 R88, R24.reuse, R20, R88 ;  /* 0x000000141858723c */ /* 0x040ff00000041858 */
[-C--:B------:R-:W-:Y:S01]  /*8c10*/  HMMA.16816.F32.BF16 R92, R24, R22.reuse, R92 ;  /* 0x00000016185c723c */ /* 0x080fe2000004185c */
[----:B------:R-:W5:Y:S07]  /*8c20*/  LDSM.16.MT88.4 R24, [R2+UR4+0xf000] ;  /* 0x00f000040218783b */ /* 0x000f6e0008004200 */
[----:B------:R-:W-:Y:S01]  /*8c30*/  HMMA.16816.F32.BF16 R96, R16, R22, R96 ;  /* 0x000000161060723c */ /* 0x000fe20000041860 */
[----:B------:R-:W-:Y:S04]  /*8c40*/  LDSM.16.MT88.4 R16, [R2+UR4+0xb800] ;  /* 0x00b800040210783b */ /* 0x000fe80008004200 */
[----:B------:R2:W5:Y:S03]  /*8c50*/  LDSM.16.MT88.4 R20, [R148+0x1c00] ;  /* 0x001c00009414783b */ /* 0x0005660000004200 */
[-C--:B-1----:R-:W-:Y:S08]  /*8c60*/  HMMA.16816.F32.BF16 R84, R12, R28.reuse, R84 ;  /* 0x0000001c0c54723c */ /* 0x082ff00000041854 */
[C---:B------:R-:W-:Y:S08]  /*8c70*/  HMMA.16816.F32.BF16 R88, R32.reuse, R28, R88 ;  /* 0x0000001c2058723c */ /* 0x040ff00000041858 */
[-C--:B------:R-:W-:Y:S01]  /*8c80*/  HMMA.16816.F32.BF16 R92, R32, R30.reuse, R92 ;  /* 0x0000001e205c723c */ /* 0x080fe2000004185c */
[----:B------:R-:W1:Y:S02]  /*8c90*/  LDSM.16.MT88.4 R32, [R2+UR4+0xf800] ;  /* 0x00f800040220783b */ /* 0x000e640008004200 */
[----:B--2---:R-:W-:Y:S02]  /*8ca0*/  IMAD.MOV.U32 R148, RZ, RZ, R0 ;  /* 0x000000ffff947224 */ /* 0x004fe400078e0000 */
[----:B------:R2:W-:Y:S03]  /*8cb0*/  @P3 STL [R1+0x4c], R111 ;  /* 0x00004c6f01003387 */ /* 0x0005e60000100800 */
[----:B------:R-:W-:Y:S01]  /*8cc0*/  HMMA.16816.F32.BF16 R96, R12, R30, R96 ;  /* 0x0000001e0c60723c */ /* 0x000fe20000041860 */
[----:B---3--:R2:W-:Y:S04]  /*8cd0*/  @P3 STL [R1+0x48], R110 ;  /* 0x0000486e01003387 */ /* 0x0085e80000100800 */
[----:B----4-:R2:W-:Y:S03]  /*8ce0*/  @P3 STL [R1+0x44], R109 ;  /* 0x0000446d01003387 */ /* 0x0105e60000100800 */
[-C--:B------:R-:W-:Y:S01]  /*8cf0*/  HMMA.16816.F32.BF16 R84, R4, R8.reuse, R84 ;  /* 0x000000080454723c */ /* 0x080fe20000041854 */
[----:B-----5:R2:W-:Y:S07]  /*8d00*/  @P3 STL [R1+0x40], R105 ;  /* 0x0000406901003387 */ /* 0x0205ee0000100800 */
[C---:B------:R-:W-:Y:S08]  /*8d10*/  HMMA.16816.F32.BF16 R88, R24.reuse, R8, R88 ;  /* 0x000000081858723c */ /* 0x040ff00000041858 */
[-C--:B------:R-:W-:Y:S08]  /*8d20*/  HMMA.16816.F32.BF16 R92, R24, R10.reuse, R92 ;  /* 0x0000000a185c723c */ /* 0x080ff0000004185c */
[----:B------:R-:W-:Y:S08]  /*8d30*/  HMMA.16816.F32.BF16 R96, R4, R10, R96 ;  /* 0x0000000a0460723c */ /* 0x000ff00000041860 */
[-C--:B------:R-:W-:Y:S08]  /*8d40*/  HMMA.16816.F32.BF16 R84, R16, R20.reuse, R84 ;  /* 0x000000141054723c */ /* 0x080ff00000041854 */
[C---:B-1----:R-:W-:Y:S08]  /*8d50*/  HMMA.16816.F32.BF16 R88, R32.reuse, R20, R88 ;  /* 0x000000142058723c */ /* 0x042ff00000041858 */
[-C--:B------:R-:W-:Y:S08]  /*8d60*/  HMMA.16816.F32.BF16 R92, R32, R22.reuse, R92 ;  /* 0x00000016205c723c */ /* 0x080ff0000004185c */
[----:B------:R-:W-:Y:S01]  /*8d70*/  HMMA.16816.F32.BF16 R96, R16, R22, R96 ;  /* 0x000000161060723c */ /* 0x000fe20000041860 */
[----:B------:R-:W-:Y:S08]  /*8d80*/  @!UPT UIADD3 URZ, UPT, UPT, URZ, URZ, URZ ;  /* 0x000000fffffff290 */ /* 0x000ff0000fffe0ff */
[----:B--2---:R-:W-:Y:S11]  /*8d90*/  BRA.U UP0, `(.L_x_267) ;  /* 0xffffffa100887547 */ /* 0x004ff6000b83ffff */
[C---:B------:R-:W-:Y:S01]  /*8da0*/  IMAD.SHL.U32 R2, R157.reuse, 0x10, RZ ;  /* 0x000000109d027824 */ /* 0x040fe200078e00ff */
[----:B------:R-:W1:Y:S01]  /*8db0*/  LDCU UR5, c[0x0][0x500] ;  /* 0x0000a000ff0577ac */ /* 0x000e620008000800 */
[----:B------:R-:W-:Y:S01]  /*8dc0*/  IMAD.SHL.U32 R105, R157, 0x2, RZ ;  /* 0x000000029d697824 */ /* 0x000fe200078e00ff */
[----:B------:R-:W-:Y:S02]  /*8dd0*/  LOP3.LUT R0, R156, 0xc0, RZ, 0xc0, !PT ;  /* 0x000000c09c007812 */ /* 0x000fe400078ec0ff */
[----:B------:R-:W-:Y:S01]  /*8de0*/  LOP3.LUT R2, R2, 0x600, RZ, 0xc0, !PT ;  /* 0x0000060002027812 */ /* 0x000fe200078ec0ff */
[----:B------:R-:W-:Y:S01]  /*8df0*/  UISETP.NE.AND UP0, UPT, UR40, -0x1, UPT ;  /* 0xffffffff2800788c */ /* 0x000fe2000bf05270 */
[----:B------:R-:W-:Y:S01]  /*8e00*/  LOP3.LUT R0, R0, 0x18, R157, 0xf8, !PT ;  /* 0x0000001800007812 */ /* 0x000fe200078ef89d */
[----:B------:R-:W-:Y:S01]  /*8e10*/  UMOV UR41, UR7 ;  /* 0x0000000700297c82 */ /* 0x000fe20008000000 */
[----:B------:R-:W-:Y:S02]  /*8e20*/  LOP3.LUT R2, R2, 0x6, R105, 0xf8, !PT ;  /* 0x0000000602027812 */ /* 0x000fe400078ef869 */
[----:B------:R-:W-:-:S02]  /*8e30*/  F2FP.BF16.F32.PACK_AB R68, R69, R68 ;  /* 0x000000444544723e */ /* 0x000fc400000010ff */
        /* <DEDUP_REMOVED lines=65> */
.L_x_268:
[----:B------:R-:W2:Y:S01]  /*9250*/  LDCU.64 UR10, c[0x0][0x5c0] ;  /* 0x0000b800ff0a77ac */ /* 0x000ea20008000a00 */
[----:B------:R-:W-:-:S04]  /*9260*/  UIADD3 UR5, UPT, UPT, UR36, UR40, URZ ;  /* 0x0000002824057290 */ /* 0x000fc8000fffe0ff */
[----:B--2---:R-:W-:Y:S02]  /*9270*/  UIMAD.WIDE.U32 UR18, UR5, UR10, URZ ;  /* 0x0000000a051272a5 */ /* 0x004fe4000f8e00ff */
[----:B------:R-:W-:-:S04]  /*9280*/  UIMAD UR5, UR5, UR11, URZ ;  /* 0x0000000b050572a4 */ /* 0x000fc8000f8e02ff */
[----:B------:R-:W-:-:S06]  /*9290*/  UIADD3 UR5, UPT, UPT, UR19, UR5, URZ ;  /* 0x0000000513057290 */ /* 0x000fcc000fffe0ff */
[----:B-1----:R-:W-:Y:S02]  /*92a0*/  MOV R0, UR5 ;  /* 0x0000000500007c02 */ /* 0x002fe40008000f00 */
.L_x_269:
        /* <DEDUP_REMOVED lines=13> */
.L_x_270:
[----:B------:R-:W1:Y:S01]  /*9380*/  LDCU.64 UR8, c[0x0][0x5c8] ;  /* 0x0000b900ff0877ac */ /* 0x000e620008000a00 */
[----:B------:R-:W-:-:S04]  /*9390*/  UIADD3 UR5, UPT, UPT, UR36, UR40, URZ ;  /* 0x0000002824057290 */ /* 0x000fc8000fffe0ff */
[----:B-1----:R-:W-:Y:S02]  /*93a0*/  UIMAD.WIDE.U32 UR14, UR5, UR8, URZ ;  /* 0x00000008050e72a5 */ /* 0x002fe4000f8e00ff */
[----:B------:R-:W-:-:S04]  /*93b0*/  UIMAD UR5, UR5, UR9, URZ ;  /* 0x00000009050572a4 */ /* 0x000fc8000f8e02ff */
[----:B------:R-:W-:Y:S01]  /*93c0*/  UIADD3 UR5, UPT, UPT, UR15, UR5, URZ ;  /* 0x000000050f057290 */ /* 0x000fe2000fffe0ff */
[----:B------:R-:W-:-:S05]  /*93d0*/  UMOV UR36, UR14 ;  /* 0x0000000e00247c82 */ /* 0x000fca0008000000 */
[----:B------:R-:W-:-:S07]  /*93e0*/  MOV R18, UR5 ;  /* 0x0000000500127c02 */ /* 0x000fce0008000f00 */
.L_x_271:
[----:B------:R-:W-:Y:S01]  /*93f0*/  BAR.SYNC.DEFER_BLOCKING 0x0 ;  /* 0x0000000000007b1d */ /* 0x000fe20000010000 */
[----:B------:R-:W-:Y:S01]  /*9400*/  USHF.L.U32 UR5, UR37, 0x7, URZ ;  /* 0x0000000725057899 */ /* 0x000fe200080006ff */
[----:B------:R-:W-:Y:S01]  /*9410*/  SHF.R.U32.HI R157, RZ, 0x2, R157 ;  /* 0x00000002ff9d7819 */ /* 0x000fe2000001169d */
[----:B------:R-:W-:Y:S01]  /*9420*/  USHF.L.U32 UR17, UR37, 0x7, URZ ;  /* 0x0000000725117899 */ /* 0x000fe200080006ff */
[----:B------:R-:W-:Y:S01]  /*9430*/  IMAD.MOV.U32 R5, RZ, RZ, RZ ;  /* 0x000000ffff057224 */ /* 0x000fe200078e00ff */
[----:B------:R-:W-:-:S03]  /*9440*/  UIMAD.WIDE.U32 UR42, UR5, UR10, URZ ;  /* 0x0000000a052a72a5 */ /* 0x000fc6000f8e00ff */
[----:B------:R-:W1:Y:S01]  /*9450*/  LDC.64 R6, c[0x0][0x5d8] ;  /* 0x00017600ff067b82 */ /* 0x000e620000000a00 */
[----:B------:R-:W2:Y:S01]  /*9460*/  LDCU UR14, c[0x0][0x440] ;  /* 0x00008800ff0e77ac */ /* 0x000ea20008000800 */
[----:B------:R-:W-:Y:S01]  /*9470*/  VIADD R4, R157, 0x40 ;  /* 0x000000409d047836 */ /* 0x000fe20000000000 */
        /* <DEDUP_REMOVED lines=12> */
[----:B------:R-:W-:Y:S02]  /*9540*/  MOV R3, UR15 ;  /* 0x0000000f00037c02 */ /* 0x000fe40008000f00 */
[----:B------:R-:W-:Y:S02]  /*9550*/  ISETP.GE.OR P1, PT, R4, UR33, P2 ;  /* 0x0000002104007c0c */ /* 0x000fe40009726670 */
[----:B------:R-:W-:-:S02]  /*9560*/  ISETP.GE.OR P2, PT, R157, UR33, P2 ;  /* 0x000000219d007c0c */ /* 0x000fc40009746670 */
[----:B------:R-:W-:Y:S01]  /*9570*/  IADD3.X R3, PT, PT, R0, UR43, R3, P0, !PT ;  /* 0x0000002b00037c10 */ /* 0x000fe200087fe403 */
[----:B------:R-:W-:Y:S01]  /*9580*/  IMAD.U32 R0, RZ, RZ, UR8 ;  /* 0x00000008ff007e24 */ /* 0x000fe2000f8e00ff */
[----:B------:R-:W-:Y:S02]  /*9590*/  MOV R4, R103 ;  /* 0x0000006700047202 */ /* 0x000fe40000000f00 */
        /* <DEDUP_REMOVED lines=15> */
.L_x_273:
[----:B------:R-:W-:Y:S05]  /*9690*/  BSYNC.RECONVERGENT B0 ;  /* 0x0000000000007941 */ /* 0x000fea0003800200 */
.L_x_272:
        /* <DEDUP_REMOVED lines=11> */
.L_x_275:
[----:B------:R-:W-:Y:S05]  /*9750*/  BSYNC.RECONVERGENT B0 ;  /* 0x0000000000007941 */ /* 0x000fea0003800200 */
.L_x_274:
[----:B------:R-:W4:Y:S01]  /*9760*/  LDS.128 R12, [R61+0x8000] ;  /* 0x008000003d0c7984 */ /* 0x000f220000000c00 */
[----:B------:R-:W-:Y:S01]  /*9770*/  UIMAD UR16, UR16, UR8, URZ ;  /* 0x00000008101072a4 */ /* 0x000fe2000f8e02ff */
[----:B--2---:R-:W-:Y:S01]  /*9780*/  IADD3 R2, P0, PT, R16, UR36, RZ ;  /* 0x0000002410027c10 */ /* 0x004fe2000ff1e0ff */
[----:B-1----:R-:W1:Y:S02]  /*9790*/  @!P2 LDC.64 R8, c[0x0][0x568] ;  /* 0x00015a00ff08ab82 */ /* 0x002e640000000a00 */
[----:B------:R-:W-:-:S06]  /*97a0*/  UIMAD UR16, UR5, UR9, UR16 ;  /* 0x00000009051072a4 */ /* 0x000fcc000f8e0210 */
[----:B------:R-:W-:Y:S02]  /*97b0*/  IADD3.X R3, PT, PT, R18, UR16, R17, P0, !PT ;  /* 0x0000001012037c10 */ /* 0x000fe400087fe411 */
[----:B------:R2:W2:Y:S01]  /*97c0*/  LDS.128 R16, [R61+0x9000] ;  /* 0x009000003d107984 */ /* 0x0004a20000000c00 */
[----:B---3--:R-:W-:-:S04]  /*97d0*/  IMAD.WIDE.U32 R4, R22, UR21, R2 ;  /* 0x0000001516047c25 */ /* 0x008fc8000f8e0002 */
[----:B------:R-:W-:Y:S01]  /*97e0*/  IMAD R3, R23, UR21, R5 ;  /* 0x0000001517037c24 */ /* 0x000fe2000f8e0205 */
[----:B------:R-:W-:-:S05]  /*97f0*/  @!P2 MOV R2, R4 ;  /* 0x000000040002a202 */ /* 0x000fca0000000f00 */
[----:B------:R-:W-:-:S04]  /*9800*/  @!P2 IMAD.WIDE.U32 R6, R157, UR8, R2 ;  /* 0x000000089d06ac25 */ /* 0x000fc8000f8e0002 */
[----:B------:R-:W-:Y:S01]  /*9810*/  @!P2 IMAD R0, R157, UR9, R7 ;  /* 0x000000099d00ac24 */ /* 0x000fe2000f8e0207 */
[----:B-1----:R-:W-:-:S04]  /*9820*/  @!P2 LEA R8, P0, R6, R8, 0x1 ;  /* 0x000000080608a211 */ /* 0x002fc800078008ff */
[----:B------:R-:W-:-:S05]  /*9830*/  @!P2 LEA.HI.X R9, R6, R9, R0, 0x1, P0 ;  /* 0x000000090609a211 */ /* 0x000fca00000f0c00 */
[----:B----4-:R1:W-:Y:S01]  /*9840*/  @!P2 STG.E.128 desc[UR34][R8.64], R12 ;  /* 0x0000000c0800a986 */ /* 0x0103e2000c101d22 */
[----:B--2---:R-:W-:Y:S05]  /*9850*/  @P1 BRA `(.L_x_240) ;  /* 0x0000000000241947 */ /* 0x004fea0003800000 */
        /* <DEDUP_REMOVED lines=9> */
.L_x_240:
[----:B------:R-:W-:Y:S05]  /*98f0*/  BSYNC.RECONVERGENT B1 ;  /* 0x0000000000017941 */ /* 0x000fea0003800200 */
.L_x_222:
[----:B------:R-:W5:Y:S01]  /*9900*/  LDCU UR8, c[0x0][0x438] ;  /* 0x00008700ff0877ac */ /* 0x000f620008000800 */
[----:B------:R-:W3:Y:S01]  /*9910*/  LDCU UR9, c[0x0][0x370] ;  /* 0x00006e00ff0977ac */ /* 0x000ee20008000800 */
[----:B------:R-:W-:Y:S01]  /*9920*/  UMOV UR10, UR20 ;  /* 0x00000014000a7c82 */ /* 0x000fe20008000000 */
        /* <DEDUP_REMOVED lines=8> */
.L_x_277:
        /* <DEDUP_REMOVED lines=13> */
.L_x_818:


//--------------------- .text._ZN5flash44flash_bwd_dq_dk_dv_loop_seqk_parallel_kernelI23Flash_bwd_kernel_traitsILi32ELi128ELi128ELi8ELi4ELi4ELi4ELb1ELb0EN7cutlass10bfloat16_tE19Flash_kernel_traitsILi32ELi128ELi128ELi8ES3_EELb1ELb1ELb0ELb0ELb1ELb1ELb0EEEvNS_16Flash_bwd_paramsE --------------------------
	.section	.text._ZN5flash44flash_bwd_dq_dk_dv_loop_seqk_parallel_kernelI23Flash_bwd_kernel_traitsILi32ELi128ELi128ELi8ELi4ELi4ELi4ELb1ELb0EN7cutlass10bfloat16_tE19Flash_kernel_traitsILi32ELi128ELi128ELi8ES3_EELb1ELb1ELb0ELb0ELb1ELb1ELb0EEEvNS_16Flash_bwd_paramsE,"ax",@progbits
	.align	128
        .global         _ZN5flash44flash_bwd_dq_dk_dv_loop_seqk_parallel_kernelI23Flash_bwd_kernel_traitsILi32ELi128ELi128ELi8ELi4ELi4ELi4ELb1ELb0EN7cutlass10bfloat16_tE19Flash_kernel_traitsILi32ELi128ELi128ELi8ES3_EELb1ELb1ELb0ELb0ELb1ELb1ELb0EEEvNS_16Flash_bwd_paramsE
        .type           _ZN5flash44flash_bwd_dq_dk_dv_loop_seqk_parallel_kernelI23Flash_bwd_kernel_traitsILi32ELi128ELi128ELi8ELi4ELi4ELi4ELb1ELb0EN7cutlass10bfloat16_tE19Flash_kernel_traitsILi32ELi128ELi128ELi8ES3_EELb1ELb1ELb0ELb0ELb1ELb1ELb0EEEvNS_16Flash_bwd_paramsE,@function
        .size           _ZN5flash44flash_bwd_dq_dk_dv_loop_seqk_parallel_kernelI23Flash_bwd_kernel_traitsILi32ELi128ELi128ELi8ELi4ELi4ELi4ELb1ELb0EN7cutlass10bfloat16_tE19Flash_kernel_traitsILi32ELi128ELi128ELi8ES3_EELb1ELb1ELb0ELb0ELb1ELb1ELb0EEEvNS_16Flash_bwd_paramsE,(.L_x_819 - _ZN5flash44flash_bwd_dq_dk_dv_loop_seqk_parallel_kernelI23Flash_bwd_kernel_traitsILi32ELi128ELi128ELi8ELi4ELi4ELi4ELb1ELb0EN7cutlass10bfloat16_tE19Flash_kernel_traitsILi32ELi128ELi128ELi8ES3_EELb1ELb1ELb0ELb0ELb1ELb1ELb0EEEvNS_16Flash_bwd_paramsE)
        .other          _ZN5flash44flash_bwd_dq_dk_dv_loop_seqk_parallel_kernelI23Flash_bwd_kernel_traitsILi32ELi128ELi128ELi8ELi4ELi4ELi4ELb1ELb0EN7cutlass10bfloat16_tE19Flash_kernel_traitsILi32ELi128ELi128ELi8ES3_EELb1ELb1ELb0ELb0ELb1ELb1ELb0EEEvNS_16Flash_bwd_paramsE,@"STO_CUDA_ENTRY STV_DEFAULT"
_ZN5flash44flash_bwd_dq_dk_dv_loop_seqk_parallel_kernelI23Flash_bwd_kernel_traitsILi32ELi128ELi128ELi8ELi4ELi4ELi4ELb1ELb0EN7cutlass10bfloat16_tE19Flash_kernel_traitsILi32ELi128ELi128ELi8ES3_EELb1ELb1ELb0ELb0ELb1ELb1ELb0EEEvNS_16Flash_bwd_paramsE:
.text._ZN5flash44flash_bwd_dq_dk_dv_loop_seqk_parallel_kernelI23Flash_bwd_kernel_traitsILi32ELi128ELi128ELi8ELi4ELi4ELi4ELb1ELb0EN7cutlass10bfloat16_tE19Flash_kernel_traitsILi32ELi128ELi128ELi8ES3_EELb1ELb1ELb0ELb0ELb1ELb1ELb0EEEvNS_16Flash_bwd_paramsE:
        /* <DEDUP_REMOVED lines=15> */
[----:B------:R-:W4:Y:S01]  /*00f0*/  S2UR UR14, SR_CgaCtaId ;  /* 0x00000000000e79c3 */ /* 0x000f220000008800 */
[----:B------:R-:W-:Y:S01]  /*0100*/  UMOV UR17, 0xffffe000 ;  /* 0xffffe00000117882 */ /* 0x000fe20000000000 */
[----:B------:R-:W-:-:S06]  /*0110*/  UMOV UR19, URZ ;  /* 0x000000ff00137c82 */ /* 0x000fcc0008000000 */
[----:B------:R-:W3:Y:S01]  /*0120*/  S2UR UR16, SR_CTAID.Y ;  /* 0x00000000001079c3 */ /* 0x000ee20000002600 */
        /* <DEDUP_REMOVED lines=12> */
[----:B------:R-:W-:Y:S01]  /*01f0*/  IMAD.SHL.U32 R10, R152, 0x8, RZ ;  /* 0x00000008980a7824 */ /* 0x000fe200078e00ff */
[----:B------:R-:W-:Y:S01]  /*0200*/  LOP3.LUT R2, R2, 0x38, R0, 0xf8, !PT ;  /* 0x0000003802027812 */ /* 0x000fe200078ef800 */
[----:B------:R-:W-:Y:S01]  /*0210*/  IMAD.SHL.U32 R148, R152, 0x4, RZ ;  /* 0x0000000498947824 */ /* 0x000fe200078e00ff */
[----:B------:R-:W-:Y:S01]  /*0220*/  LOP3.LUT R0, R0, 0xe006, R8, 0xc8, !PT ;  /* 0x0000e00600007812 */ /* 0x000fe200078ec808 */
[----:B----4-:R-:W-:Y:S01]  /*0230*/  ULEA UR14, UR14, UR6, 0x18 ;  /* 0x000000060e0e7291 */ /* 0x010fe2000f8ec0ff */
[----:B------:R-:W-:-:S02]  /*0240*/  LOP3.LUT R9, R7, 0x120, RZ, 0xc0, !PT ;  /* 0x0000012007097812 */ /* 0x000fc400078ec0ff */
[----:B------:R-:W-:Y:S02]  /*0250*/  LOP3.LUT R0, R0, 0xc00, R7, 0xf8, !PT ;  /* 0x00000c0000007812 */ /* 0x000fe400078ef807 */
[----:B------:R-:W-:Y:S02]  /*0260*/  LOP3.LUT R3, R5, R3, RZ, 0xfc, !PT ;  /* 0x0000000305037212 */ /* 0x000fe400078efcff */
[----:B------:R-:W-:Y:S02]  /*0270*/  LOP3.LUT R217, R0, R2, RZ, 0xfc, !PT ;  /* 0x0000000200d97212 */ /* 0x000fe400078efcff */
[----:B------:R-:W-:Y:S02]  /*0280*/  LOP3.LUT R0, R8, 0x1c0, RZ, 0xc0, !PT ;  /* 0x000001c008007812 */ /* 0x000fe400078ec0ff */
[----:B------:R-:W-:Y:S02]  /*0290*/  LOP3.LUT R5, R9, 0x600, R6, 0xf8, !PT ;  /* 0x0000060009057812 */ /* 0x000fe400078ef806 */
[----:B------:R-:W-:-:S02]  /*02a0*/  SHF.R.U32.HI R9, RZ, 0x1, R152 ;  /* 0x00000001ff097819 */ /* 0x000fc40000011698 */
[----:B------:R-:W-:Y:S02]  /*02b0*/  LOP3.LUT R0, R0, 0x38, R10, 0xf8, !PT ;  /* 0x0000003800007812 */ /* 0x000fe400078ef80a */
[----:B------:R-:W-:Y:S02]  /*02c0*/  LOP3.LUT R4, R7, 0x20, RZ, 0xc0, !PT ;  /* 0x0000002007047812 */ /* 0x000fe400078ec0ff */
[----:B------:R-:W-:Y:S02]  /*02d0*/  LOP3.LUT R2, R3, 0xc0, R7, 0xf8, !PT ;  /* 0x000000c003027812 */ /* 0x000fe400078ef807 */
[----:B------:R-:W-:Y:S02]  /*02e0*/  LOP3.LUT R3, R0, 0x8, R9, 0x78, !PT ;  /* 0x0000000800037812 */ /* 0x000fe400078e7809 */
[----:B------:R-:W-:Y:S02]  /*02f0*/  LOP3.LUT R4, R4, 0x3800, R6, 0xf8, !PT ;  /* 0x0000380004047812 */ /* 0x000fe400078ef806 */
[----:B------:R-:W-:-:S02]  /*0300*/  LOP3.LUT R0, R8, 0x200, RZ, 0xc0, !PT ;  /* 0x0000020008007812 */ /* 0x000fc400078ec0ff */
[----:B------:R-:W-:Y:S02]  /*0310*/  LOP3.LUT R6, R4, 0x100, R6, 0xf8, !PT ;  /* 0x0000010004067812 */ /* 0x000fe400078ef806 */
[----:B------:R-:W-:Y:S02]  /*0320*/  LOP3.LUT R0, R0, 0xc00, R7, 0xf8, !PT ;  /* 0x00000c0000007812 */ /* 0x000fe400078ef807 */
[----:B------:R-:W-:Y:S02]  /*0330*/  LOP3.LUT P2, RZ, R152, 0x4, RZ, 0xc0, !PT ;  /* 0x0000000498ff7812 */ /* 0x000fe4000784c0ff */
[----:B------:R-:W-:Y:S02]  /*0340*/  SHF.R.U32.HI R240, RZ, 0x2, R152 ;  /* 0x00000002fff07819 */ /* 0x000fe40000011698 */
[----:B------:R-:W-:Y:S02]  /*0350*/  LOP3.LUT R4, R9, 0x30, RZ, 0xc0, !PT ;  /* 0x0000003009047812 */ /* 0x000fe400078ec0ff */
[----:B------:R-:W-:-:S02]  /*0360*/  LOP3.LUT R148, R148, 0x18, RZ, 0xc0, !PT ;  /* 0x0000001894947812 */ /* 0x000fc400078ec0ff */
[----:B------:R-:W-:Y:S02]  /*0370*/  LOP3.LUT R0, R0, R3, RZ, 0xfc, !PT ;  /* 0x0000000300007212 */ /* 0x000fe400078efcff */
[----:B------:R-:W-:Y:S02]  /*0380*/  LOP3.LUT R241, R10, 0xd8, RZ, 0xc0, !PT ;  /* 0x000000d80af17812 */ /* 0x000fe400078ec0ff */
[----:B------:R-:W-:Y:S02]  /*0390*/  LOP3.LUT R240, R4, 0x7, R240, 0xf8, !PT ;  /* 0x0000000704f07812 */ /* 0x000fe400078ef8f0 */
[----:B------:R-:W-:Y:S02]  /*03a0*/  LOP3.LUT P3, RZ, R152, 0x2, RZ, 0xc0, !PT ;  /* 0x0000000298ff7812 */ /* 0x000fe4000786c0ff */
[----:B------:R-:W-:Y:S02]  /*03b0*/  LOP3.LUT R155, R148, 0xc0, R7, 0xf8, !PT ;  /* 0x000000c0949b7812 */ /* 0x000fe400078ef807 */
[----:B------:R-:W-:-:S02]  /*03c0*/  LOP3.LUT R4, R4, 0x8, R152, 0xf8, !PT ;  /* 0x0000000804047812 */ /* 0x000fc400078ef898 */
[----:B------:R-:W-:Y:S02]  /*03d0*/  LEA R150, R0, UR4, 0x1 ;  /* 0x0000000400967c11 */ /* 0x000fe4000f8e08ff */
[----:B------:R-:W-:Y:S02]  /*03e0*/  LOP3.LUT P1, RZ, R152, 0x8, RZ, 0xc0, !PT ;  /* 0x0000000898ff7812 */ /* 0x000fe4000782c0ff */
[--C-:B------:R-:W-:Y:S01]  /*03f0*/  LOP3.LUT R241, R241, 0x18, R152.reuse, 0x78, !PT ;  /* 0x00000018f1f17812 */ /* 0x100fe200078e7898 */
[----:B------:R-:W-:Y:S01]  /*0400*/  VIADD R3, R150, 0x40 ;  /* 0x0000004096037836 */ /* 0x000fe20000000000 */
[----:B------:R-:W-:Y:S01]  /*0410*/  LOP3.LUT R148, R2, R148, RZ, 0x3c, !PT ;  /* 0x0000009402947212 */ /* 0x000fe200078e3cff */
[----:B------:R-:W-:Y:S01]  /*0420*/  @P2 VIADD R3, R150, 0xffffffc0 ;  /* 0xffffffc096032836 */ /* 0x000fe20000000000 */
[----:B------:R-:W-:Y:S02]  /*0430*/  LEA R217, R217, UR7, 0x1 ;  /* 0x00000007d9d97c11 */ /* 0x000fe4000f8e08ff */
[----:B------:R-:W-:Y:S01]  /*0440*/  LOP3.LUT R152, R155, 0x8, R152, 0x78, !PT ;  /* 0x000000089b987812 */ /* 0x000fe200078e7898 */
[----:B------:R-:W-:Y:S01]  /*0450*/  VIADD R154, R3, 0x20 ;  /* 0x00000020039a7836 */ /* 0x000fe20000000000 */
[----:B------:R-:W-:Y:S01]  /*0460*/  LOP3.LUT R2, R4, 0x1c0, R8, 0xf8, !PT ;  /* 0x000001c004027812 */ /* 0x000fe200078ef808 */
[----:B------:R-:W-:Y:S01]  /*0470*/  VIADD R219, R217, 0x40 ;  /* 0x00000040d9db7836 */ /* 0x000fe20000000000 */
[----:B------:R-:W-:Y:S01]  /*0480*/  LOP3.LUT R155, R155, 0x8, R9, 0x78, !PT ;  /* 0x000000089b9b7812 */ /* 0x000fe200078e7809 */
[----:B------:R-:W-:Y:S01]  /*0490*/  @P0 VIADD R219, R217, 0xffffffc0 ;  /* 0xffffffc0d9db0836 */ /* 0x000fe20000000000 */
        /* <DEDUP_REMOVED lines=9> */
[----:B------:R-:W-:Y:S02]  /*0530*/  LOP3.LUT R148, R148, 0x120, R7, 0xf8, !PT ;  /* 0x0000012094947812 */ /* 0x000fe400078ef807 */
[----:B------:R-:W-:Y:S02]  /*0540*/  LOP3.LUT R152, R6, R152, RZ, 0xfc, !PT ;  /* 0x0000009806987212 */ /* 0x000fe400078efcff */
[----:B------:R-:W-:-:S02]  /*0550*/  LEA R241, R241, UR5, 0x1 ;  /* 0x00000005f1f17c11 */ /* 0x000fc4000f8e08ff */
[----:B------:R-:W-:Y:S02]  /*0560*/  LEA R155, R155, UR5, 0x1 ;  /* 0x000000059b9b7c11 */ /* 0x000fe4000f8e08ff */
[----:B------:R-:W-:Y:S02]  /*0570*/  LEA R148, R148, UR5, 0x1 ;  /* 0x0000000594947c11 */ /* 0x000fe4000f8e08ff */
[----:B------:R-:W-:Y:S01]  /*0580*/  LEA R152, R152, UR4, 0x1 ;  /* 0x0000000498987c11 */ /* 0x000fe2000f8e08ff */
[----:B--23--:R-:W-:-:S06]  /*0590*/  UMOV UR4, URZ ;  /* 0x000000ff00047c82 */ /* 0x00cfcc0008000000 */
.L_x_285:
[----:B------:R-:W1:Y:S01]  /*05a0*/  LDC.64 R4, c[0x0][0x470] ;  /* 0x00011c00ff047b82 */ /* 0x000e620000000a00 */
[----:B------:R-:W2:Y:S01]  /*05b0*/  S2R R26, SR_CTAID.Y ;  /* 0x00000000001a7919 */ /* 0x000ea20000002600 */
[----:B------:R-:W-:-:S06]  /*05c0*/  IMAD.MOV.U32 R250, RZ, RZ, RZ ;  /* 0x000000fffffa7224 */ /* 0x000fcc00078e00ff */
[----:B------:R-:W3:Y:S01]  /*05d0*/  LDC.64 R2, c[0x0][0x478] ;  /* 0x00011e00ff027b82 */ /* 0x000ee20000000a00 */
[----:B-1----:R-:W-:-:S04]  /*05e0*/  ISETP.NE.U32.AND P3, PT, R4, RZ, PT ;  /* 0x000000ff0400720c */ /* 0x002fc80003f65070 */
[----:B------:R-:W-:Y:S02]  /*05f0*/  ISETP.NE.AND.EX P3, PT, R5, RZ, PT, P3 ;  /* 0x000000ff0500720c */ /* 0x000fe40003f65330 */
[----:B---3--:R-:W-:-:S04]  /*0600*/  ISETP.NE.U32.AND P2, PT, R2, RZ, PT ;  /* 0x000000ff0200720c */ /* 0x008fc80003f45070 */
[----:B------:R-:W-:-:S07]  /*0610*/  ISETP.NE.AND.EX P2, PT, R3, RZ, PT, P2 ;  /* 0x000000ff0300720c */ /* 0x000fce0003f45320 */
[----:B--2---:R-:W-:-:S04]  /*0620*/  @P3 LEA R4, P1, R26, R4, 0x2 ;  /* 0x000000041a043211 */ /* 0x004fc800078210ff */
[C---:B------:R-:W-:Y:S02]  /*0630*/  @P3 LEA.HI.X R5, R26.reuse, R5, RZ, 0x2, P1 ;  /* 0x000000051a053211 */ /* 0x040fe400008f14ff */
[----:B------:R-:W-:-:S03]  /*0640*/  @P2 LEA R2, P0, R26, R2, 0x2 ;  /* 0x000000021a022211 */ /* 0x000fc600078010ff */
[----:B------:R1:W2:Y:S01]  /*0650*/  @P3 LDG.E R250, desc[UR20][R4.64] ;  /* 0x0000001404fa3981 */ /* 0x0002a2000c1e1900 */
[----:B------:R-:W-:-:S05]  /*0660*/  @P2 LEA.HI.X R3, R26, R3, RZ, 0x2, P0 ;  /* 0x000000031a032211 */ /* 0x000fca00000f14ff */
[----:B------:R-:W3:Y:S01]  /*0670*/  @P2 LDG.E R6, desc[UR20][R2.64] ;  /* 0x0000001402062981 */ /* 0x000ee2000c1e1900 */
[----:B-1----:R-:W1:Y:S08]  /*0680*/  @!P2 LDC.64 R4, c[0x0][0x438] ;  /* 0x00010e00ff04ab82 */ /* 0x002e700000000a00 */
[----:B------:R-:W4:Y:S01]  /*0690*/  @!P2 LDC.64 R2, c[0x0][0x488] ;  /* 0x00012200ff02ab82 */ /* 0x000f220000000a00 */
[----:B------:R-:W-:Y:S01]  /*06a0*/  USHF.L.U32 UR22, UR18, 0x7, URZ ;  /* 0x0000000712167899 */ /* 0x000fe200080006ff */
[----:B----4-:R-:W-:-:S04]  /*06b0*/  @!P2 ISETP.NE.U32.AND P0, PT, R2, RZ, PT ;  /* 0x000000ff0200a20c */ /* 0x010fc80003f05070 */
[----:B------:R-:W-:-:S04]  /*06c0*/  @!P2 ISETP.NE.AND.EX P0, PT, R3, RZ, PT, P0 ;  /* 0x000000ff0300a20c */ /* 0x000fc80003f05300 */
[----:B-1----:R-:W-:-:S04]  /*06d0*/  @!P2 SEL R2, R5, RZ, P0 ;  /* 0x000000ff0502a207 */ /* 0x002fc80000000000 */
[--C-:B--2---:R-:W-:Y:S01]  /*06e0*/  @!P2 IADD3 R2, PT, PT, R2, R4, -R250.reuse ;  /* 0x000000040202a210 */ /* 0x104fe20007ffe8fa */
[----:B---3--:R-:W-:-:S05]  /*06f0*/  @P2 IMAD.IADD R3, R6, 0x1, -R250 ;  /* 0x0000000106032824 */ /* 0x008fca00078e0afa */
[----:B------:R-:W-:Y:S02]  /*0700*/  @P2 R2UR UR31, R3 ;  /* 0x00000000031f22ca */ /* 0x000fe400000e0000 */
[----:B------:R-:W-:Y:S01]  /*0710*/  @!P2 R2UR UR31, R2 ;  /* 0x00000000021fa2ca */ /* 0x000fe200000e0000 */
[----:B------:R-:W-:-:S12]  /*0720*/  IMAD.U32 R2, RZ, RZ, UR22 ;  /* 0x00000016ff027e24 */ /* 0x000fd8000f8e00ff */
[----:B------:R-:W-:-:S13]  /*0730*/  ISETP.GE.AND P0, PT, R2, UR31, PT ;  /* 0x0000001f02007c0c */ /* 0x000fda000bf06270 */
[----:B-----5:R-:W-:Y:S05]  /*0740*/  @P0 BRA `(.L_x_278) ;  /* 0x0000007400400947 */ /* 0x020fea0003800000 */
[----:B------:R-:W1:Y:S01]  /*0750*/  LDC R7, c[0x0][0x3e8] ;  /* 0x0000fa00ff077b82 */ /* 0x000e620000000800 */
[----:B------:R-:W2:Y:S01]  /*0760*/  S2R R28, SR_CTAID.Z ;  /* 0x00000000001c7919 */ /* 0x000ea20000002700 */
[----:B------:R-:W3:Y:S01]  /*0770*/  LDCU UR24, c[0x0][0x434] ;  /* 0x00008680ff1877ac */ /* 0x000ee20008000800 */
[----:B------:R-:W-:Y:S01]  /*0780*/  SHF.L.U32 R29, R26, 0x7, RZ ;  /* 0x000000071a1d7819 */ /* 0x000fe200000006ff */
[----:B------:R-:W4:Y:S04]  /*0790*/  LDCU.U8 UR23, c[0x0][0x5f0] ;  /* 0x0000be00ff1777ac */ /* 0x000f280008000000 */
[----:B------:R-:W5:Y:S01]  /*07a0*/  LDC.U8 R8, c[0x0][0x548] ;  /* 0x00015200ff087b82 */ /* 0x000f620000000000 */
[----:B---3--:R-:W-:Y:S01]  /*07b0*/  UIADD3 UR7, UPT, UPT, UR24, 0x7f, URZ ;  /* 0x0000007f18077890 */ /* 0x008fe2000fffe0ff */
[----:B-1----:R-:W-:-:S03]  /*07c0*/  IABS R6, R7 ;  /* 0x0000000700067213 */ /* 0x002fc60000000000 */
[----:B------:R-:W-:Y:S01]  /*07d0*/  USHF.R.S32.HI UR6, URZ, 0x1f, UR7 ;  /* 0x0000001fff067899 */ /* 0x000fe20008011407 */
[----:B------:R-:W-:Y:S01]  /*07e0*/  ISETP.NE.AND P3, PT, R7, RZ, PT ;  /* 0x000000ff0700720c */ /* 0x000fe20003f65270 */
[----:B------:R-:W1:Y:S02]  /*07f0*/  I2F.RP R2, R6 ;  /* 0x0000000600027306 */ /* 0x000e640000209400 */
[----:B------:R-:W-:Y:S01]  /*0800*/  ULEA.HI UR6, UR6, UR7, URZ, 0x7 ;  /* 0x0000000706067291 */ /* 0x000fe2000f8f38ff */
[----:B-----5:R-:W-:-:S03]  /*0810*/  ISETP.NE.AND P0, PT, R8, RZ, PT ;  /* 0x000000ff0800720c */ /* 0x020fc60003f05270 */
[----:B------:R-:W-:Y:S01]  /*0820*/  USHF.R.S32.HI UR30, URZ, 0x7, UR6 ;  /* 0x00000007ff1e7899 */ /* 0x000fe20008011406 */
[----:B--2---:R-:W-:Y:S01]  /*0830*/  IABS R5, R28 ;  /* 0x0000001c00057213 */ /* 0x004fe20000000000 */
[----:B-1----:R-:W1:Y:S02]  /*0840*/  MUFU.RCP R2, R2 ;  /* 0x0000000200027308 */ /* 0x002e640000001000 */
[----:B-1----:R-:W-:-:S06]  /*0850*/  VIADD R2, R2, 0xffffffe ;  /* 0x0ffffffe02027836 */ /* 0x002fcc0000000000 */
[----:B------:R-:W1:Y:S02]  /*0860*/  F2I.FTZ.U32.TRUNC.NTZ R3, R2 ;  /* 0x0000000200037305 */ /* 0x000e64000021f000 */
[----:B-1----:R-:W-:-:S04]  /*0870*/  IMAD.MOV R2, RZ, RZ, -R3 ;  /* 0x000000ffff027224 */ /* 0x002fc800078e0a03 */
[----:B------:R-:W-:Y:S01]  /*0880*/  IMAD R4, R2, R6, RZ ;  /* 0x0000000602047224 */ /* 0x000fe200078e02ff */
[----:B------:R-:W-:-:S05]  /*0890*/  MOV R2, RZ ;  /* 0x000000ff00027202 */ /* 0x000fca0000000f00 */
[----:B------:R-:W-:-:S04]  /*08a0*/  IMAD.HI.U32 R2, R3, R4, R2 ;  /* 0x0000000403027227 */ /* 0x000fc800078e0002 */
[----:B------:R-:W-:Y:S02]  /*08b0*/  IMAD.MOV.U32 R4, RZ, RZ, R5 ;  /* 0x000000ffff047224 */ /* 0x000fe400078e0005 */
[----:B------:R-:W1:Y:S02]  /*08c0*/  @!P0 LDC R5, c[0x0][0x3e0] ;  /* 0x0000f800ff058b82 */ /* 0x000e640000000800 */
[----:B------:R-:W-:-:S05]  /*08d0*/  IMAD.HI.U32 R2, R2, R4, RZ ;  /* 0x0000000402027227 */ /* 0x000fca00078e00ff */
[----:B------:R-:W-:-:S05]  /*08e0*/  IADD3 R3, PT, PT, -R2, RZ, RZ ;  /* 0x000000ff02037210 */ /* 0x000fca0007ffe1ff */
[C---:B------:R-:W-:Y:S02]  /*08f0*/  IMAD R3, R6.reuse, R3, R4 ;  /* 0x0000000306037224 */ /* 0x040fe400078e0204 */
[----:B------:R-:W2:Y:S03]  /*0900*/  @P0 LDC R4, c[0x0][0x454] ;  /* 0x00011500ff040b82 */ /* 0x000ea60000000800 */
[----:B------:R-:W-:-:S13]  /*0910*/  ISETP.GT.U32.AND P2, PT, R6, R3, PT ;  /* 0x000000030600720c */ /* 0x000fda0003f44070 */
[----:B------:R-:W-:Y:S01]  /*0920*/  @!P2 IMAD.IADD R3, R3, 0x1, -R6 ;  /* 0x000000010303a824 */ /* 0x000fe200078e0a06 */
[----:B------:R-:W-:-:S04]  /*0930*/  @!P2 IADD3 R2, PT, PT, R2, 0x1, RZ ;  /* 0x000000010202a810 */ /* 0x000fc80007ffe0ff */
[----:B------:R-:W-:Y:S02]  /*0940*/  ISETP.GE.U32.AND P4, PT, R3, R6, PT ;  /* 0x000000060300720c */ /* 0x000fe40003f86070 */
[C---:B------:R-:W-:Y:S01]  /*0950*/  LOP3.LUT R3, R28.reuse, R7, RZ, 0x3c, !PT ;  /* 0x000000071c037212 */ /* 0x040fe200078e3cff */
[----:B--2---:R-:W-:-:S03]  /*0960*/  @P0 IMAD R4, R28, R4, RZ ;  /* 0x000000041c040224 */ /* 0x004fc600078e02ff */
[----:B------:R-:W-:Y:S01]  /*0970*/  ISETP.GE.AND P1, PT, R3, RZ, PT ;  /* 0x000000ff0300720c */ /* 0x000fe20003f26270 */
[C---:B-1----:R-:W-:Y:S02]  /*0980*/  @!P0 IMAD R3, R26.reuse, R5, R28 ;  /* 0x000000051a038224 */ /* 0x042fe400078e021c */
[----:B------:R-:W-:Y:S02]  /*0990*/  @P0 IMAD R4, R26, UR24, R4 ;  /* 0x000000181a040c24 */ /* 0x000fe4000f8e0204 */
[----:B------:R-:W-:Y:S02]  /*09a0*/  @!P0 IMAD R3, R3, UR24, RZ ;  /* 0x0000001803038c24 */ /* 0x000fe4000f8e02ff */
[----:B------:R-:W-:Y:S01]  /*09b0*/  @P4 VIADD R2, R2, 0x1 ;  /* 0x0000000102024836 */ /* 0x000fe20000000000 */
[----:B------:R-:W-:Y:S02]  /*09c0*/  @P0 R2UR UR29, R4 ;  /* 0x00000000041d02ca */ /* 0x000fe400000e0000 */
[----:B------:R-:W-:-:S02]  /*09d0*/  @!P0 R2UR UR29, R3 ;  /* 0x00000000031d82ca */ /* 0x000fc400000e0000 */
[----:B------:R-:W-:-:S05]  /*09e0*/  MOV R12, R2 ;  /* 0x00000002000c7202 */ /* 0x000fca0000000f00 */
[----:B------:R-:W-:Y:S01]  /*09f0*/  @!P1 IMAD.MOV R12, RZ, RZ, -R12 ;  /* 0x000000ffff0c9224 */ /* 0x000fe200078e0a0c */
[----:B------:R-:W-:-:S04]  /*0a00*/  @!P3 LOP3.LUT R12, RZ, R7, RZ, 0x33, !PT ;  /* 0x00000007ff0cb212 */ /* 0x000fc800078e33ff */
[----:B------:R-:W-:Y:S01]  /*0a10*/  SHF.R.S32.HI R14, RZ, 0x1f, R12 ;  /* 0x0000001fff0e7819 */ /* 0x000fe2000001140c */
[----:B----4-:R-:W-:Y:S06]  /*0a20*/  @!P0 BRA `(.L_x_279) ;  /* 0x0000000000208947 */ /* 0x010fec0003800000 */
[----:B------:R-:W1:Y:S08]  /*0a30*/  LDC R3, c[0x0][0x430] ;  /* 0x00010c00ff037b82 */ /* 0x000e700000000800 */
[----:B------:R-:W1:Y:S08]  /*0a40*/  LDC R2, c[0x0][0x454] ;  /* 0x00011500ff027b82 */ /* 0x000e700000000800 */
[----:B------:R-:W2:Y:S01]  /*0a50*/  LDC R27, c[0x0][0x444] ;  /* 0x00011100ff1b7b82 */ /* 0x000ea20000000800 */
[----:B-1----:R-:W-:Y:S01]  /*0a60*/  LEA R2, R3, R2, 0x7 ;  /* 0x0000000203027211 */ /* 0x002fe200078e38ff */
[----:B--2---:R-:W-:-:S04]  /*0a70*/  IMAD R3, R26, R27, R29 ;  /* 0x0000001b1a037224 */ /* 0x004fc800078e021d */
[----:B------:R-:W-:-:S05]  /*0a80*/  IMAD R2, R2, R28, R3 ;  /* 0x0000001c02027224 */ /* 0x000fca00078e0203 */
[----:B------:R-:W-:Y:S01]  /*0a90*/  R2UR UR28, R2 ;  /* 0x00000000021c72ca */ /* 0x000fe200000e0000 */
[----:B------:R-:W-:-:S14]  /*0aa0*/  BRA `(.L_x_280) ;  /* 0x0000000000147947 */ /* 0x000fdc0003800000 */
.L_x_279:
[----:B------:R-:W1:Y:S08]  /*0ab0*/  LDC R2, c[0x0][0x3e0] ;  /* 0x0000f800ff027b82 */ /* 0x000e700000000800 */
[----:B------:R-:W2:Y:S01]  /*0ac0*/  LDC R27, c[0x0][0x444] ;  /* 0x00011100ff1b7b82 */ /* 0x000ea20000000800 */
[----:B-1----:R-:W-:-:S04]  /*0ad0*/  IMAD R2, R26, R2, R28 ;  /* 0x000000021a027224 */ /* 0x002fc800078e021c */
[----:B--2---:R-:W-:-:S05]  /*0ae0*/  IMAD R2, R2, R27, RZ ;  /* 0x0000001b02027224 */ /* 0x004fca00078e02ff */
[----:B------:R-:W-:-:S15]  /*0af0*/  R2UR UR28, R2 ;  /* 0x00000000021c72ca */ /* 0x000fde00000e0000 */
.L_x_280:
[----:B------:R-:W1:Y:S01]  /*0b00*/  S2R R252, SR_TID.X ;  /* 0x0000000000fc7919 */ /* 0x000e620000002100 */
[----:B------:R-:W2:Y:S01]  /*0b10*/  LDC.64 R18, c[0x0][0x3b0] ;  /* 0x0000ec00ff127b82 */ /* 0x000ea20000000a00 */
[----:B------:R-:W3:Y:S01]  /*0b20*/  LDCU.64 UR8, c[0x0][0x588] ;  /* 0x0000b100ff0877ac */ /* 0x000ee20008000a00 */
[----:B------:R-:W-:Y:S01]  /*0b30*/  IMAD.MOV.U32 R3, RZ, RZ, RZ ;  /* 0x000000ffff037224 */ /* 0x000fe200078e00ff */
[----:B------:R-:W-:Y:S01]  /*0b40*/  SHF.R.S32.HI R6, RZ, 0x1f, R250 ;  /* 0x0000001fff067819 */ /* 0x000fe200000114fa */
[----:B------:R-:W-:Y:S01]  /*0b50*/  UIADD3 UR27, UPT, UPT, UR30, -0x1, URZ ;  /* 0xffffffff1e1b7890 */ /* 0x000fe2000fffe0ff */
[----:B------:R-:W-:Y:S01]  /*0b60*/  IADD3 R22, P0, PT, R250, UR22, RZ ;  /* 0x00000016fa167c10 */ /* 0x000fe2000ff1e0ff */
[----:B------:R-:W4:Y:S02]  /*0b70*/  LDCU.64 UR10, c[0x0][0x3a8] ;  /* 0x00007500ff0a77ac */ /* 0x000f240008000a00 */
[----:B------:R-:W4:Y:S01]  /*0b80*/  LDC.64 R20, c[0x0][0x590] ;  /* 0x00016400ff147b82 */ /* 0x000f220000000a00 */
[----:B------:R-:W-:Y:S01]  /*0b90*/  R2UR UR32, R6 ;  /* 0x00000000062072ca */ /* 0x000fe200000e0000 */
[----:B------:R-:W-:Y:S01]  /*0ba0*/  USHF.L.U32 UR26, UR27, 0x7, URZ ;  /* 0x000000071b1a7899 */ /* 0x000fe200080006ff */
[----:B------:R-:W-:Y:S01]  /*0bb0*/  ISETP.NE.AND P3, PT, RZ, UR23, PT ;  /* 0x00000017ff007c0c */ /* 0x000fe2000bf65270 */
[----:B------:R-:W4:Y:S04]  /*0bc0*/  LDCU.64 UR6, c[0x0][0x3a0] ;  /* 0x00007400ff0677ac */ /* 0x000f280008000a00 */
[----:B------:R-:W4:Y:S01]  /*0bd0*/  LDC.64 R24, c[0x0][0x598] ;  /* 0x00016600ff187b82 */ /* 0x000f220000000a00 */
[----:B------:R-:W-:Y:S01]  /*0be0*/  USHF.R.S32.HI UR25, URZ, 0x1f, UR26 ;  /* 0x0000001fff197899 */ /* 0x000fe2000801141a */
[----:B------:R-:W4:Y:S01]  /*0bf0*/  LDCU.64 UR12, c[0x0][0x398] ;  /* 0x00007300ff0c77ac */ /* 0x000f220008000a00 */
[----:B------:R-:W-:-:S04]  /*0c00*/  VOTEU.ANY UP0, P0 ;  /* 0x0000000000ff7886 */ /* 0x000fc80000000100 */
[C---:B--2---:R-:W-:Y:S01]  /*0c10*/  IMAD R8, R18.reuse, UR25, RZ ;  /* 0x0000001912087c24 */ /* 0x044fe2000f8e02ff */
[----:B------:R-:W2:Y:S01]  /*0c20*/  LDC.64 R16, c[0x0][0x3c0] ;  /* 0x0000f000ff107b82 */ /* 0x000ea20000000a00 */
[----:B------:R-:W-:Y:S01]  /*0c30*/  IMAD.WIDE.U32 R6, R18, UR26, RZ ;  /* 0x0000001a12067c25 */ /* 0x000fe2000f8e00ff */
[----:B------:R-:W-:Y:S02]  /*0c40*/  ULEA.HI.X.SX32 UR32, UR22, UR32, 0x1, UP0 ;  /* 0x0000002016207291 */ /* 0x000fe400080f0eff */
[----:B------:R-:W-:Y:S01]  /*0c50*/  ULOP3.LUT UR27, UR27, 0x80000001, URZ, 0xc0, !UPT ;  /* 0x800000011b1b7892 */ /* 0x000fe2000f8ec0ff */
[----:B------:R-:W-:Y:S01]  /*0c60*/  IMAD R10, R19, UR26, R8 ;  /* 0x0000001a130a7c24 */ /* 0x000fe2000f8e0208 */
[----:B------:R-:W-:Y:S01]  /*0c70*/  UIADD3 UR29, UPT, UPT, UR26, UR29, URZ ;  /* 0x0000001d1a1d7290 */ /* 0x000fe2000fffe0ff */
[----:B-1----:R-:W-:Y:S01]  /*0c80*/  IMAD.SHL.U32 R2, R252, 0x8, RZ ;  /* 0x00000008fc027824 */ /* 0x002fe200078e00ff */
[----:B------:R-:W-:Y:S02]  /*0c90*/  UISETP.NE.AND UP0, UPT, UR27, 0x1, UPT ;  /* 0x000000011b00788c */ /* 0x000fe4000bf05270 */
[----:B------:R-:W-:Y:S01]  /*0ca0*/  IADD3 R7, PT, PT, R7, R10, RZ ;  /* 0x0000000a07077210 */ /* 0x000fe20007ffe0ff */
[----:B------:R-:W1:Y:S01]  /*0cb0*/  LDCU.64 UR34, c[0x0][0x5e8] ;  /* 0x0000bd00ff2277ac */ /* 0x000e620008000a00 */
[----:B------:R-:W-:-:S04]  /*0cc0*/  LOP3.LUT R2, R2, 0x18, RZ, 0xc0, !PT ;  /* 0x0000001802027812 */ /* 0x000fc800078ec0ff */
[----:B------:R-:W-:Y:S01]  /*0cd0*/  LOP3.LUT R6, R6, R2, RZ, 0xfc, !PT ;  /* 0x0000000206067212 */ /* 0x000fe200078efcff */
[----:B---3--:R-:W-:-:S04]  /*0ce0*/  IMAD.WIDE.U32 R4, R26, UR8, R2 ;  /* 0x000000081a047c25 */ /* 0x008fc8000f8e0002 */
[----:B----4-:R-:W-:-:S04]  /*0cf0*/  IMAD.WIDE.U32 R8, R26, UR10, R2 ;  /* 0x0000000a1a087c25 */ /* 0x010fc8000f8e0002 */
[C---:B------:R-:W-:Y:S01]  /*0d00*/  IMAD R5, R26.reuse, UR9, R5 ;  /* 0x000000091a057c24 */ /* 0x040fe2000f8e0205 */
[----:B------:R-:W3:Y:S01]  /*0d10*/  LDCU.64 UR8, c[0x0][0x3d8] ;  /* 0x00007b00ff0877ac */ /* 0x000ee20008000a00 */
[C---:B------:R-:W-:Y:S02]  /*0d20*/  IMAD R9, R26.reuse, UR11, R9 ;  /* 0x0000000b1a097c24 */ /* 0x040fe4000f8e0209 */
[C---:B------:R-:W-:Y:S01]  /*0d30*/  IMAD.WIDE.U32 R10, R26.reuse, UR6, R2 ;  /* 0x000000061a0a7c25 */ /* 0x040fe2000f8e0002 */
[----:B------:R-:W4:Y:S03]  /*0d40*/  LDCU.64 UR10, c[0x0][0x3c8] ;  /* 0x00007900ff0a77ac */ /* 0x000f260008000a00 */
[----:B------:R-:W-:Y:S01]  /*0d50*/  IMAD R11, R26, UR7, R11 ;  /* 0x000000071a0b7c24 */ /* 0x000fe2000f8e020b */
[----:B------:R-:W1:Y:S01]  /*0d60*/  LDCU.64 UR6, c[0x0][0x3d0] ;  /* 0x00007a00ff0677ac */ /* 0x000e620008000a00 */
[----:B------:R-:W-:-:S02]  /*0d70*/  IMAD R2, R20, UR25, RZ ;  /* 0x0000001914027c24 */ /* 0x000fc4000f8e02ff */
[----:B------:R-:W-:-:S04]  /*0d80*/  IMAD.WIDE.U32 R6, R26, UR12, R6 ;  /* 0x0000000c1a067c25 */ /* 0x000fc8000f8e0006 */
[----:B------:R-:W-:Y:S02]  /*0d90*/  IMAD R13, R21, UR26, R2 ;  /* 0x0000001a150d7c24 */ /* 0x000fe4000f8e0202 */
[----:B------:R-:W-:-:S04]  /*0da0*/  IMAD.WIDE.U32 R2, R20, UR26, R4 ;  /* 0x0000001a14027c25 */ /* 0x000fc8000f8e0004 */
[----:B------:R-:W-:Y:S02]  /*0db0*/  IMAD R5, R26, UR13, R7 ;  /* 0x0000000d1a057c24 */ /* 0x000fe4000f8e0207 */
[----:B------:R-:W-:Y:S02]  /*0dc0*/  IMAD.IADD R3, R3, 0x1, R13 ;  /* 0x0000000103037824 */ /* 0x000fe400078e020d */
[----:B------:R-:W-:Y:S02]  /*0dd0*/  IMAD.MOV.U32 R4, RZ, RZ, R6 ;  /* 0x000000ffff047224 */ /* 0x000fe400078e0006 */
[----:B---3--:R-:W-:Y:S02]  /*0de0*/  IMAD R13, R14, UR8, RZ ;  /* 0x000000080e0d7c24 */ /* 0x008fe4000f8e02ff */
[----:B------:R-:W-:-:S04]  /*0df0*/  IMAD.WIDE.U32 R6, R28, R24, R2 ;  /* 0x000000181c067225 */ /* 0x000fc800078e0002 */
[----:B----4-:R-:W-:-:S04]  /*0e00*/  IMAD.WIDE.U32 R4, R28, UR10, R4 ;  /* 0x0000000a1c047c25 */ /* 0x010fc8000f8e0004 */
[C---:B------:R-:W-:Y:S02]  /*0e10*/  IMAD R13, R12.reuse, UR9, R13 ;  /* 0x000000090c0d7c24 */ /* 0x040fe4000f8e020d */
[----:B------:R-:W-:Y:S01]  /*0e20*/  IMAD.WIDE.U32 R2, R12, UR8, R8 ;  /* 0x000000080c027c25 */ /* 0x000fe2000f8e0008 */
[----:B------:R-:W3:Y:S03]  /*0e30*/  LDCU.64 UR8, c[0x0][0x380] ;  /* 0x00007000ff0877ac */ /* 0x000ee60008000a00 */
[----:B------:R-:W-:Y:S01]  /*0e40*/  IMAD R5, R28, UR11, R5 ;  /* 0x0000000b1c057c24 */ /* 0x000fe2000f8e0205 */
[----:B------:R-:W4:Y:S01]  /*0e50*/  LDCU.64 UR10, c[0x0][0x550] ;  /* 0x0000aa00ff0a77ac */ /* 0x000f220008000a00 */
[----:B-1----:R-:W-:Y:S01]  /*0e60*/  IMAD R8, R14, UR6, RZ ;  /* 0x000000060e087c24 */ /* 0x002fe2000f8e02ff */
[----:B------:R-:W-:Y:S01]  /*0e70*/  IADD3 R3, PT, PT, R3, R13, RZ ;  /* 0x0000000d03037210 */ /* 0x000fe20007ffe0ff */
[----:B------:R-:W-:Y:S01]  /*0e80*/  IMAD R7, R28, R25, R7 ;  /* 0x000000191c077224 */ /* 0x000fe200078e0207 */
[----:B------:R-:W-:Y:S01]  /*0e90*/  SHF.R.U32.HI R25, RZ, 0x2, R252 ;  /* 0x00000002ff197819 */ /* 0x000fe200000116fc */
[----:B------:R-:W-:Y:S01]  /*0ea0*/  IMAD R24, R12, UR7, R8 ;  /* 0x000000070c187c24 */ /* 0x000fe2000f8e0208 */
[----:B------:R-:W1:Y:S01]  /*0eb0*/  LDC.64 R14, c[0x0][0x3b8] ;  /* 0x0000ee00ff0e7b82 */ /* 0x000e620000000a00 */
[----:B--2---:R-:W-:-:S02]  /*0ec0*/  IMAD R8, R16, UR32, RZ ;  /* 0x0000002010087c24 */ /* 0x004fc4000f8e02ff */
[----:B------:R-:W-:-:S04]  /*0ed0*/  IMAD.WIDE.U32 R6, R25, R20, R6 ;  /* 0x0000001419067225 */ /* 0x000fc800078e0006 */
[----:B------:R-:W-:Y:S02]  /*0ee0*/  IMAD R23, R22, R17, R8 ;  /* 0x0000001116177224 */ /* 0x000fe400078e0208 */
[----:B------:R-:W-:Y:S01]  /*0ef0*/  IMAD.WIDE.U32 R8, R25, R18, R4 ;  /* 0x0000001219087225 */ /* 0x000fe200078e0004 */
[----:B----4-:R-:W-:-:S03]  /*0f00*/  LEA R234, P0, R6, UR10, 0x1 ;  /* 0x0000000a06ea7c11 */ /* 0x010fc6000f8008ff */
[----:B------:R-:W-:Y:S01]  /*0f10*/  IMAD.WIDE.U32 R12, R12, UR6, R10 ;  /* 0x000000060c0c7c25 */ /* 0x000fe2000f8e000a */
[----:B------:R-:W2:Y:S01]  /*0f20*/  LDCU.64 UR6, c[0x0][0x390] ;  /* 0x00007200ff0677ac */ /* 0x000ea20008000a00 */
[----:B---3--:R-:W-:Y:S02]  /*0f30*/  LEA R233, P1, R8, UR8, 0x1 ;  /* 0x0000000808e97c11 */ /* 0x008fe4000f8208ff */
[C---:B------:R-:W-:Y:S01]  /*0f40*/  IMAD R4, R25.reuse, R19, R9 ;  /* 0x0000001319047224 */ /* 0x040fe200078e0209 */
[----:B------:R-:W-:Y:S01]  /*0f50*/  SHF.L.U64.HI R19, R18, 0x6, R19 ;  /* 0x0000000612137819 */ /* 0x000fe20000010213 */
[----:B------:R-:W-:Y:S01]  /*0f60*/  IMAD.WIDE.U32 R10, R22, R16, R2 ;  /* 0x00000010160a7225 */ /* 0x000fe200078e0002 */
[----:B------:R-:W-:Y:S01]  /*0f70*/  MOV R2, R12 ;  /* 0x0000000c00027202 */ /* 0x000fe20000000f00 */
[----:B------:R-:W-:Y:S01]  /*0f80*/  USEL UR8, URZ, 0x2000, UP0 ;  /* 0x00002000ff087887 */ /* 0x000fe20008000000 */
[----:B------:R-:W-:Y:S01]  /*0f90*/  LEA.HI.X R232, R8, UR9, R4, 0x1, P1 ;  /* 0x0000000908e87c11 */ /* 0x000fe200088f0c04 */
[----:B------:R-:W-:Y:S01]  /*0fa0*/  IMAD R7, R25, R21, R7 ;  /* 0x0000001519077224 */ /* 0x000fe200078e0207 */
[----:B------:R-:W-:Y:S01]  /*0fb0*/  SHF.L.U64.HI R8, R20, 0x6, R21 ;  /* 0x0000000614087819 */ /* 0x000fe20000010215 */
[----:B------:R-:W-:-:S02]  /*0fc0*/  IMAD.IADD R5, R11, 0x1, R23 ;  /* 0x000000010b057824 */ /* 0x000fc400078e0217 */
[----:B------:R-:W-:Y:S01]  /*0fd0*/  IMAD.MOV.U32 R4, RZ, RZ, R10 ;  /* 0x000000ffff047224 */ /* 0x000fe200078e000a */
[----:B------:R-:W-:Y:S01]  /*0fe0*/  LEA.HI.X R231, R6, UR11, R7, 0x1, P0 ;  /* 0x0000000b06e77c11 */ /* 0x000fe200080f0c07 */
[----:B------:R-:W-:Y:S01]  /*0ff0*/  IMAD.SHL.U32 R6, R18, 0x40, RZ ;  /* 0x0000004012067824 */ /* 0x000fe200078e00ff */
[----:B------:R-:W-:Y:S01]  /*1000*/  SHF.L.U32 R7, R20, 0x6, RZ ;  /* 0x0000000614077819 */ /* 0x000fe200000006ff */
[C---:B------:R-:W-:Y:S01]  /*1010*/  IMAD.WIDE.U32 R4, R25.reuse, R16, R4 ;  /* 0x0000001019047225 */ /* 0x040fe200078e0004 */
[----:B------:R-:W3:Y:S02]  /*1020*/  LDCU.64 UR10, c[0x0][0x420] ;  /* 0x00008400ff0a77ac */ /* 0x000ee40008000a00 */
[----:B------:R-:W-:Y:S01]  /*1030*/  LEA R12, P0, R6, R233, 0x1 ;  /* 0x000000e9060c7211 */ /* 0x000fe200078008ff */
[----:B------:R-:W-:Y:S01]  /*1040*/  IMAD R9, R25, R17, R5 ;  /* 0x0000001119097224 */ /* 0x000fe200078e0205 */
[----:B------:R-:W-:Y:S01]  /*1050*/  LEA R10, P1, R7, R234, 0x1 ;  /* 0x000000ea070a7211 */ /* 0x000fe200078208ff */
[----:B------:R-:W-:Y:S01]  /*1060*/  IMAD.IADD R3, R13, 0x1, R24 ;  /* 0x000000010d037824 */ /* 0x000fe200078e0218 */
[----:B------:R-:W-:Y:S01]  /*1070*/  LEA R5, P2, R16, R4, 0x6 ;  /* 0x0000000410057211 */ /* 0x000fe200078430ff */
[----:B------:R-:W-:Y:S01]  /*1080*/  VIADD R230, R241, UR8 ;  /* 0x00000008f1e67c36 */ /* 0x000fe20008000000 */
[----:B------:R-:W-:Y:S01]  /*1090*/  LEA.HI.X R13, R6, R232, R19, 0x1, P0 ;  /* 0x000000e8060d7211 */ /* 0x000fe200000f0c13 */
[----:B-1----:R-:W-:Y:S01]  /*10a0*/  IMAD.WIDE.U32 R2, R22, R14, R2 ;  /* 0x0000000e16027225 */ /* 0x002fe200078e0002 */
[----:B------:R-:W-:-:S02]  /*10b0*/  LEA.HI.X R11, R7, R231, R8, 0x1, P1 ;  /* 0x000000e7070b7211 */ /* 0x000fc400008f0c08 */
[----:B--2---:R-:W-:Y:S02]  /*10c0*/  LEA R8, P0, R4, UR6, 0x1 ;  /* 0x0000000604087c11 */ /* 0x004fe4000f8008ff */
[----:B------:R-:W-:Y:S01]  /*10d0*/  LEA.HI.X R17, R16, R9, R17, 0x6, P2 ;  /* 0x0000000910117211 */ /* 0x000fe200010f3411 */
[----:B------:R-:W-:Y:S01]  /*10e0*/  IMAD R16, R14, UR32, RZ ;  /* 0x000000200e107c24 */ /* 0x000fe2000f8e02ff */
[C---:B------:R-:W-:Y:S02]  /*10f0*/  LEA R6, P1, R5.reuse, UR6, 0x1 ;  /* 0x0000000605067c11 */ /* 0x040fe4000f8208ff */
[----:B------:R-:W-:Y:S01]  /*1100*/  LEA.HI.X R9, R4, UR7, R9, 0x1, P0 ;  /* 0x0000000704097c11 */ /* 0x000fe200080f0c09 */
[----:B------:R-:W-:Y:S01]  /*1110*/  @P3 BAR.SYNC.DEFER_BLOCKING 0x0 ;  /* 0x0000000000003b1d */ /* 0x000fe20000010000 */
[----:B------:R-:W-:Y:S01]  /*1120*/  LEA.HI.X R7, R5, UR7, R17, 0x1, P1 ;  /* 0x0000000705077c11 */ /* 0x000fe200088f0c11 */
[----:B------:R-:W-:Y:S01]  /*1130*/  IMAD R4, R22, R15, R16 ;  /* 0x0000000f16047224 */ /* 0x000fe200078e0210 */
[----:B------:R-:W-:Y:S01]  /*1140*/  MOV R5, R231 ;  /* 0x000000e700057202 */ /* 0x000fe20000000f00 */
[----:B---3--:R-:W-:-:S02]  /*1150*/  UIMAD.WIDE UR10, UR29, 0x4, UR10 ;  /* 0x000000041d0a78a5 */ /* 0x008fc4000f8e020a */
[----:B------:R-:W1:Y:S01]  /*1160*/  LDCU.64 UR6, c[0x0][0x388] ;  /* 0x00007100ff0677ac */ /* 0x000e620008000a00 */
[----:B------:R-:W-:Y:S02]  /*1170*/  IMAD.IADD R3, R3, 0x1, R4 ;  /* 0x0000000103037824 */ /* 0x000fe400078e0204 */
[----:B------:R-:W-:Y:S02]  /*1180*/  IMAD.MOV.U32 R4, RZ, RZ, R234 ;  /* 0x000000ffff047224 */ /* 0x000fe400078e00ea */
[C---:B------:R-:W-:Y:S01]  /*1190*/  IMAD.WIDE.U32 R2, R25.reuse, R14, R2 ;  /* 0x0000000e19027225 */ /* 0x040fe200078e0002 */
[----:B------:R-:W-:Y:S01]  /*11a0*/  @!PT LDS RZ, [RZ] ;  /* 0x00000000fffff984 */ /* 0x000fe20000000800 */
[----:B------:R-:W-:Y:S01]  /*11b0*/  @!PT LDS RZ, [RZ] ;  /* 0x00000000fffff984 */ /* 0x000fe20000000800 */
[----:B------:R-:W-:Y:S01]  /*11c0*/  @!PT LDS RZ, [RZ] ;  /* 0x00000000fffff984 */ /* 0x000fe20000000800 */
[----:B------:R2:W-:Y:S04]  /*11d0*/  LDGSTS.E.BYPASS.LTC128B.128 [R241+0x8000], desc[UR20][R8.64] ;  /* 0x0800000008f17fae */ /* 0x0005e8000b981a14 */
[----:B------:R3:W-:Y:S04]  /*11e0*/  LDGSTS.E.BYPASS.LTC128B.128 [R241+0x9000], desc[UR20][R6.64] ;  /* 0x0900000006f17fae */ /* 0x0007e8000b981a14 */
[----:B------:R-:W0:Y:S04]  /*11f0*/  LDGDEPBAR ;  /* 0x00000000000079af */ /* 0x000e280000000000 */
[----:B------:R4:W-:Y:S04]  /*1200*/  LDGSTS.E.BYPASS.LTC128B.128 [R241+0x4000], desc[UR20][R4.64] ;  /* 0x0400000004f17fae */ /* 0x0009e8000b981a14 */
[----:B------:R-:W-:Y:S01]  /*1210*/  LDGSTS.E.BYPASS.LTC128B.128 [R241+0x5000], desc[UR20][R10.64] ;  /* 0x050000000af17fae */ /* 0x000fe2000b981a14 */
[----:B--2---:R-:W2:Y:S01]  /*1220*/  LDC R9, c[0x0][0x3e0] ;  /* 0x0000f800ff097b82 */ /* 0x004ea20000000800 */
[----:B------:R-:W-:Y:S01]  /*1230*/  MOV R8, 0x4 ;  /* 0x0000000400087802 */ /* 0x000fe20000000f00 */
[----:B---3--:R-:W-:Y:S01]  /*1240*/  IMAD R7, R25, R15, R3 ;  /* 0x0000000f19077224 */ /* 0x008fe200078e0203 */
[----:B------:R-:W-:-:S02]  /*1250*/  LEA R3, P0, R14, R2, 0x6 ;  /* 0x000000020e037211 */ /* 0x000fc400078030ff */
[----:B-1----:R-:W-:Y:S02]  /*1260*/  LEA R6, P1, R2, UR6, 0x1 ;  /* 0x0000000602067c11 */ /* 0x002fe4000f8208ff */
[----:B----4-:R-:W-:Y:S01]  /*1270*/  MOV R4, R233 ;  /* 0x000000e900047202 */ /* 0x010fe20000000f00 */
[----:B------:R-:W-:-:S05]  /*1280*/  IMAD.MOV.U32 R5, RZ, RZ, R232 ;  /* 0x000000ffff057224 */ /* 0x000fca00078e00e8 */
[----:B------:R1:W-:Y:S04]  /*1290*/  LDGSTS.E.BYPASS.LTC128B.128 [R230], desc[UR20][R4.64] ;  /* 0x0000000004e67fae */ /* 0x0003e8000b981a14 */
[----:B------:R3:W-:Y:S01]  /*12a0*/  LDGSTS.E.BYPASS.LTC128B.128 [R230+0x1000], desc[UR20][R12.64] ;  /* 0x010000000ce67fae */ /* 0x0007e2000b981a14 */
[----:B-1----:R-:W-:Y:S02]  /*12b0*/  LEA.HI.X R5, R14, R7, R15, 0x6, P0 ;  /* 0x000000070e057211 */ /* 0x002fe400000f340f */
[C---:B------:R-:W-:Y:S01]  /*12c0*/  LEA R4, P0, R3.reuse, UR6, 0x1 ;  /* 0x0000000603047c11 */ /* 0x040fe2000f8008ff */
[----:B------:R-:W1:Y:S01]  /*12d0*/  LDCU UR6, c[0x0][0x44c] ;  /* 0x00008980ff0677ac */ /* 0x000e620008000800 */
[----:B------:R-:W-:Y:S01]  /*12e0*/  LEA.HI.X R7, R2, UR7, R7, 0x1, P1 ;  /* 0x0000000702077c11 */ /* 0x000fe200088f0c07 */
[----:B---3--:R-:W3:Y:S01]  /*12f0*/  LDC.64 R12, c[0x0][0x5f8] ;  /* 0x00017e00ff0c7b82 */ /* 0x008ee20000000a00 */
[----:B------:R-:W-:Y:S01]  /*1300*/  LEA.HI.X R5, R3, UR7, R5, 0x1, P0 ;  /* 0x0000000703057c11 */ /* 0x000fe200080f0c05 */
[----:B------:R-:W-:-:S02]  /*1310*/  IMAD.WIDE.U32 R2, R240, R8, UR10 ;  /* 0x0000000af0027e25 */ /* 0x000fc4000f8e0008 */
[----:B------:R4:W-:Y:S04]  /*1320*/  LDGSTS.E.BYPASS.LTC128B.128 [R241+0x6000], desc[UR20][R6.64] ;  /* 0x0600000006f17fae */ /* 0x0009e8000b981a14 */
[----:B------:R4:W-:Y:S04]  /*1330*/  LDGSTS.E.BYPASS.LTC128B.128 [R241+0x7000], desc[UR20][R4.64] ;  /* 0x0700000004f17fae */ /* 0x0009e8000b981a14 */
[----:B------:R-:W0:Y:S04]  /*1340*/  LDGDEPBAR ;  /* 0x00000000000079af */ /* 0x000e280000000000 */
[----:B------:R-:W5:Y:S04]  /*1350*/  LDG.E R238, desc[UR20][R2.64] ;  /* 0x0000001402ee7981 */ /* 0x000f68000c1e1900 */
[----:B------:R-:W5:Y:S04]  /*1360*/  LDG.E R237, desc[UR20][R2.64+0x20] ;  /* 0x0000201402ed7981 */ /* 0x000f68000c1e1900 */
[----:B------:R-:W5:Y:S04]  /*1370*/  LDG.E R236, desc[UR20][R2.64+0x100] ;  /* 0x0001001402ec7981 */ /* 0x000f68000c1e1900 */
[----:B------:R3:W5:Y:S01]  /*1380*/  LDG.E R235, desc[UR20][R2.64+0x120] ;  /* 0x0001201402eb7981 */ /* 0x000762000c1e1900 */
[----:B-1----:R-:W-:Y:S01]  /*1390*/  USHF.R.S32.HI UR7, URZ, 0x1f, UR6 ;  /* 0x0000001fff077899 */ /* 0x002fe20008011406 */
[C---:B--2---:R-:W-:Y:S01]  /*13a0*/  IMAD.WIDE R10, R9.reuse, UR6, RZ ;  /* 0x00000006090a7c25 */ /* 0x044fe2000f8e02ff */
[----:B----4-:R-:W1:Y:S01]  /*13b0*/  LDC.64 R6, c[0x0][0x460] ;  /* 0x00011800ff067b82 */ /* 0x010e620000000a00 */
[----:B------:R-:W2:Y:S01]  /*13c0*/  S2R R14, SR_CTAID.X ;  /* 0x00000000000e7919 */ /* 0x000ea20000002500 */
[----:B------:R-:W-:Y:S01]  /*13d0*/  LOP3.LUT R242, R252, 0x1f, RZ, 0xc0, !PT ;  /* 0x0000001ffcf27812 */ /* 0x000fe200078ec0ff */
[----:B------:R-:W-:Y:S01]  /*13e0*/  IMAD R244, R9, UR6, RZ ;  /* 0x0000000609f47c24 */ /* 0x000fe2000f8e02ff */
[----:B------:R-:W-:Y:S01]  /*13f0*/  SHF.R.U32.HI R15, RZ, 0x5, R252 ;  /* 0x00000005ff0f7819 */ /* 0x000fe200000116fc */
[----:B------:R-:W-:Y:S01]  /*1400*/  IMAD.WIDE.U32 R4, R26, R27, RZ ;  /* 0x0000001b1a047225 */ /* 0x000fe200078e00ff */
[----:B------:R-:W-:-:S04]  /*1410*/  DEPBAR.LE SB0, 0x1 ;  /* 0x000080400000791a */ /* 0x000fc80000000000 */
[----:B------:R-:W-:Y:S01]  /*1420*/  BAR.SYNC.DEFER_BLOCKING 0x0 ;  /* 0x0000000000007b1d */ /* 0x000fe20000010000 */
[----:B------:R-:W-:Y:S01]  /*1430*/  VIADD R144, R152, 0x20 ;  /* 0x0000002098907836 */ /* 0x000fe20000000000 */
[----:B------:R-:W-:Y:S01]  /*1440*/  UIADD3 UR28, UPT, UPT, UR26, UR28, URZ ;  /* 0x0000001c1a1c7290 */ /* 0x000fe2000fffe0ff */
[----:B------:R-:W-:Y:S02]  /*1450*/  CS2R R94, SRZ ;  /* 0x00000000005e7805 */ /* 0x000fe4000001ff00 */
[----:B------:R-:W-:Y:S02]  /*1460*/  CS2R R92, SRZ ;  /* 0x00000000005c7805 */ /* 0x000fe4000001ff00 */
[----:B------:R-:W-:Y:S02]  /*1470*/  CS2R R98, SRZ ;  /* 0x0000000000627805 */ /* 0x000fe4000001ff00 */
[----:B------:R-:W-:Y:S02]  /*1480*/  CS2R R96, SRZ ;  /* 0x0000000000607805 */ /* 0x000fe4000001ff00 */
[----:B------:R-:W-:-:S02]  /*1490*/  CS2R R90, SRZ ;  /* 0x00000000005a7805 */ /* 0x000fc4000001ff00 */
[----:B------:R-:W-:Y:S02]  /*14a0*/  CS2R R88, SRZ ;  /* 0x0000000000587805 */ /* 0x000fe4000001ff00 */
[----:B------:R-:W-:Y:S02]  /*14b0*/  CS2R R86, SRZ ;  /* 0x0000000000567805 */ /* 0x000fe4000001ff00 */
[----:B------:R-:W-:Y:S02]  /*14c0*/  CS2R R84, SRZ ;  /* 0x0000000000547805 */ /* 0x000fe4000001ff00 */
[----:B------:R-:W-:Y:S02]  /*14d0*/  CS2R R78, SRZ ;  /* 0x00000000004e7805 */ /* 0x000fe4000001ff00 */
[----:B---3--:R-:W-:Y:S02]  /*14e0*/  SHF.R.S32.HI R2, RZ, 0x1f, R27 ;  /* 0x0000001fff027819 */ /* 0x008fe4000001141b */
[----:B------:R-:W-:-:S02]  /*14f0*/  CS2R R76, SRZ ;  /* 0x00000000004c7805 */ /* 0x000fc4000001ff00 */
[----:B------:R-:W-:Y:S02]  /*1500*/  SHF.R.S32.HI R3, RZ, 0x1f, R9 ;  /* 0x0000001fff037819 */ /* 0x000fe40000011409 */
[----:B------:R-:W-:Y:S02]  /*1510*/  CS2R R82, SRZ ;  /* 0x0000000000527805 */ /* 0x000fe4000001ff00 */
[----:B-1----:R-:W-:Y:S01]  /*1520*/  ISETP.NE.U32.AND P0, PT, R6, RZ, PT ;  /* 0x000000ff0600720c */ /* 0x002fe20003f05070 */
[----:B------:R-:W-:Y:S01]  /*1530*/  IMAD R2, R2, R26, RZ ;  /* 0x0000001a02027224 */ /* 0x000fe200078e02ff */
[----:B------:R-:W-:Y:S02]  /*1540*/  CS2R R80, SRZ ;  /* 0x0000000000507805 */ /* 0x000fe4000001ff00 */
[----:B------:R-:W-:Y:S02]  /*1550*/  CS2R R74, SRZ ;  /* 0x00000000004a7805 */ /* 0x000fe4000001ff00 */
[----:B------:R-:W-:Y:S01]  /*1560*/  ISETP.NE.AND.EX P0, PT, R7, RZ, PT, P0 ;  /* 0x000000ff0700720c */ /* 0x000fe20003f05300 */
[----:B------:R-:W-:Y:S01]  /*1570*/  IMAD.IADD R2, R5, 0x1, R2 ;  /* 0x0000000105027824 */ /* 0x000fe200078e0202 */
[----:B------:R-:W-:-:S02]  /*1580*/  CS2R R72, SRZ ;  /* 0x0000000000487805 */ /* 0x000fc4000001ff00 */
[----:B------:R-:W-:Y:S02]  /*1590*/  CS2R R70, SRZ ;  /* 0x0000000000467805 */ /* 0x000fe4000001ff00 */
[----:B------:R-:W-:Y:S01]  /*15a0*/  SEL R6, R29, RZ, P0 ;  /* 0x000000ff1d067207 */ /* 0x000fe20000000000 */
[-C--:B------:R-:W-:Y:S01]  /*15b0*/  IMAD R2, R2, R9.reuse, RZ ;  /* 0x0000000902027224 */ /* 0x080fe200078e02ff */
[----:B------:R1:W3:Y:S01]  /*15c0*/  LDSM.16.M88.4 R116, [R152] ;  /* 0x000000009874783b */ /* 0x0002e20000000200 */
[----:B------:R-:W-:Y:S02]  /*15d0*/  CS2R R68, SRZ ;  /* 0x0000000000447805 */ /* 0x000fe4000001ff00 */
[----:B------:R-:W-:Y:S01]  /*15e0*/  IADD3 R6, P0, PT, R6, UR26, RZ ;  /* 0x0000001a06067c10 */ /* 0x000fe2000ff1e0ff */
[----:B------:R-:W-:Y:S01]  /*15f0*/  IMAD R3, R3, R4, R2 ;  /* 0x0000000403037224 */ /* 0x000fe200078e0202 */
[----:B------:R1:W4:Y:S01]  /*1600*/  LDSM.16.M88.4 R120, [R152+0x400] ;  /* 0x000400009878783b */ /* 0x0003220000000200 */
[----:B------:R-:W-:Y:S01]  /*1610*/  IMAD.WIDE.U32 R4, R4, R9, RZ ;  /* 0x0000000904047225 */ /* 0x000fe200078e00ff */
[----:B------:R-:W-:Y:S01]  /*1620*/  IADD3.X R7, PT, PT, RZ, UR25, RZ, P0, !PT ;  /* 0x00000019ff077c10 */ /* 0x000fe200087fe4ff */
[----:B------:R-:W-:Y:S01]  /*1630*/  UIMAD.WIDE UR34, UR28, 0x4, UR34 ;  /* 0x000000041c2278a5 */ /* 0x000fe2000f8e0222 */
[----:B------:R1:W1:Y:S01]  /*1640*/  LDSM.16.M88.4 R124, [R152+0x800] ;  /* 0x00080000987c783b */ /* 0x0002620000000200 */
[----:B------:R-:W-:Y:S01]  /*1650*/  IMAD R2, R28, UR6, RZ ;  /* 0x000000061c027c24 */ /* 0x000fe2000f8e02ff */
[----:B------:R-:W-:Y:S01]  /*1660*/  IADD3 R5, PT, PT, R5, R3, RZ ;  /* 0x0000000305057210 */ /* 0x000fe20007ffe0ff */
[----:B------:R-:W-:Y:S01]  /*1670*/  IMAD R8, R11, R6, RZ ;  /* 0x000000060b087224 */ /* 0x000fe200078e02ff */
[----:B------:R1:W1:Y:S02]  /*1680*/  LDSM.16.M88.4 R128, [R152+0xc00] ;  /* 0x000c00009880783b */ /* 0x0002640000000200 */
[----:B------:R-:W-:Y:S01]  /*1690*/  SHF.R.S32.HI R3, RZ, 0x1f, R2 ;  /* 0x0000001fff037819 */ /* 0x000fe20000011402 */
[----:B------:R-:W-:-:S02]  /*16a0*/  IMAD R5, R5, UR6, RZ ;  /* 0x0000000605057c24 */ /* 0x000fc4000f8e02ff */
[----:B------:R-:W-:Y:S02]  /*16b0*/  IMAD R7, R10, R7, R8 ;  /* 0x000000070a077224 */ /* 0x000fe400078e0208 */
[----:B------:R-:W-:-:S04]  /*16c0*/  IMAD.WIDE.U32 R2, R4, UR6, R2 ;  /* 0x0000000604027c25 */ /* 0x000fc8000f8e0002 */
[----:B------:R-:W-:Y:S01]  /*16d0*/  IMAD R4, R4, UR7, R5 ;  /* 0x0000000704047c24 */ /* 0x000fe2000f8e0205 */
[----:B------:R-:W3:Y:S03]  /*16e0*/  LDCU.64 UR6, c[0x0][0x570] ;  /* 0x0000ae00ff0677ac */ /* 0x000ee60008000a00 */
[----:B------:R-:W-:Y:S02]  /*16f0*/  IMAD.IADD R3, R3, 0x1, R4 ;  /* 0x0000000103037824 */ /* 0x000fe400078e0204 */
[----:B--2---:R-:W-:-:S04]  /*1700*/  IMAD.WIDE.U32 R4, R14, R12, RZ ;  /* 0x0000000c0e047225 */ /* 0x004fc800078e00ff */
[----:B------:R-:W-:Y:S01]  /*1710*/  IMAD.WIDE.U32 R2, R10, R6, R2 ;  /* 0x000000060a027225 */ /* 0x000fe200078e0002 */
[----:B------:R-:W-:-:S03]  /*1720*/  SEL R4, R4, RZ, P3 ;  /* 0x000000ff04047207 */ /* 0x000fc60001800000 */
[----:B------:R-:W-:Y:S02]  /*1730*/  IMAD R6, R244, R15, R242 ;  /* 0x0000000ff4067224 */ /* 0x000fe400078e02f2 */
[----:B------:R-:W-:Y:S02]  /*1740*/  IMAD R5, R14, R13, R5 ;  /* 0x0000000d0e057224 */ /* 0x000fe400078e0205 */
[----:B------:R-:W-:Y:S01]  /*1750*/  IMAD.IADD R8, R3, 0x1, R7 ;  /* 0x0000000103087824 */ /* 0x000fe200078e0207 */
[----:B------:R-:W-:Y:S02]  /*1760*/  IADD3 R7, P1, P0, R6, R2, R4 ;  /* 0x0000000206077210 */ /* 0x000fe4000783e004 */
[----:B------:R-:W-:Y:S02]  /*1770*/  SHF.R.S32.HI R4, RZ, 0x1f, R6 ;  /* 0x0000001fff047819 */ /* 0x000fe40000011406 */
[----:B------:R-:W-:Y:S02]  /*1780*/  SEL R2, R5, RZ, P3 ;  /* 0x000000ff05027207 */ /* 0x000fe40001800000 */
[----:B------:R-:W-:-:S02]  /*1790*/  SHF.L.U32 R3, R244, 0x7, RZ ;  /* 0x00000007f4037819 */ /* 0x000fc400000006ff */
[----:B------:R-:W-:Y:S02]  /*17a0*/  IADD3.X R4, PT, PT, R4, R8, R2, P1, P0 ;  /* 0x0000000804047210 */ /* 0x000fe40000fe0402 */
[----:B------:R-:W-:-:S04]  /*17b0*/  IADD3 R2, P0, PT, R3, R7, RZ ;  /* 0x0000000703027210 */ /* 0x000fc80007f1e0ff */
[----:B---3--:R-:W-:Y:S01]  /*17c0*/  LEA R220, P1, R2, UR6, 0x2 ;  /* 0x0000000602dc7c11 */ /* 0x008fe2000f8210ff */
[----:B------:R-:W2:Y:S01]  /*17d0*/  LDCU UR6, c[0x0][0x508] ;  /* 0x0000a100ff0677ac */ /* 0x000ea20008000800 */
[----:B------:R-:W-:Y:S02]  /*17e0*/  LEA.HI.X.SX32 R3, R3, R4, 0x1, P0 ;  /* 0x0000000403037211 */ /* 0x000fe400000f0eff */
[----:B------:R-:W-:Y:S02]  /*17f0*/  LOP3.LUT P0, RZ, R252, 0x4, RZ, 0xc0, !PT ;  /* 0x00000004fcff7812 */ /* 0x000fe4000780c0ff */
[----:B------:R-:W-:-:S11]  /*1800*/  LEA.HI.X R221, R2, UR7, R3, 0x2, P1 ;  /* 0x0000000702dd7c11 */ /* 0x000fd600088f1403 */
[----:B------:R-:W-:Y:S01]  /*1810*/  @P0 IADD3 R144, PT, PT, R152, -0x20, RZ ;  /* 0xffffffe098900810 */ /* 0x000fe20007ffe0ff */
[----:B--2---:R-:W-:-:S04]  /*1820*/  UIADD3 UR6, UPT, UPT, UR31, UR6, URZ ;  /* 0x000000061f067290 */ /* 0x004fc8000fffe0ff */
[----:B------:R2:W3:Y:S01]  /*1830*/  LDSM.16.M88.4 R132, [R144] ;  /* 0x000000009084783b */ /* 0x0004e20000000200 */
[----:B------:R-:W-:-:S03]  /*1840*/  UIADD3 UR22, UPT, UPT, -UR6, UR24, UR22 ;  /* 0x0000001806167290 */ /* 0x000fc6000fffe116 */
[----:B------:R2:W1:Y:S01]  /*1850*/  LDSM.16.M88.4 R136, [R144+0x400] ;  /* 0x000400009088783b */ /* 0x0004620000000200 */
[----:B------:R-:W-:-:S03]  /*1860*/  USHF.R.S32.HI UR6, URZ, 0x1f, UR22 ;  /* 0x0000001fff067899 */ /* 0x000fc60008011416 */
[----:B------:R2:W1:Y:S01]  /*1870*/  LDSM.16.M88.4 R140, [R144+0x800] ;  /* 0x00080000908c783b */ /* 0x0004620000000200 */
[----:B------:R-:W-:-:S03]  /*1880*/  ULEA.HI UR6, UR6, UR22, URZ, 0x7 ;  /* 0x0000001606067291 */ /* 0x000fc6000f8f38ff */
[----:B------:R-:W1:Y:S01]  /*1890*/  LDSM.16.M88.4 R144, [R144+0xc00] ;  /* 0x000c00009090783b */ /* 0x000e620000000200 */
[----:B------:R-:W-:-:S04]  /*18a0*/  USHF.R.S32.HI UR6, URZ, 0x7, UR6 ;  /* 0x00000007ff067899 */ /* 0x000fc80008011406 */
[----:B------:R-:W-:-:S04]  /*18b0*/  UISETP.LT.AND UP0, UPT, URZ, UR6, UPT ;  /* 0x00000006ff00728c */ /* 0x000fc8000bf01270 */
[----:B------:R-:W-:-:S04]  /*18c0*/  USEL UR6, URZ, UR6, !UP0 ;  /* 0x00000006ff067287 */ /* 0x000fc8000c000000 */
[----:B------:R-:W-:-:S09]  /*18d0*/  UISETP.GT.AND UP0, UPT, UR30, UR6, UPT ;  /* 0x000000061e00728c */ /* 0x000fd2000bf04270 */
[----:B--2-4-:R-:W-:Y:S05]  /*18e0*/  BRA.U !UP0, `(.L_x_281) ;  /* 0x0000005908b07547 */ /* 0x014fea000b800000 */
[----:B------:R-:W2:Y:S01]  /*18f0*/  LDC.64 R10, c[0x0][0x528] ;  /* 0x00014a00ff0a7b82 */ /* 0x000ea20000000a00 */
[----:B------:R-:W-:Y:S01]  /*1900*/  SHF.R.U32.HI R6, RZ, 0x6, R252 ;  /* 0x00000006ff067819 */ /* 0x000fe200000116fc */
[----:B------:R-:W-:Y:S01]  /*1910*/  IMAD.U32 R2, RZ, RZ, UR30 ;  /* 0x0000001eff027e24 */ /* 0x000fe2000f8e00ff */
[----:B------:R-:W-:Y:S01]  /*1920*/  LOP3.LUT R222, R15, 0x3, RZ, 0xc0, !PT ;  /* 0x000000030fde7812 */ /* 0x000fe200078ec0ff */
[----:B------:R-:W-:Y:S01]  /*1930*/  USHF.L.U32 UR7, UR30, 0x7, URZ ;  /* 0x000000071e077899 */ /* 0x000fe200080006ff */
[----:B------:R-:W-:Y:S02]  /*1940*/  IMAD.U32 R3, RZ, RZ, UR18 ;  /* 0x00000012ff037e24 */ /* 0x000fe4000f8e00ff */
[----:B------:R-:W-:Y:S01]  /*1950*/  IMAD R8, R26, R9, R28 ;  /* 0x000000091a087224 */ /* 0x000fe200078e021c */
[----:B------:R-:W4:Y:S01]  /*1960*/  LDC R239, c[0x0][0x44c] ;  /* 0x00011300ffef7b82 */ /* 0x000f220000000800 */
[----:B------:R-:W-:Y:S01]  /*1970*/  MOV R215, UR24 ;  /* 0x0000001800d77c02 */ /* 0x000fe20008000f00 */
[----:B------:R-:W-:Y:S01]  /*1980*/  IMAD.SHL.U32 R244, R244, 0x8, RZ ;  /* 0x00000008f4f47824 */ /* 0x000fe200078e00ff */
[----:B------:R-:W1:Y:S01]  /*1990*/  LDCU UR9, c[0x0][0x3e0] ;  /* 0x00007c00ff0977ac */ /* 0x000e620008000800 */
[----:B------:R-:W1:Y:S01]  /*19a0*/  LDCU UR13, c[0x0][0x45c] ;  /* 0x00008b80ff0d77ac */ /* 0x000e620008000800 */
[----:B------:R-:W1:Y:S01]  /*19b0*/  LDCU.U8 UR12, c[0x0][0x4f8] ;  /* 0x00009f00ff0c77ac */ /* 0x000e620008000000 */
[----:B--2---:R-:W2:Y:S04]  /*19c0*/  LDG.E.64 R4, desc[UR20][R10.64+0x8] ;  /* 0x000008140a047981 */ /* 0x004ea8000c1e1b00 */
[----:B------:R-:W3:Y:S01]  /*19d0*/  LDG.E.64 R10, desc[UR20][R10.64] ;  /* 0x000000140a0a7981 */ /* 0x000ee2000c1e1b00 */
[----:B------:R-:W-:Y:S01]  /*19e0*/  LOP3.LUT R6, R6, 0xe, RZ, 0xc0, !PT ;  /* 0x0000000e06067812 */ /* 0x000fe200078ec0ff */
[----:B------:R-:W-:Y:S01]  /*19f0*/  IMAD R222, R2, 0x8, R222 ;  /* 0x0000000802de7824 */ /* 0x000fe200078e02de */
[----:B------:R-:W-:Y:S01]  /*1a00*/  IADD3 R149, PT, PT, R148, UR8, RZ ;  /* 0x0000000894957c10 */ /* 0x000fe2000fffe0ff */
[----:B------:R-:W1:Y:S01]  /*1a10*/  S2R R252, SR_TID.X ;  /* 0x0000000000fc7919 */ /* 0x000e620000002100 */
[----:B------:R-:W-:Y:S01]  /*1a20*/  IMAD.SHL.U32 R2, R8, 0x20, RZ ;  /* 0x0000002008027824 */ /* 0x000fe200078e00ff */
[----:B------:R-:W-:Y:S01]  /*1a30*/  MOV R8, UR31 ;  /* 0x0000001f00087c02 */ /* 0x000fe20008000f00 */
[----:B------:R-:W-:Y:S01]  /*1a40*/  IMAD R3, R3, 0x4, R6 ;  /* 0x0000000403037824 */ /* 0x000fe200078e0206 */
[----:B------:R-:W-:Y:S01]  /*1a50*/  IADD3 R248, PT, PT, R155, 0x4000, RZ ;  /* 0x000040009bf87810 */ /* 0x000fe20007ffe0ff */
[----:B------:R-:W-:-:S02]  /*1a60*/  IMAD.U32 R6, RZ, RZ, UR18 ;  /* 0x00000012ff067e24 */ /* 0x000fc4000f8e00ff */
[----:B------:R-:W-:Y:S02]  /*1a70*/  IMAD.U32 R7, RZ, RZ, UR7 ;  /* 0x00000007ff077e24 */ /* 0x000fe4000f8e00ff */
[----:B------:R-:W-:Y:S01]  /*1a80*/  IMAD.MOV.U32 R156, RZ, RZ, 0x20 ;  /* 0x00000020ff9c7424 */ /* 0x000fe200078e00ff */
[----:B------:R-:W-:Y:S01]  /*1a90*/  LEA R6, R6, UR24, 0x7 ;  /* 0x0000001806067c11 */ /* 0x000fe2000f8e38ff */
[----:B------:R-:W-:Y:S01]  /*1aa0*/  VIADD R151, R155, UR8 ;  /* 0x000000089b977c36 */ /* 0x000fe20008000000 */
[----:B------:R-:W-:Y:S01]  /*1ab0*/  IADD3 R7, PT, PT, R7, UR31, R240 ;  /* 0x0000001f07077c10 */ /* 0x000fe2000fffe0f0 */
[----:B------:R-:W-:Y:S01]  /*1ac0*/  VIADD R247, R150, 0x20 ;  /* 0x0000002096f77836 */ /* 0x000fe20000000000 */
[----:B------:R-:W-:Y:S01]  /*1ad0*/  IADD3 R249, PT, PT, R6, 0x80, -R8 ;  /* 0x0000008006f97810 */ /* 0x000fe20007ffe808 */
[----:B------:R-:W-:Y:S01]  /*1ae0*/  VIADD R246, R150, 0x40 ;  /* 0x0000004096f67836 */ /* 0x000fe20000000000 */
[----:B------:R-:W-:Y:S01]  /*1af0*/  IADD3 R215, PT, PT, R7, -0x3f, -R215 ;  /* 0xffffffc107d77810 */ /* 0x000fe20007ffe8d7 */
[----:B------:R-:W-:Y:S01]  /*1b00*/  IMAD.MOV.U32 R95, RZ, RZ, RZ ;  /* 0x000000ffff5f7224 */ /* 0x000fe200078e00ff */
[----:B------:R-:W-:-:S02]  /*1b10*/  SEL R156, R156, 0xffffffe0, !P0 ;  /* 0xffffffe09c9c7807 */ /* 0x000fc40004000000 */
[----:B--2---:R-:W-:Y:S01]  /*1b20*/  IADD3 R242, P2, P1, R2, R4, R242 ;  /* 0x0000000402f27210 */ /* 0x004fe2000795e0f2 */
[----:B------:R-:W-:Y:S01]  /*1b30*/  IMAD.MOV.U32 R4, RZ, RZ, 0x10 ;  /* 0x00000010ff047424 */ /* 0x000fe200078e00ff */
[----:B------:R-:W-:-:S04]  /*1b40*/  SHF.R.S32.HI R2, RZ, 0x1f, R2 ;  /* 0x0000001fff027819 */ /* 0x000fc80000011402 */
[----:B------:R-:W-:Y:S02]  /*1b50*/  IADD3.X R245, PT, PT, R2, R5, RZ, P2, P1 ;  /* 0x0000000502f57210 */ /* 0x000fe400017e24ff */
[----:B---3--:R-:W-:Y:S02]  /*1b60*/  R2UR UR26, R11 ;  /* 0x000000000b1a72ca */ /* 0x008fe400000e0000 */
[----:B------:R-:W-:Y:S01]  /*1b70*/  R2UR UR22, R10 ;  /* 0x000000000a1672ca */ /* 0x000fe200000e0000 */
[----:B------:R-:W-:Y:S01]  /*1b80*/  VIADD R2, R3, 0x1 ;  /* 0x0000000103027836 */ /* 0x000fe20000000000 */
[----:B-1----:R-:W-:Y:S01]  /*1b90*/  LOP3.LUT P1, RZ, R252, 0x4, RZ, 0xc0, !PT ;  /* 0x00000004fcff7812 */ /* 0x002fe2000782c0ff */
[----:B------:R-:W-:-:S08]  /*1ba0*/  IMAD.WIDE.U32 R242, R242, -0x2daee0ad, RZ ;  /* 0xd2511f53f2f27825 */ /* 0x000fd000078e00ff */
[----:B------:R-:W-:Y:S01]  /*1bb0*/  LOP3.LUT R3, R3, UR26, RZ, 0x3c, !PT ;  /* 0x0000001a03037c12 */ /* 0x000fe2000f8e3cff */
[----:B------:R-:W-:Y:S01]  /*1bc0*/  UIADD3 UR33, UPT, UPT, UR26, -0x4498517b, URZ ;  /* 0xbb67ae851a217890 */ /* 0x000fe2000fffe0ff */
[----:B------:R-:W-:Y:S01]  /*1bd0*/  LOP3.LUT R2, R2, UR26, RZ, 0x3c, !PT ;  /* 0x0000001a02027c12 */ /* 0x000fe2000f8e3cff */
[----:B------:R-:W-:Y:S01]  /*1be0*/  VIADD R222, R222, 0xfffffff8 ;  /* 0xfffffff8dede7836 */ /* 0x000fe20000000000 */
[----:B------:R-:W-:Y:S01]  /*1bf0*/  SEL R251, R4, 0xfffffff0, !P1 ;  /* 0xfffffff004fb7807 */ /* 0x000fe20004800000 */
[----:B------:R-:W-:Y:S01]  /*1c00*/  IMAD.IADD R153, R152, 0x1, R156 ;  /* 0x0000000198997824 */ /* 0x000fe200078e029c */
[C---:B------:R-:W-:Y:S01]  /*1c10*/  LOP3.LUT R3, R243.reuse, R3, RZ, 0x3c, !PT ;  /* 0x00000003f3037212 */ /* 0x040fe200078e3cff */
[----:B------:R-:W-:Y:S01]  /*1c20*/  UIADD3 UR32, UPT, UPT, UR26, 0x76cf5d0a, URZ ;  /* 0x76cf5d0a1a207890 */ /* 0x000fe2000fffe0ff */
[----:B------:R-:W-:Y:S01]  /*1c30*/  LOP3.LUT R2, R243, R2, RZ, 0x3c, !PT ;  /* 0x00000002f3027212 */ /* 0x000fe200078e3cff */
[----:B------:R-:W-:Y:S01]  /*1c40*/  IMAD.IADD R228, R218, 0x1, R251 ;  /* 0x00000001dae47824 */ /* 0x000fe200078e02fb */
[----:B------:R-:W-:Y:S01]  /*1c50*/  LOP3.LUT P0, RZ, R252, 0x2, RZ, 0xc0, !PT ;  /* 0x00000002fcff7812 */ /* 0x000fe2000780c0ff */
[----:B------:R-:W-:Y:S01]  /*1c60*/  IMAD.WIDE.U32 R226, R3, -0x326172a9, RZ ;  /* 0xcd9e8d5703e27825 */ /* 0x000fe200078e00ff */
[-C--:B------:R-:W-:Y:S01]  /*1c70*/  IADD3 R229, PT, PT, R217, R251.reuse, RZ ;  /* 0x000000fbd9e57210 */ /* 0x080fe20007ffe0ff */
[----:B------:R-:W-:Y:S01]  /*1c80*/  UIADD3 UR29, UPT, UPT, UR26, 0x32370b8f, URZ ;  /* 0x32370b8f1a1d7890 */ /* 0x000fe2000fffe0ff */
[----:B------:R-:W-:Y:S01]  /*1c90*/  IADD3 R223, PT, PT, R216, R251, RZ ;  /* 0x000000fbd8df7210 */ /* 0x000fe20007ffe0ff */
[----:B------:R-:W-:Y:S01]  /*1ca0*/  IMAD.WIDE.U32 R224, R2, -0x326172a9, RZ ;  /* 0xcd9e8d5702e07825 */ /* 0x000fe200078e00ff */
[----:B------:R-:W-:-:S02]  /*1cb0*/  UIADD3 UR28, UPT, UPT, UR26, -0x126145ec, URZ ;  /* 0xed9eba141a1c7890 */ /* 0x000fc4000fffe0ff */
[----:B------:R-:W-:Y:S02]  /*1cc0*/  UIADD3 UR27, UPT, UPT, UR26, -0x56f99767, URZ ;  /* 0xa90668991a1b7890 */ /* 0x000fe4000fffe0ff */
[----:B------:R-:W-:Y:S01]  /*1cd0*/  UIADD3 UR26, UPT, UPT, UR26, 0x646e171e, URZ ;  /* 0x646e171e1a1a7890 */ /* 0x000fe2000fffe0ff */
[----:B------:R-:W-:Y:S01]  /*1ce0*/  UMOV UR8, UR34 ;  /* 0x0000002200087c82 */ /* 0x000fe20008000000 */
[----:B----4-:R-:W-:-:S10]  /*1cf0*/  UMOV UR23, UR35 ;  /* 0x0000002300177c82 */ /* 0x010fd40008000000 */
.L_x_284:
[----:B-----5:R-:W-:Y:S01]  /*1d00*/  FSETP.NEU.FTZ.AND P5, PT, R237, -INF , PT ;  /* 0xff800000ed00780b */ /* 0x020fe20003fbd000 */
[----:B------:R-:W0:Y:S01]  /*1d10*/  LDGDEPBAR ;  /* 0x00000000000079af */ /* 0x000e220000000000 */
[----:B------:R-:W-:Y:S01]  /*1d20*/  FSETP.NEU.FTZ.AND P4, PT, R236, -INF , PT ;  /* 0xff800000ec00780b */ /* 0x000fe20003f9d000 */
[----:B------:R-:W-:Y:S01]  /*1d30*/  UIADD3 UR7, UPT, UPT, UR7, -0x80, URZ ;  /* 0xffffff8007077890 */ /* 0x000fe2000fffe0ff */
[----:B------:R-:W-:Y:S01]  /*1d40*/  FSETP.NEU.FTZ.AND P6, PT, R238, -INF , PT ;  /* 0xff800000ee00780b */ /* 0x000fe20003fdd000 */
[----:B------:R-:W-:Y:S01]  /*1d50*/  UIADD3 UR24, UPT, UPT, UR22, -0x61c88647, URZ ;  /* 0x9e3779b916187890 */ /* 0x000fe2000fffe0ff */
[----:B------:R-:W-:Y:S01]  /*1d60*/  FSETP.NEU.FTZ.AND P2, PT, R235, -INF , PT ;  /* 0xff800000eb00780b */ /* 0x000fe20003f5d000 */
[----:B------:R-:W-:Y:S01]  /*1d70*/  IMAD.WIDE.U32 R52, R222, -0x326172a9, RZ ;  /* 0xcd9e8d57de347825 */ /* 0x000fe200078e00ff */
[----:B------:R-:W-:Y:S01]  /*1d80*/  UIADD3 UR25, UPT, UPT, UR22, 0x3c6ef372, URZ ;  /* 0x3c6ef37216197890 */ /* 0x000fe2000fffe0ff */
[----:B------:R-:W-:Y:S01]  /*1d90*/  ISETP.LE.AND P3, PT, R249, UR7, PT ;  /* 0x00000007f9007c0c */ /* 0x000fe2000bf63270 */
[----:B------:R-:W-:Y:S01]  /*1da0*/  UIADD3 UR30, UPT, UPT, UR30, -0x1, URZ ;  /* 0xffffffff1e1e7890 */ /* 0x000fe2000fffe0ff */
[----:B------:R-:W-:Y:S01]  /*1db0*/  IMAD.IADD R112, R151, 0x1, R156 ;  /* 0x0000000197707824 */ /* 0x000fe200078e029c */
[----:B------:R-:W-:Y:S01]  /*1dc0*/  LOP3.LUT R158, R245, UR22, R53, 0x96, !PT ;  /* 0x00000016f59e7c12 */ /* 0x000fe2000f8e9635 */
[----:B------:R-:W-:Y:S01]  /*1dd0*/  IMAD.MOV.U32 R163, RZ, RZ, 0x40 ;  /* 0x00000040ffa37424 */ /* 0x000fe200078e00ff */
[C---:B------:R-:W-:Y:S01]  /*1de0*/  LOP3.LUT R57, R52.reuse, UR24, R227, 0x96, !PT ;  /* 0x0000001834397c12 */ /* 0x040fe2000f8e96e3 */
[----:B------:R-:W-:Y:S01]  /*1df0*/  IMAD.MOV.U32 R162, RZ, RZ, 0x38 ;  /* 0x00000038ffa27424 */ /* 0x000fe200078e00ff */
[----:B------:R-:W-:Y:S01]  /*1e00*/  LOP3.LUT R56, R52, UR24, R225, 0x96, !PT ;  /* 0x0000001834387c12 */ /* 0x000fe2000f8e96e1 */
[----:B------:R-:W-:Y:S01]  /*1e10*/  VIADD R2, R222, 0x4 ;  /* 0x00000004de027836 */ /* 0x000fe20000000000 */
[----:B------:R-:W-:Y:S01]  /*1e20*/  UISETP.GT.AND UP0, UPT, UR30, UR6, UPT ;  /* 0x000000061e00728c */ /* 0x000fe2000bf04270 */
[----:B------:R-:W-:Y:S03]  /*1e30*/  IMAD.WIDE.U32 R178, R57, -0x2daee0ad, RZ ;  /* 0xd2511f5339b27825 */ /* 0x000fe600078e00ff */
[C---:B------:R-:W-:Y:S01]  /*1e40*/  @!P3 VIADDMNMX R163, R215.reuse, -R163, UR31, PT ;  /* 0x0000001fd7a3be46 */ /* 0x040fe2000b8009a3 */
[----:B------:R-:W-:Y:S01]  /*1e50*/  IMAD.WIDE.U32 R2, R2, -0x326172a9, RZ ;  /* 0xcd9e8d5702027825 */ /* 0x000fe200078e00ff */
[----:B------:R-:W-:Y:S01]  /*1e60*/  @!P3 VIADDMNMX R162, R215, -R162, UR31, PT ;  /* 0x0000001fd7a2be46 */ /* 0x000fe2000b8009a2 */
[----:B------:R-:W-:Y:S04]  /*1e70*/  DEPBAR.LE SB0, 0x0 ;  /* 0x000080000000791a */ /* 0x000fe80000000000 */
[C---:B------:R-:W-:Y:S01]  /*1e80*/  LOP3.LUT R160, R2.reuse, UR24, R227, 0x96, !PT ;  /* 0x0000001802a07c12 */ /* 0x040fe2000f8e96e3 */
[----:B------:R-:W-:Y:S01]  /*1e90*/  BAR.SYNC.DEFER_BLOCKING 0x0 ;  /* 0x0000000000007b1d */ /* 0x000fe20000010000 */
[----:B------:R-:W-:Y:S01]  /*1ea0*/  LOP3.LUT R157, R2, UR24, R225, 0x96, !PT ;  /* 0x00000018029d7c12 */ /* 0x000fe2000f8e96e1 */
[----:B------:R-:W-:Y:S01]  /*1eb0*/  IMAD.WIDE.U32 R180, R56, -0x2daee0ad, RZ ;  /* 0xd2511f5338b47825 */ /* 0x000fe200078e00ff */
[----:B------:R-:W-:Y:S01]  /*1ec0*/  LOP3.LUT R3, R245, UR22, R3, 0x96, !PT ;  /* 0x00000016f5037c12 */ /* 0x000fe2000f8e9603 */
[----:B------:R-:W-:Y:S01]  /*1ed0*/  UIADD3 UR24, UPT, UPT, UR22, -0x255992d5, URZ ;  /* 0xdaa66d2b16187890 */ /* 0x000fe2000fffe0ff */
[----:B------:R-:W-:Y:S01]  /*1ee0*/  @!P3 VIMNMX R164, PT, PT, R215, UR31, PT ;  /* 0x0000001fd7a4bc48 */ /* 0x000fe2000bfe0100 */
[----:B------:R-:W-:Y:S02]  /*1ef0*/  @!P3 IMAD.SHL.U32 R2, R252, 0x2, RZ ;  /* 0x00000002fc02b824 */ /* 0x000fe400078e00ff */
[----:B------:R-:W-:Y:S04]  /*1f00*/  IMAD.WIDE.U32 R158, R158, -0x2daee0ad, RZ ;  /* 0xd2511f539e9e7825 */ /* 0x000fe800078e00ff */
[----:B------:R-:W-:Y:S01]  /*1f10*/  IMAD.WIDE.U32 R170, R160, -0x2daee0ad, RZ ;  /* 0xd2511f53a0aa7825 */ /* 0x000fe200078e00ff */
[----:B------:R-:W-:Y:S02]  /*1f20*/  LOP3.LUT R161, R242, UR33, R159, 0x96, !PT ;  /* 0x00000021f2a17c12 */ /* 0x000fe4000f8e969f */
[C---:B------:R-:W-:Y:S01]  /*1f30*/  LOP3.LUT R159, R158.reuse, UR32, R179, 0x96, !PT ;  /* 0x000000209e9f7c12 */ /* 0x040fe2000f8e96b3 */
[----:B------:R-:W-:Y:S01]  /*1f40*/  IMAD.WIDE.U32 R176, R157, -0x2daee0ad, RZ ;  /* 0xd2511f539db07825 */ /* 0x000fe200078e00ff */
[----:B------:R-:W-:Y:S03]  /*1f50*/  LOP3.LUT R158, R158, UR32, R181, 0x96, !PT ;  /* 0x000000209e9e7c12 */ /* 0x000fe6000f8e96b5 */
[----:B------:R-:W-:Y:S04]  /*1f60*/  IMAD.WIDE.U32 R166, R159, -0x326172a9, RZ ;  /* 0xcd9e8d579fa67825 */ /* 0x000fe800078e00ff */
[----:B------:R-:W-:Y:S01]  /*1f70*/  FMUL.FTZ R159, R238, 1.4426950216293334961 ;  /* 0x3fb8aa3bee9f7820 */ /* 0x000fe20000410000 */
[----:B------:R-:W-:Y:S01]  /*1f80*/  LDSM.16.M88.4 R64, [R151] ;  /* 0x000000009740783b */ /* 0x000fe20000000200 */
[----:B------:R-:W-:Y:S03]  /*1f90*/  IMAD.WIDE.U32 R168, R158, -0x326172a9, RZ ;  /* 0xcd9e8d579ea87825 */ /* 0x000fe600078e00ff */
[----:B------:R-:W-:Y:S01]  /*1fa0*/  FSEL R159, R159, RZ, P6 ;  /* 0x000000ff9f9f7208 */ /* 0x000fe20003000000 */
[----:B------:R-:W-:Y:S01]  /*1fb0*/  FMUL.FTZ R158, R237, 1.4426950216293334961 ;  /* 0x3fb8aa3bed9e7820 */ /* 0x000fe20000410000 */
[----:B------:R-:W-:Y:S02]  /*1fc0*/  IMAD.MOV.U32 R182, RZ, RZ, 0x8 ;  /* 0x00000008ffb67424 */ /* 0x000fe400078e00ff */
[----:B------:R-:W1:Y:S02]  /*1fd0*/  LDSM.16.M88.4 R16, [R152+-0x2000] ;  /* 0xffe000009810783b */ /* 0x000e640000000200 */
[----:B------:R-:W-:Y:S06]  /*1fe0*/  FSEL R158, R158, RZ, P5 ;  /* 0x000000ff9e9e7208 */ /* 0x000fec0002800000 */
[----:B------:R-:W2:Y:S08]  /*1ff0*/  LDSM.16.M88.4 R60, [R151+0x1000] ;  /* 0x00100000973c783b */ /* 0x000eb00000000200 */
[----:B------:R-:W3:Y:S08]  /*2000*/  LDSM.16.M88.4 R32, [R152+-0x1c00] ;  /* 0xffe400009820783b */ /* 0x000ef00000000200 */
[----:B------:R-:W4:Y:S08]  /*2010*/  LDSM.16.M88.4 R48, [R152+-0x1800] ;  /* 0xffe800009830783b */ /* 0x000f300000000200 */
[----:B------:R-:W4:Y:S01]  /*2020*/  LDSM.16.M88.4 R100, [R152+-0x1400] ;  /* 0xffec00009864783b */ /* 0x000f220000000200 */
[-C--:B-1----:R-:W-:Y:S07]  /*2030*/  HMMA.16816.F32.BF16 R4, R64, R16.reuse, RZ ;  /* 0x000000104004723c */ /* 0x082fee00000418ff */
[----:B------:R-:W-:Y:S01]  /*2040*/  LDSM.16.M88.4 R104, [R112] ;  /* 0x000000007068783b */ /* 0x000fe20000000200 */
[C---:B--2---:R-:W-:Y:S07]  /*2050*/  HMMA.16816.F32.BF16 R8, R60.reuse, R16, RZ ;  /* 0x000000103c08723c */ /* 0x044fee00000418ff */
[----:B------:R-:W1:Y:S01]  /*2060*/  LDSM.16.M88.4 R108, [R153+-0x2000] ;  /* 0xffe00000996c783b */ /* 0x000e620000000200 */
        /* <DEDUP_REMOVED lines=12> */
[C---:B------:R-:W-:Y:S02]  /*2130*/  HMMA.16816.F32.BF16 R56, R60.reuse, R100, RZ ;  /* 0x000000643c38723c */ /* 0x040fe400000418ff */
[----:B------:R-:W-:Y:S01]  /*2140*/  @!P3 LOP3.LUT R100, R2, 0x6, RZ, 0xc0, !PT ;  /* 0x000000060264b812 */ /* 0x000fe200078ec0ff */
[----:B------:R-:W-:Y:S01]  /*2150*/  IMAD.WIDE.U32 R2, R3, -0x2daee0ad, RZ ;  /* 0xd2511f5303027825 */ /* 0x000fe200078e00ff */
[----:B------:R-:W-:Y:S04]  /*2160*/  @!P3 SHF.R.U32.HI R101, RZ, 0x1, R252 ;  /* 0x00000001ff65b819 */ /* 0x000fe800000116fc */
[----:B------:R-:W-:Y:S01]  /*2170*/  @!P3 LOP3.LUT R160, R100, 0x1c0, R101, 0xf8, !PT ;  /* 0x000001c064a0b812 */ /* 0x000fe200078ef865 */
[-C--:B------:R-:W-:Y:S01]  /*2180*/  HMMA.16816.F32.BF16 R60, R60, R102.reuse, RZ ;  /* 0x000000663c3c723c */ /* 0x080fe200000418ff */
[----:B------:R-:W-:Y:S01]  /*2190*/  LOP3.LUT R101, R242, UR33, R3, 0x96, !PT ;  /* 0x00000021f2657c12 */ /* 0x000fe2000f8e9603 */
[----:B------:R-:W-:Y:S01]  /*21a0*/  IMAD.U32 R100, RZ, RZ, UR18 ;  /* 0x00000012ff647e24 */ /* 0x000fe2000f8e00ff */
[C---:B------:R-:W-:Y:S02]  /*21b0*/  LOP3.LUT R157, R2.reuse, UR32, R171, 0x96, !PT ;  /* 0x00000020029d7c12 */ /* 0x040fe4000f8e96ab */
[----:B------:R-:W-:Y:S01]  /*21c0*/  LOP3.LUT R3, R2, UR32, R177, 0x96, !PT ;  /* 0x0000002002037c12 */ /* 0x000fe2000f8e96b1 */
[----:B------:R-:W-:Y:S02]  /*21d0*/  @!P3 IMAD R2, R100, 0x80, R160 ;  /* 0x000000806402b824 */ /* 0x000fe400078e02a0 */
[----:B------:R-:W-:Y:S02]  /*21e0*/  HMMA.16816.F32.BF16 R64, R64, R102, RZ ;  /* 0x000000664040723c */ /* 0x000fe400000418ff */
[----:B------:R-:W-:Y:S01]  /*21f0*/  IMAD.WIDE.U32 R102, R161, -0x326172a9, RZ ;  /* 0xcd9e8d57a1667825 */ /* 0x000fe200078e00ff */
[----:B------:R-:W-:Y:S02]  /*2200*/  @!P3 VIADDMNMX R161, R215, R182, UR31, PT ;  /* 0x0000001fd7a1be46 */ /* 0x000fe4000b8001b6 */
[----:B------:R-:W-:Y:S01]  /*2210*/  @!P3 ISETP.GE.AND P6, PT, R2, R162, PT ;  /* 0x000000a20200b20c */ /* 0x000fe20003fc6270 */
[----:B------:R-:W-:Y:S01]  /*2220*/  IMAD.WIDE.U32 R100, R101, -0x326172a9, RZ ;  /* 0xcd9e8d5765647825 */ /* 0x000fe200078e00ff */
[----:B------:R-:W-:Y:S01]  /*2230*/  LOP3.LUT R165, R102, UR24, R167, 0x96, !PT ;  /* 0x0000001866a57c12 */ /* 0x000fe2000f8e96a7 */
[-C--:B-1----:R-:W-:Y:S05]  /*2240*/  HMMA.16816.F32.BF16 R4, R104, R108.reuse, R4 ;  /* 0x0000006c6804723c */ /* 0x082fea0000041804 */
[--C-:B------:R-:W-:Y:S01]  /*2250*/  LOP3.LUT R171, R226, UR25, R103.reuse, 0x96, !PT ;  /* 0x00000019e2ab7c12 */ /* 0x100fe2000f8e9667 */
[----:B------:R-:W-:Y:S01]  /*2260*/  IMAD.WIDE.U32 R172, R157, -0x326172a9, RZ ;  /* 0xcd9e8d579dac7825 */ /* 0x000fe200078e00ff */
[----:B------:R-:W-:Y:S01]  /*2270*/  LOP3.LUT R167, R224, UR25, R103, 0x96, !PT ;  /* 0x00000019e0a77c12 */ /* 0x000fe2000f8e9667 */
[C---:B--2---:R-:W-:Y:S04]  /*2280*/  HMMA.16816.F32.BF16 R8, R112.reuse, R108, R8 ;  /* 0x0000006c7008723c */ /* 0x044fe80000041808 */
[----:B------:R-:W-:Y:S01]  /*2290*/  LOP3.LUT R169, R102, UR24, R169, 0x96, !PT ;  /* 0x0000001866a97c12 */ /* 0x000fe2000f8e96a9 */
[----:B------:R-:W-:Y:S01]  /*22a0*/  IMAD.WIDE.U32 R174, R3, -0x326172a9, RZ ;  /* 0xcd9e8d5703ae7825 */ /* 0x000fe200078e00ff */
[----:B------:R-:W-:Y:S02]  /*22b0*/  LOP3.LUT R177, R226, UR25, R101, 0x96, !PT ;  /* 0x00000019e2b17c12 */ /* 0x000fe4000f8e9665 */
[----:B------:R-:W-:Y:S01]  /*22c0*/  LOP3.LUT R173, R100, UR24, R173, 0x96, !PT ;  /* 0x0000001864ad7c12 */ /* 0x000fe2000f8e96ad */
[-C--:B------:R-:W-:Y:S03]  /*22d0*/  HMMA.16816.F32.BF16 R12, R112, R110.reuse, R12 ;  /* 0x0000006e700c723c */ /* 0x080fe6000004180c */
[----:B------:R-:W-:Y:S01]  /*22e0*/  LOP3.LUT R179, R224, UR25, R101, 0x96, !PT ;  /* 0x00000019e0b37c12 */ /* 0x000fe2000f8e9665 */
[----:B------:R-:W-:Y:S01]  /*22f0*/  @!P3 VIADD R109, R2, 0x8 ;  /* 0x00000008026db836 */ /* 0x000fe20000000000 */
[----:B------:R-:W-:Y:S01]  /*2300*/  LOP3.LUT R175, R100, UR24, R175, 0x96, !PT ;  /* 0x0000001864af7c12 */ /* 0x000fe2000f8e96af */
[----:B------:R-:W-:Y:S01]  /*2310*/  FMUL.FTZ R157, R236, 1.4426950216293334961 ;  /* 0x3fb8aa3bec9d7820 */ /* 0x000fe20000410000 */
[----:B------:R-:W-:Y:S01]  /*2320*/  @!P3 FSEL R6, R6, -INF , !P6 ;  /* 0xff8000000606b808 */ /* 0x000fe20007000000 */
[----:B------:R-:W1:Y:S01]  /*2330*/  LDSM.16.M88.4 R100, [R153+-0x1c00] ;  /* 0xffe400009964783b */ /* 0x000e620000000200 */
[C---:B------:R-:W-:Y:S01]  /*2340*/  @!P3 ISETP.GE.AND P6, PT, R2.reuse, R164, PT ;  /* 0x000000a40200b20c */ /* 0x040fe20003fc6270 */
[C---:B------:R-:W-:Y:S01]  /*2350*/  @!P3 VIADD R108, R2.reuse, 0x1 ;  /* 0x00000001026cb836 */ /* 0x040fe20000000000 */
[----:B------:R-:W-:Y:S01]  /*2360*/  FSEL R157, R157, RZ, P4 ;  /* 0x000000ff9d9d7208 */ /* 0x000fe20002000000 */
[----:B------:R-:W-:Y:S01]  /*2370*/  FMUL.FTZ R3, R235, 1.4426950216293334961 ;  /* 0x3fb8aa3beb037820 */ /* 0x000fe20000410000 */
[-C--:B------:R-:W-:Y:S01]  /*2380*/  @!P3 ISETP.GE.AND P4, PT, R2, R163.reuse, PT ;  /* 0x000000a30200b20c */ /* 0x080fe20003f86270 */
[C---:B------:R-:W-:Y:S01]  /*2390*/  HMMA.16816.F32.BF16 R16, R104.reuse, R110, R16 ;  /* 0x0000006e6810723c */ /* 0x040fe20000041810 */
[----:B------:R-:W-:Y:S02]  /*23a0*/  UIADD3 UR25, UPT, UPT, UR22, 0x78dde6e4, URZ ;  /* 0x78dde6e416197890 */ /* 0x000fe4000fffe0ff */
[----:B------:R-:W-:Y:S01]  /*23b0*/  UIADD3 UR24, UPT, UPT, UR22, 0x1715609d, URZ ;  /* 0x1715609d16187890 */ /* 0x000fe2000fffe0ff */
[----:B------:R-:W-:Y:S01]  /*23c0*/  FSEL R3, R3, RZ, P2 ;  /* 0x000000ff03037208 */ /* 0x000fe20001000000 */
[--C-:B------:R-:W-:Y:S01]  /*23d0*/  FFMA.FTZ R6, R6, UR13, -R158.reuse ;  /* 0x0000000d06067c23 */ /* 0x100fe2000801089e */
[----:B------:R-:W-:Y:S01]  /*23e0*/  @!P3 ISETP.GE.AND P5, PT, R108, R163, PT ;  /* 0x000000a36c00b20c */ /* 0x000fe20003fa6270 */
[----:B------:R-:W-:Y:S01]  /*23f0*/  @!P3 VIADD R160, R2, 0x10 ;  /* 0x0000001002a0b836 */ /* 0x000fe20000000000 */
[----:B------:R-:W-:Y:S01]  /*2400*/  @!P3 ISETP.GE.AND P2, PT, R108, R162, PT ;  /* 0x000000a26c00b20c */ /* 0x000fe20003f46270 */
[----:B------:R-:W-:Y:S01]  /*2410*/  MUFU.EX2 R205, R6 ;  /* 0x0000000600cd7308 */ /* 0x000fe20000000800 */
[----:B------:R-:W-:Y:S02]  /*2420*/  @!P3 FSEL R4, R4, -INF , !P4 ;  /* 0xff8000000404b808 */ /* 0x000fe40006000000 */
[----:B------:R-:W-:Y:S02]  /*2430*/  @!P3 FSEL R5, R5, -INF , !P5 ;  /* 0xff8000000505b808 */ /* 0x000fe40006800000 */
[CC--:B------:R-:W-:Y:S02]  /*2440*/  @!P3 ISETP.GE.AND P4, PT, R108.reuse, R164.reuse, PT ;  /* 0x000000a46c00b20c */ /* 0x0c0fe40003f86270 */
[-C--:B------:R-:W-:Y:S01]  /*2450*/  @!P3 ISETP.GE.AND P5, PT, R108, R161.reuse, PT ;  /* 0x000000a16c00b20c */ /* 0x080fe20003fa6270 */
[C---:B------:R-:W-:Y:S01]  /*2460*/  @!P3 VIADD R108, R2.reuse, 0x9 ;  /* 0x00000009026cb836 */ /* 0x040fe20000000000 */
[----:B------:R-:W-:Y:S01]  /*2470*/  @!P3 FSEL R7, R7, -INF , !P2 ;  /* 0xff8000000707b808 */ /* 0x000fe20005000000 */
[----:B------:R-:W-:Y:S01]  /*2480*/  FFMA.FTZ R5, R5, UR13, -R159 ;  /* 0x0000000d05057c23 */ /* 0x000fe2000801089f */
[-C--:B------:R-:W-:Y:S02]  /*2490*/  @!P3 ISETP.GE.AND P2, PT, R2, R161.reuse, PT ;  /* 0x000000a10200b20c */ /* 0x080fe40003f46270 */
[----:B------:R-:W-:Y:S01]  /*24a0*/  @!P3 FSEL R8, R8, -INF , !P6 ;  /* 0xff8000000808b808 */ /* 0x000fe20007000000 */
[----:B------:R-:W-:Y:S01]  /*24b0*/  MUFU.EX2 R197, R5 ;  /* 0x0000000500c57308 */ /* 0x000fe20000000800 */
[----:B------:R-:W-:Y:S02]  /*24c0*/  @!P3 FSEL R9, R9, -INF , !P4 ;  /* 0xff8000000909b808 */ /* 0x000fe40006000000 */
[----:B------:R-:W-:Y:S01]  /*24d0*/  @!P3 FSEL R10, R10, -INF , !P2 ;  /* 0xff8000000a0ab808 */ /* 0x000fe20005000000 */
[--C-:B------:R-:W-:Y:S01]  /*24e0*/  FFMA.FTZ R8, R8, UR13, -R157.reuse ;  /* 0x0000000d08087c23 */ /* 0x100fe2000801089d */
[----:B------:R-:W-:Y:S01]  /*24f0*/  @!P3 FSEL R11, R11, -INF , !P5 ;  /* 0xff8000000b0bb808 */ /* 0x000fe20006800000 */
[----:B------:R-:W-:Y:S01]  /*2500*/  FFMA.FTZ R9, R9, UR13, -R157 ;  /* 0x0000000d09097c23 */ /* 0x000fe2000801089d */
[-C--:B------:R-:W-:Y:S01]  /*2510*/  @!P3 ISETP.GE.AND P6, PT, R109, R164.reuse, PT ;  /* 0x000000a46d00b20c */ /* 0x080fe20003fc6270 */
[--C-:B------:R-:W-:Y:S01]  /*2520*/  FFMA.FTZ R10, R10, UR13, -R3.reuse ;  /* 0x0000000d0a0a7c23 */ /* 0x100fe20008010803 */
[C---:B------:R-:W-:Y:S01]  /*2530*/  @!P3 ISETP.GE.AND P4, PT, R108.reuse, R164, PT ;  /* 0x000000a46c00b20c */ /* 0x040fe20003f86270 */
[----:B------:R-:W-:Y:S01]  /*2540*/  FFMA.FTZ R11, R11, UR13, -R3 ;  /* 0x0000000d0b0b7c23 */ /* 0x000fe20008010803 */
[-C--:B------:R-:W-:Y:S01]  /*2550*/  @!P3 ISETP.GE.AND P2, PT, R109, R161.reuse, PT ;  /* 0x000000a16d00b20c */ /* 0x080fe20003f46270 */
[-C--:B-1----:R-:W-:Y:S01]  /*2560*/  HMMA.16816.F32.BF16 R20, R104, R100.reuse, R20 ;  /* 0x000000646814723c */ /* 0x082fe20000041814 */
[----:B------:R-:W-:Y:S02]  /*2570*/  MUFU.EX2 R209, R8 ;  /* 0x0000000800d17308 */ /* 0x000fe40000000800 */
[----:B------:R-:W-:Y:S02]  /*2580*/  @!P3 ISETP.GE.AND P5, PT, R108, R161, PT ;  /* 0x000000a16c00b20c */ /* 0x000fe40003fa6270 */
[----:B------:R-:W-:Y:S02]  /*2590*/  @!P3 FSEL R12, R12, -INF , !P6 ;  /* 0xff8000000c0cb808 */ /* 0x000fe40007000000 */
[----:B------:R-:W-:Y:S01]  /*25a0*/  @!P3 FSEL R13, R13, -INF , !P4 ;  /* 0xff8000000d0db808 */ /* 0x000fe20006000000 */
[C---:B------:R-:W-:Y:S03]  /*25b0*/  HMMA.16816.F32.BF16 R24, R112.reuse, R100, R24 ;  /* 0x000000647018723c */ /* 0x040fe60000041818 */
[----:B------:R-:W-:Y:S01]  /*25c0*/  MUFU.EX2 R208, R9 ;  /* 0x0000000900d07308 */ /* 0x000fe20000000800 */
[----:B------:R-:W-:Y:S01]  /*25d0*/  @!P3 FSEL R14, R14, -INF , !P2 ;  /* 0xff8000000e0eb808 */ /* 0x000fe20005000000 */
[----:B------:R-:W-:Y:S01]  /*25e0*/  FFMA.FTZ R101, R4, UR13, -R159 ;  /* 0x0000000d04657c23 */ /* 0x000fe2000801089f */
[----:B------:R-:W-:Y:S01]  /*25f0*/  @!P3 FSEL R15, R15, -INF , !P5 ;  /* 0xff8000000f0fb808 */ /* 0x000fe20006800000 */
[----:B------:R-:W-:Y:S01]  /*2600*/  @!P3 VIADD R4, R2, 0x19 ;  /* 0x000000190204b836 */ /* 0x000fe20000000000 */
[CC--:B------:R-:W-:Y:S01]  /*2610*/  @!P3 ISETP.GE.AND P6, PT, R109.reuse, R163.reuse, PT ;  /* 0x000000a36d00b20c */ /* 0x0c0fe20003fc6270 */
[-C--:B------:R-:W-:Y:S04]  /*2620*/  HMMA.16816.F32.BF16 R28, R112, R102.reuse, R28 ;  /* 0x00000066701c723c */ /* 0x080fe8000004181c */
[----:B------:R1:W2:Y:S01]  /*2630*/  MUFU.EX2 R196, R101 ;  /* 0x0000006500c47308 */ /* 0x0002a20000000800 */
[-C--:B------:R-:W-:Y:S01]  /*2640*/  @!P3 ISETP.GE.AND P4, PT, R109, R162.reuse, PT ;  /* 0x000000a26d00b20c */ /* 0x080fe20003f86270 */
[--C-:B------:R-:W-:Y:S01]  /*2650*/  FFMA.FTZ R14, R14, UR13, -R3.reuse ;  /* 0x0000000d0e0e7c23 */ /* 0x100fe20008010803 */
[CC--:B------:R-:W-:Y:S01]  /*2660*/  @!P3 ISETP.GE.AND P2, PT, R108.reuse, R163.reuse, PT ;  /* 0x000000a36c00b20c */ /* 0x0c0fe20003f46270 */
[----:B------:R-:W-:Y:S01]  /*2670*/  FFMA.FTZ R15, R15, UR13, -R3 ;  /* 0x0000000d0f0f7c23 */ /* 0x000fe20008010803 */
[-C--:B------:R-:W-:Y:S01]  /*2680*/  @!P3 ISETP.GE.AND P5, PT, R108, R162.reuse, PT ;  /* 0x000000a26c00b20c */ /* 0x080fe20003fa6270 */
[C---:B------:R-:W-:Y:S01]  /*2690*/  HMMA.16816.F32.BF16 R32, R104.reuse, R102, R32 ;  /* 0x000000666820723c */ /* 0x040fe20000041820 */
[----:B------:R-:W3:Y:S03]  /*26a0*/  LDSM.16.M88.4 R108, [R153+-0x1800] ;  /* 0xffe80000996c783b */ /* 0x000ee60000000200 */
[----:B------:R-:W-:Y:S01]  /*26b0*/  MUFU.EX2 R213, R10 ;  /* 0x0000000a00d57308 */ /* 0x000fe20000000800 */
[----:B------:R-:W-:Y:S01]  /*26c0*/  @!P3 FSEL R18, R18, -INF , !P4 ;  /* 0xff8000001212b808 */ /* 0x000fe20006000000 */
[----:B------:R-:W-:Y:S01]  /*26d0*/  @!P3 VIADD R100, R2, 0x11 ;  /* 0x000000110264b836 */ /* 0x000fe20000000000 */
[-C--:B------:R-:W-:Y:S01]  /*26e0*/  @!P3 ISETP.GE.AND P4, PT, R160, R162.reuse, PT ;  /* 0x000000a2a000b20c */ /* 0x080fe20003f86270 */
[--C-:B------:R-:W-:Y:S01]  /*26f0*/  FFMA.FTZ R102, R7, UR13, -R158.reuse ;  /* 0x0000000d07667c23 */ /* 0x100fe2000801089e */
[----:B------:R-:W-:Y:S01]  /*2700*/  @!P3 FSEL R19, R19, -INF , !P5 ;  /* 0xff8000001313b808 */ /* 0x000fe20006800000 */
[--C-:B------:R-:W-:Y:S01]  /*2710*/  FFMA.FTZ R18, R18, UR13, -R158.reuse ;  /* 0x0000000d12127c23 */ /* 0x100fe2000801089e */
[----:B------:R-:W-:Y:S01]  /*2720*/  @!P3 FSEL R17, R17, -INF , !P2 ;  /* 0xff8000001111b808 */ /* 0x000fe20005000000 */
[----:B------:R-:W-:Y:S01]  /*2730*/  FFMA.FTZ R12, R12, UR13, -R157 ;  /* 0x0000000d0c0c7c23 */ /* 0x000fe2000801089d */
[----:B------:R-:W-:Y:S01]  /*2740*/  @!P3 ISETP.GE.AND P5, PT, R100, R162, PT ;  /* 0x000000a26400b20c */ /* 0x000fe20003fa6270 */
[--C-:B------:R-:W-:Y:S01]  /*2750*/  FFMA.FTZ R19, R19, UR13, -R158.reuse ;  /* 0x0000000d13137c23 */ /* 0x100fe2000801089e */
[----:B------:R-:W-:Y:S01]  /*2760*/  @!P3 FSEL R22, R22, -INF , !P4 ;  /* 0xff8000001616b808 */ /* 0x000fe20006000000 */
[----:B------:R-:W-:Y:S01]  /*2770*/  FFMA.FTZ R17, R17, UR13, -R159 ;  /* 0x0000000d11117c23 */ /* 0x000fe2000801089f */
[C---:B------:R-:W-:Y:S01]  /*2780*/  @!P3 ISETP.GE.AND P2, PT, R100.reuse, R163, PT ;  /* 0x000000a36400b20c */ /* 0x040fe20003f46270 */
[----:B------:R-:W-:Y:S01]  /*2790*/  FFMA.FTZ R13, R13, UR13, -R157 ;  /* 0x0000000d0d0d7c23 */ /* 0x000fe2000801089d */
[-C--:B------:R-:W-:Y:S01]  /*27a0*/  @!P3 ISETP.GE.AND P4, PT, R100, R164.reuse, PT ;  /* 0x000000a46400b20c */ /* 0x080fe20003f86270 */
[----:B------:R4:W2:Y:S01]  /*27b0*/  MUFU.EX2 R203, R102 ;  /* 0x0000006600cb7308 */ /* 0x0008a20000000800 */
[----:B------:R-:W-:Y:S01]  /*27c0*/  @!P3 FSEL R23, R23, -INF , !P5 ;  /* 0xff8000001717b808 */ /* 0x000fe20006800000 */
[--C-:B------:R-:W-:Y:S01]  /*27d0*/  FFMA.FTZ R22, R22, UR13, -R158.reuse ;  /* 0x0000000d16167c23 */ /* 0x100fe2000801089e */
[----:B------:R-:W-:Y:S01]  /*27e0*/  @!P3 FSEL R21, R21, -INF , !P2 ;  /* 0xff8000001515b808 */ /* 0x000fe20005000000 */
[----:B-1----:R-:W-:Y:S01]  /*27f0*/  @!P3 VIADD R101, R2, 0x21 ;  /* 0x000000210265b836 */ /* 0x002fe20000000000 */
[-C--:B------:R-:W-:Y:S01]  /*2800*/  @!P3 ISETP.GE.AND P5, PT, R100, R161.reuse, PT ;  /* 0x000000a16400b20c */ /* 0x080fe20003fa6270 */
[--C-:B------:R-:W-:Y:S01]  /*2810*/  FFMA.FTZ R23, R23, UR13, -R158.reuse ;  /* 0x0000000d17177c23 */ /* 0x100fe2000801089e */
[----:B------:R-:W-:Y:S01]  /*2820*/  @!P3 FSEL R25, R25, -INF , !P4 ;  /* 0xff8000001919b808 */ /* 0x000fe20006000000 */
[----:B------:R-:W-:Y:S01]  /*2830*/  FFMA.FTZ R21, R21, UR13, -R159 ;  /* 0x0000000d15157c23 */ /* 0x000fe2000801089f */
[-C--:B------:R-:W-:Y:S01]  /*2840*/  @!P3 ISETP.GE.AND P2, PT, R160, R161.reuse, PT ;  /* 0x000000a1a000b20c */ /* 0x080fe20003f46270 */
[----:B------:R-:W-:Y:S01]  /*2850*/  @!P3 VIADD R100, R2, 0x18 ;  /* 0x000000180264b836 */ /* 0x000fe20000000000 */
[----:B------:R-:W-:Y:S01]  /*2860*/  @!P3 ISETP.GE.AND P4, PT, R4, R164, PT ;  /* 0x000000a40400b20c */ /* 0x000fe20003f86270 */
[----:B------:R-:W-:Y:S01]  /*2870*/  FFMA.FTZ R25, R25, UR13, -R157 ;  /* 0x0000000d19197c23 */ /* 0x000fe2000801089d */
[----:B------:R-:W-:Y:S01]  /*2880*/  @!P3 FSEL R26, R26, -INF , !P2 ;  /* 0xff8000001a1ab808 */ /* 0x000fe20005000000 */
[----:B------:R-:W-:Y:S01]  /*2890*/  MUFU.EX2 R184, R17 ;  /* 0x0000001100b87308 */ /* 0x000fe20000000800 */
[----:B------:R-:W-:Y:S01]  /*28a0*/  @!P3 FSEL R29, R29, -INF , !P4 ;  /* 0xff8000001d1db808 */ /* 0x000fe20006000000 */
[----:B------:R-:W-:Y:S01]  /*28b0*/  @!P3 VIADD R8, R2, 0x28 ;  /* 0x000000280208b836 */ /* 0x000fe20000000000 */
[-C--:B------:R-:W-:Y:S01]  /*28c0*/  @!P3 ISETP.GE.AND P2, PT, R100, R161.reuse, PT ;  /* 0x000000a16400b20c */ /* 0x080fe20003f46270 */
[----:B----4-:R-:W-:Y:S01]  /*28d0*/  IMAD.WIDE.U32 R102, R175, -0x2daee0ad, RZ ;  /* 0xd2511f53af667825 */ /* 0x010fe200078e00ff */
[----:B------:R-:W-:Y:S02]  /*28e0*/  @!P3 ISETP.GE.AND P4, PT, R4, R161, PT ;  /* 0x000000a10400b20c */ /* 0x000fe40003f86270 */
[----:B------:R-:W-:Y:S01]  /*28f0*/  @!P3 FSEL R30, R30, -INF , !P2 ;  /* 0xff8000001e1eb808 */ /* 0x000fe20005000000 */
[-C--:B---3--:R-:W-:Y:S02]  /*2900*/  HMMA.16816.F32.BF16 R36, R104, R108.reuse, R36 ;  /* 0x0000006c6824723c */ /* 0x088fe40000041824 */
[----:B------:R-:W-:Y:S01]  /*2910*/  MUFU.EX2 R212, R11 ;  /* 0x0000000b00d47308 */ /* 0x000fe20000000800 */
[----:B------:R-:W-:Y:S01]  /*2920*/  @!P3 FSEL R31, R31, -INF , !P4 ;  /* 0xff8000001f1fb808 */ /* 0x000fe20006000000 */
[--C-:B------:R-:W-:Y:S01]  /*2930*/  FFMA.FTZ R26, R26, UR13, -R3.reuse ;  /* 0x0000000d1a1a7c23 */ /* 0x100fe20008010803 */
[-C--:B------:R-:W-:Y:S01]  /*2940*/  @!P3 ISETP.GE.AND P2, PT, R4, R163.reuse, PT ;  /* 0x000000a30400b20c */ /* 0x080fe20003f46270 */
[--C-:B------:R-:W-:Y:S01]  /*2950*/  FFMA.FTZ R30, R30, UR13, -R3.reuse ;  /* 0x0000000d1e1e7c23 */ /* 0x100fe20008010803 */
[----:B------:R-:W-:Y:S01]  /*2960*/  @!P3 ISETP.GE.AND P4, PT, R4, R162, PT ;  /* 0x000000a20400b20c */ /* 0x000fe20003f86270 */
[----:B------:R-:W-:Y:S01]  /*2970*/  FFMA.FTZ R31, R31, UR13, -R3 ;  /* 0x0000000d1f1f7c23 */ /* 0x000fe20008010803 */
[----:B------:R-:W-:Y:S01]  /*2980*/  @!P3 FSEL R16, R16, -INF , !P6 ;  /* 0xff8000001010b808 */ /* 0x000fe20007000000 */
[----:B------:R-:W1:Y:S01]  /*2990*/  LDSM.16.M88.4 R4, [R153+-0x1400] ;  /* 0xffec00009904783b */ /* 0x000e620000000200 */
[-C--:B------:R-:W-:Y:S01]  /*29a0*/  @!P3 ISETP.GE.AND P6, PT, R160, R163.reuse, PT ;  /* 0x000000a3a000b20c */ /* 0x080fe20003fc6270 */
[C---:B------:R-:W-:Y:S01]  /*29b0*/  HMMA.16816.F32.BF16 R40, R112.reuse, R108, R40 ;  /* 0x0000006c7028723c */ /* 0x040fe20000041828 */
[----:B------:R-:W-:Y:S03]  /*29c0*/  MUFU.EX2 R204, R26 ;  /* 0x0000001a00cc7308 */ /* 0x000fe60000000800 */
[----:B------:R-:W-:Y:S01]  /*29d0*/  @!P3 FSEL R20, R20, -INF , !P6 ;  /* 0xff8000001414b808 */ /* 0x000fe20007000000 */
[----:B------:R-:W-:Y:S01]  /*29e0*/  FFMA.FTZ R16, R16, UR13, -R159 ;  /* 0x0000000d10107c23 */ /* 0x000fe2000801089f */
[-C--:B------:R-:W-:Y:S01]  /*29f0*/  @!P3 ISETP.GE.AND P6, PT, R160, R164.reuse, PT ;  /* 0x000000a4a000b20c */ /* 0x080fe20003fc6270 */
[----:B------:R-:W-:Y:S01]  /*2a00*/  FFMA.FTZ R29, R29, UR13, -R157 ;  /* 0x0000000d1d1d7c23 */ /* 0x000fe2000801089d */
[----:B------:R-:W-:Y:S01]  /*2a10*/  @!P3 FSEL R27, R27, -INF , !P5 ;  /* 0xff8000001b1bb808 */ /* 0x000fe20006800000 */
[-C--:B------:R-:W-:Y:S02]  /*2a20*/  HMMA.16816.F32.BF16 R44, R112, R110.reuse, R44 ;  /* 0x0000006e702c723c */ /* 0x080fe4000004182c */
[----:B------:R3:W-:Y:S01]  /*2a30*/  MUFU.EX2 R185, R16 ;  /* 0x0000001000b97308 */ /* 0x0007e20000000800 */
[----:B------:R-:W-:Y:S01]  /*2a40*/  @!P3 FSEL R24, R24, -INF , !P6 ;  /* 0xff8000001818b808 */ /* 0x000fe20007000000 */
[----:B------:R-:W-:Y:S01]  /*2a50*/  FFMA.FTZ R20, R20, UR13, -R159 ;  /* 0x0000000d14147c23 */ /* 0x000fe2000801089f */
[C---:B------:R-:W-:Y:S01]  /*2a60*/  @!P3 ISETP.GE.AND P6, PT, R100.reuse, R164, PT ;  /* 0x000000a46400b20c */ /* 0x040fe20003fc6270 */
[----:B------:R-:W-:Y:S01]  /*2a70*/  FFMA.FTZ R27, R27, UR13, -R3 ;  /* 0x0000000d1b1b7c23 */ /* 0x000fe20008010803 */
[-C--:B------:R-:W-:Y:S01]  /*2a80*/  @!P3 ISETP.GE.AND P5, PT, R100, R163.reuse, PT ;  /* 0x000000a36400b20c */ /* 0x080fe20003fa6270 */
[C---:B------:R-:W-:Y:S04]  /*2a90*/  HMMA.16816.F32.BF16 R48, R104.reuse, R110, R48 ;  /* 0x0000006e6830723c */ /* 0x040fe80000041830 */
[----:B------:R-:W-:Y:S01]  /*2aa0*/  MUFU.EX2 R201, R30 ;  /* 0x0000001e00c97308 */ /* 0x000fe20000000800 */
[----:B------:R-:W-:Y:S01]  /*2ab0*/  @!P3 FSEL R28, R28, -INF , !P6 ;  /* 0xff8000001c1cb808 */ /* 0x000fe20007000000 */
[--C-:B------:R-:W-:Y:S01]  /*2ac0*/  FFMA.FTZ R24, R24, UR13, -R157.reuse ;  /* 0x0000000d18187c23 */ /* 0x100fe2000801089d */
[-C--:B------:R-:W-:Y:S01]  /*2ad0*/  @!P3 ISETP.GE.AND P6, PT, R100, R162.reuse, PT ;  /* 0x000000a26400b20c */ /* 0x080fe20003fc6270 */
[----:B------:R-:W-:Y:S01]  /*2ae0*/  @!P3 VIADD R100, R2, 0x20 ;  /* 0x000000200264b836 */ /* 0x000fe20000000000 */
[----:B------:R-:W-:Y:S01]  /*2af0*/  @!P3 FSEL R32, R32, -INF , !P5 ;  /* 0xff8000002020b808 */ /* 0x000fe20006800000 */
[----:B------:R-:W-:Y:S01]  /*2b00*/  FFMA.FTZ R28, R28, UR13, -R157 ;  /* 0x0000000d1c1c7c23 */ /* 0x000fe2000801089d */
[----:B------:R-:W-:Y:S03]  /*2b10*/  @!P3 FSEL R33, R33, -INF , !P2 ;  /* 0xff8000002121b808 */ /* 0x000fe60005000000 */
[----:B------:R-:W-:Y:S01]  /*2b20*/  MUFU.EX2 R211, R14 ;  /* 0x0000000e00d37308 */ /* 0x000fe20000000800 */
[-C--:B------:R-:W-:Y:S01]  /*2b30*/  @!P3 ISETP.GE.AND P5, PT, R100, R163.reuse, PT ;  /* 0x000000a36400b20c */ /* 0x080fe20003fa6270 */
[--C-:B------:R-:W-:Y:S01]  /*2b40*/  FFMA.FTZ R32, R32, UR13, -R159.reuse ;  /* 0x0000000d20207c23 */ /* 0x100fe2000801089f */
[----:B------:R-:W-:Y:S01]  /*2b50*/  @!P3 ISETP.GE.AND P2, PT, R101, R163, PT ;  /* 0x000000a36500b20c */ /* 0x000fe20003f46270 */
[--C-:B------:R-:W-:Y:S01]  /*2b60*/  FFMA.FTZ R33, R33, UR13, -R159.reuse ;  /* 0x0000000d21217c23 */ /* 0x100fe2000801089f */
[----:B------:R-:W-:Y:S01]  /*2b70*/  @!P3 FSEL R36, R36, -INF , !P5 ;  /* 0xff8000002424b808 */ /* 0x000fe20006800000 */
[----:B---3--:R-:W-:Y:S01]  /*2b80*/  IMAD.WIDE.U32 R16, R165, -0x2daee0ad, RZ ;  /* 0xd2511f53a5107825 */ /* 0x008fe200078e00ff */
[----:B------:R-:W-:Y:S03]  /*2b90*/  @!P3 FSEL R34, R34, -INF , !P6 ;  /* 0xff8000002222b808 */ /* 0x000fe60007000000 */
[----:B------:R-:W-:Y:S01]  /*2ba0*/  MUFU.EX2 R202, R27 ;  /* 0x0000001b00ca7308 */ /* 0x000fe20000000800 */
[CC--:B------:R-:W-:Y:S01]  /*2bb0*/  @!P3 ISETP.GE.AND P5, PT, R100.reuse, R161.reuse, PT ;  /* 0x000000a16400b20c */ /* 0x0c0fe20003fa6270 */
[-C--:B-1----:R-:W-:Y:S03]  /*2bc0*/  HMMA.16816.F32.BF16 R52, R104, R4.reuse, R52 ;  /* 0x000000046834723c */ /* 0x082fe60000041834 */
[----:B------:R-:W-:Y:S01]  /*2bd0*/  @!P3 ISETP.GE.AND P6, PT, R100, R162, PT ;  /* 0x000000a26400b20c */ /* 0x000fe20003fc6270 */
[--C-:B------:R-:W-:Y:S01]  /*2be0*/  FFMA.FTZ R34, R34, UR13, -R158.reuse ;  /* 0x0000000d22227c23 */ /* 0x100fe2000801089e */
[----:B------:R-:W-:Y:S01]  /*2bf0*/  @!P3 FSEL R35, R35, -INF , !P4 ;  /* 0xff8000002323b808 */ /* 0x000fe20006000000 */
[--C-:B------:R-:W-:Y:S01]  /*2c00*/  FFMA.FTZ R36, R36, UR13, -R159.reuse ;  /* 0x0000000d24247c23 */ /* 0x100fe2000801089f */
[----:B------:R-:W-:Y:S01]  /*2c10*/  @!P3 FSEL R37, R37, -INF , !P2 ;  /* 0xff8000002525b808 */ /* 0x000fe20005000000 */
[----:B------:R1:W-:Y:S01]  /*2c20*/  MUFU.EX2 R210, R15 ;  /* 0x0000000f00d27308 */ /* 0x0003e20000000800 */
[----:B------:R-:W-:Y:S01]  /*2c30*/  @!P3 ISETP.GE.AND P4, PT, R100, R164, PT ;  /* 0x000000a46400b20c */ /* 0x000fe20003f86270 */
[--C-:B------:R-:W-:Y:S01]  /*2c40*/  FFMA.FTZ R35, R35, UR13, -R158.reuse ;  /* 0x0000000d23237c23 */ /* 0x100fe2000801089e */
[----:B------:R-:W-:Y:S01]  /*2c50*/  @!P3 ISETP.GE.AND P2, PT, R101, R162, PT ;  /* 0x000000a26500b20c */ /* 0x000fe20003f46270 */
[----:B------:R-:W-:Y:S01]  /*2c60*/  FFMA.FTZ R37, R37, UR13, -R159 ;  /* 0x0000000d25257c23 */ /* 0x000fe2000801089f */
[----:B------:R-:W-:Y:S01]  /*2c70*/  @!P3 FSEL R42, R42, -INF , !P5 ;  /* 0xff8000002a2ab808 */ /* 0x000fe20006800000 */
[C---:B------:R-:W-:Y:S04]  /*2c80*/  HMMA.16816.F32.BF16 R56, R112.reuse, R4, R56 ;  /* 0x000000047038723c */ /* 0x040fe80000041838 */
[----:B------:R-:W-:Y:S01]  /*2c90*/  MUFU.EX2 R200, R24 ;  /* 0x0000001800c87308 */ /* 0x000fe20000000800 */
[----:B------:R-:W-:Y:S01]  /*2ca0*/  @!P3 FSEL R38, R38, -INF , !P6 ;  /* 0xff8000002626b808 */ /* 0x000fe20007000000 */
[----:B------:R-:W-:Y:S01]  /*2cb0*/  FFMA.FTZ R42, R42, UR13, -R3 ;  /* 0x0000000d2a2a7c23 */ /* 0x000fe20008010803 */
[-C--:B------:R-:W-:Y:S01]  /*2cc0*/  @!P3 ISETP.GE.AND P5, PT, R8, R161.reuse, PT ;  /* 0x000000a10800b20c */ /* 0x080fe20003fa6270 */
[----:B------:R-:W-:Y:S01]  /*2cd0*/  @!P3 VIADD R9, R2, 0x29 ;  /* 0x000000290209b836 */ /* 0x000fe20000000000 */
[-C--:B------:R-:W-:Y:S01]  /*2ce0*/  @!P3 ISETP.GE.AND P6, PT, R101, R164.reuse, PT ;  /* 0x000000a46500b20c */ /* 0x080fe20003fc6270 */
[-C--:B------:R-:W-:Y:S04]  /*2cf0*/  HMMA.16816.F32.BF16 R60, R112, R6.reuse, R60 ;  /* 0x00000006703c723c */ /* 0x080fe8000004183c */
[----:B------:R-:W-:Y:S01]  /*2d00*/  MUFU.EX2 R195, R18 ;  /* 0x0000001200c37308 */ /* 0x000fe20000000800 */
[----:B------:R-:W-:Y:S01]  /*2d10*/  @!P3 FSEL R39, R39, -INF , !P2 ;  /* 0xff8000002727b808 */ /* 0x000fe20005000000 */
[--C-:B------:R-:W-:Y:S01]  /*2d20*/  FFMA.FTZ R38, R38, UR13, -R158.reuse ;  /* 0x0000000d26267c23 */ /* 0x100fe2000801089e */
[----:B------:R-:W-:Y:S01]  /*2d30*/  @!P3 FSEL R40, R40, -INF , !P4 ;  /* 0xff8000002828b808 */ /* 0x000fe20006000000 */
[----:B------:R-:W-:Y:S01]  /*2d40*/  IMAD.WIDE.U32 R108, R167, -0x2daee0ad, RZ ;  /* 0xd2511f53a76c7825 */ /* 0x000fe200078e00ff */
[----:B------:R-:W-:Y:S01]  /*2d50*/  @!P3 ISETP.GE.AND P2, PT, R101, R161, PT ;  /* 0x000000a16500b20c */ /* 0x000fe20003f46270 */
[----:B------:R-:W-:Y:S04]  /*2d60*/  HMMA.16816.F32.BF16 R64, R104, R6, R64 ;  /* 0x000000066840723c */ /* 0x000fe80000041840 */
[----:B------:R-:W-:Y:S01]  /*2d70*/  MUFU.EX2 R193, R28 ;  /* 0x0000001c00c17308 */ /* 0x000fe20000000800 */
[-C--:B------:R-:W-:Y:S01]  /*2d80*/  @!P3 ISETP.GE.AND P4, PT, R8, R164.reuse, PT ;  /* 0x000000a40800b20c */ /* 0x080fe20003f86270 */
[----:B------:R-:W-:Y:S01]  /*2d90*/  IMAD.WIDE.U32 R100, R171, -0x2daee0ad, RZ ;  /* 0xd2511f53ab647825 */ /* 0x000fe200078e00ff */
[----:B------:R-:W-:Y:S02]  /*2da0*/  @!P3 FSEL R46, R46, -INF , !P5 ;  /* 0xff8000002e2eb808 */ /* 0x000fe40006800000 */
[----:B------:R-:W-:Y:S01]  /*2db0*/  @!P3 FSEL R41, R41, -INF , !P6 ;  /* 0xff8000002929b808 */ /* 0x000fe20007000000 */
[--C-:B------:R-:W-:Y:S01]  /*2dc0*/  FFMA.FTZ R39, R39, UR13, -R158.reuse ;  /* 0x0000000d27277c23 */ /* 0x100fe2000801089e */
[CC--:B------:R-:W-:Y:S01]  /*2dd0*/  @!P3 ISETP.GE.AND P5, PT, R9.reuse, R163.reuse, PT ;  /* 0x000000a30900b20c */ /* 0x0c0fe20003fa6270 */
[----:B------:R-:W-:Y:S01]  /*2de0*/  @!P3 VIADD R4, R2, 0x31 ;  /* 0x000000310204b836 */ /* 0x000fe20000000000 */
[----:B------:R-:W-:Y:S01]  /*2df0*/  @!P3 ISETP.GE.AND P6, PT, R9, R164, PT ;  /* 0x000000a40900b20c */ /* 0x000fe20003fc6270 */
[--C-:B------:R-:W-:Y:S01]  /*2e00*/  FFMA.FTZ R40, R40, UR13, -R157.reuse ;  /* 0x0000000d28287c23 */ /* 0x100fe2000801089d */
[----:B------:R-:W-:Y:S01]  /*2e10*/  @!P3 FSEL R43, R43, -INF , !P2 ;  /* 0xff8000002b2bb808 */ /* 0x000fe20005000000 */
[----:B------:R-:W-:Y:S01]  /*2e20*/  FFMA.FTZ R41, R41, UR13, -R157 ;  /* 0x0000000d29297c23 */ /* 0x000fe2000801089d */
[----:B------:R-:W-:Y:S01]  /*2e30*/  @!P3 FSEL R44, R44, -INF , !P4 ;  /* 0xff8000002c2cb808 */ /* 0x000fe20006000000 */
[--C-:B------:R-:W-:Y:S01]  /*2e40*/  FFMA.FTZ R46, R46, UR13, -R3.reuse ;  /* 0x0000000d2e2e7c23 */ /* 0x100fe20008010803 */
[CC--:B------:R-:W-:Y:S01]  /*2e50*/  @!P3 ISETP.GE.AND P2, PT, R8.reuse, R163.reuse, PT ;  /* 0x000000a30800b20c */ /* 0x0c0fe20003f46270 */
[----:B------:R-:W-:Y:S01]  /*2e60*/  FFMA.FTZ R43, R43, UR13, -R3 ;  /* 0x0000000d2b2b7c23 */ /* 0x000fe20008010803 */
[-C--:B------:R-:W-:Y:S01]  /*2e70*/  @!P3 ISETP.GE.AND P4, PT, R8, R162.reuse, PT ;  /* 0x000000a20800b20c */ /* 0x080fe20003f86270 */
[--C-:B------:R-:W-:Y:S01]  /*2e80*/  FFMA.FTZ R44, R44, UR13, -R157.reuse ;  /* 0x0000000d2c2c7c23 */ /* 0x100fe2000801089d */
[----:B------:R-:W-:Y:S01]  /*2e90*/  @!P3 FSEL R49, R49, -INF , !P5 ;  /* 0xff8000003131b808 */ /* 0x000fe20006800000 */
[----:B------:R-:W-:Y:S01]  /*2ea0*/  VIADD R104, R155, 0x4020 ;  /* 0x000040209b687836 */ /* 0x000fe20000000000 */
[----:B------:R-:W-:Y:S01]  /*2eb0*/  @!P3 FSEL R45, R45, -INF , !P6 ;  /* 0xff8000002d2db808 */ /* 0x000fe20007000000 */
[----:B------:R-:W-:Y:S01]  /*2ec0*/  @P1 VIADD R104, R248, 0xffffffe0 ;  /* 0xffffffe0f8681836 */ /* 0x000fe20000000000 */
[----:B------:R-:W-:Y:S01]  /*2ed0*/  @!P3 ISETP.GE.AND P5, PT, R4, R163, PT ;  /* 0x000000a30400b20c */ /* 0x000fe20003fa6270 */
[----:B------:R-:W-:Y:S01]  /*2ee0*/  @!P3 VIADD R8, R2, 0x30 ;  /* 0x000000300208b836 */ /* 0x000fe20000000000 */
[----:B------:R-:W-:Y:S01]  /*2ef0*/  @!P3 ISETP.GE.AND P6, PT, R9, R161, PT ;  /* 0x000000a10900b20c */ /* 0x000fe20003fc6270 */
[----:B------:R-:W-:Y:S01]  /*2f00*/  FFMA.FTZ R45, R45, UR13, -R157 ;  /* 0x0000000d2d2d7c23 */ /* 0x000fe2000801089d */
[----:B------:R-:W-:Y:S01]  /*2f10*/  @!P3 FSEL R50, R50, -INF , !P4 ;  /* 0xff8000003232b808 */ /* 0x000fe20006000000 */
[--C-:B------:R-:W-:Y:S01]  /*2f20*/  FFMA.FTZ R49, R49, UR13, -R159.reuse ;  /* 0x0000000d31317c23 */ /* 0x100fe2000801089f */
[----:B------:R-:W-:Y:S01]  /*2f30*/  @!P3 FSEL R53, R53, -INF , !P5 ;  /* 0xff8000003535b808 */ /* 0x000fe20006800000 */
[----:B------:R3:W-:Y:S01]  /*2f40*/  MUFU.EX2 R194, R19 ;  /* 0x0000001300c27308 */ /* 0x0007e20000000800 */
[----:B------:R-:W-:Y:S01]  /*2f50*/  @!P3 FSEL R47, R47, -INF , !P6 ;  /* 0xff8000002f2fb808 */ /* 0x000fe20007000000 */
[--C-:B------:R-:W-:Y:S01]  /*2f60*/  FFMA.FTZ R50, R50, UR13, -R158.reuse ;  /* 0x0000000d32327c23 */ /* 0x100fe2000801089e */
[----:B------:R-:W-:Y:S01]  /*2f70*/  @!P3 FSEL R48, R48, -INF , !P2 ;  /* 0xff8000003030b808 */ /* 0x000fe20005000000 */
[----:B------:R-:W-:Y:S01]  /*2f80*/  FFMA.FTZ R53, R53, UR13, -R159 ;  /* 0x0000000d35357c23 */ /* 0x000fe2000801089f */
[-C--:B------:R-:W-:Y:S01]  /*2f90*/  @!P3 ISETP.GE.AND P4, PT, R8, R162.reuse, PT ;  /* 0x000000a20800b20c */ /* 0x080fe20003f86270 */
[----:B------:R-:W-:Y:S01]  /*2fa0*/  FFMA.FTZ R47, R47, UR13, -R3 ;  /* 0x0000000d2f2f7c23 */ /* 0x000fe20008010803 */
[-C--:B------:R-:W-:Y:S01]  /*2fb0*/  @!P3 ISETP.GE.AND P5, PT, R4, R162.reuse, PT ;  /* 0x000000a20400b20c */ /* 0x080fe20003fa6270 */
[--C-:B------:R-:W-:Y:S01]  /*2fc0*/  FFMA.FTZ R48, R48, UR13, -R159.reuse ;  /* 0x0000000d30307c23 */ /* 0x100fe2000801089f */
[----:B------:R-:W-:Y:S01]  /*2fd0*/  @!P3 ISETP.GE.AND P6, PT, R9, R162, PT ;  /* 0x000000a20900b20c */ /* 0x000fe20003fc6270 */
[----:B------:R-:W-:Y:S01]  /*2fe0*/  MUFU.EX2 R199, R31 ;  /* 0x0000001f00c77308 */ /* 0x000fe20000000800 */
[----:B------:R-:W-:Y:S01]  /*2ff0*/  @!P3 ISETP.GE.AND P2, PT, R8, R163, PT ;  /* 0x000000a30800b20c */ /* 0x000fe20003f46270 */
[----:B-1----:R-:W-:Y:S01]  /*3000*/  IMAD.WIDE.U32 R14, R169, -0x2daee0ad, RZ ;  /* 0xd2511f53a90e7825 */ /* 0x002fe200078e00ff */
[----:B------:R-:W-:Y:S02]  /*3010*/  @!P3 FSEL R54, R54, -INF , !P4 ;  /* 0xff8000003636b808 */ /* 0x000fe40006000000 */
[----:B------:R-:W-:Y:S01]  /*3020*/  @!P3 FSEL R55, R55, -INF , !P5 ;  /* 0xff8000003737b808 */ /* 0x000fe20006800000 */
[----:B------:R-:W-:Y:S01]  /*3030*/  IMAD.WIDE.U32 R10, R177, -0x2daee0ad, RZ ;  /* 0xd2511f53b10a7825 */ /* 0x000fe200078e00ff */
[----:B------:R-:W-:Y:S03]  /*3040*/  @!P3 FSEL R51, R51, -INF , !P6 ;  /* 0xff8000003333b808 */ /* 0x000fe60007000000 */
[----:B------:R-:W1:Y:S01]  /*3050*/  MUFU.EX2 R207, R12 ;  /* 0x0000000c00cf7308 */ /* 0x000e620000000800 */
[----:B------:R-:W-:Y:S01]  /*3060*/  @!P3 FSEL R52, R52, -INF , !P2 ;  /* 0xff8000003434b808 */ /* 0x000fe20005000000 */
[--C-:B------:R-:W-:Y:S01]  /*3070*/  FFMA.FTZ R54, R54, UR13, -R158.reuse ;  /* 0x0000000d36367c23 */ /* 0x100fe2000801089e */
[CC--:B------:R-:W-:Y:S01]  /*3080*/  @!P3 ISETP.GE.AND P4, PT, R4.reuse, R164.reuse, PT ;  /* 0x000000a40400b20c */ /* 0x0c0fe20003f86270 */
[--C-:B------:R-:W-:Y:S01]  /*3090*/  FFMA.FTZ R51, R51, UR13, -R158.reuse ;  /* 0x0000000d33337c23 */ /* 0x100fe2000801089e */
[-C--:B------:R-:W-:Y:S01]  /*30a0*/  @!P3 ISETP.GE.AND P5, PT, R4, R161.reuse, PT ;  /* 0x000000a10400b20c */ /* 0x080fe20003fa6270 */
[----:B------:R-:W-:Y:S01]  /*30b0*/  FFMA.FTZ R52, R52, UR13, -R159 ;  /* 0x0000000d34347c23 */ /* 0x000fe2000801089f */
[CC--:B------:R-:W-:Y:S03]  /*30c0*/  @!P3 ISETP.GE.AND P6, PT, R8.reuse, R164.reuse, PT ;  /* 0x000000a40800b20c */ /* 0x0c0fe60003fc6270 */
[----:B------:R4:W1:Y:S01]  /*30d0*/  MUFU.EX2 R206, R13 ;  /* 0x0000000d00ce7308 */ /* 0x0008620000000800 */
[-C--:B------:R-:W-:Y:S01]  /*30e0*/  @!P3 ISETP.GE.AND P2, PT, R8, R161.reuse, PT ;  /* 0x000000a10800b20c */ /* 0x080fe20003f46270 */
[----:B------:R-:W-:Y:S01]  /*30f0*/  @!P3 VIADD R4, R2, 0x38 ;  /* 0x000000380204b836 */ /* 0x000fe20000000000 */
[----:B------:R-:W-:Y:S01]  /*3100*/  LOP3.LUT R8, R180, UR29, R109, 0x96, !PT ;  /* 0x0000001db4087c12 */ /* 0x000fe2000f8e966d */
[--C-:B------:R-:W-:Y:S01]  /*3110*/  FFMA.FTZ R55, R55, UR13, -R158.reuse ;  /* 0x0000000d37377c23 */ /* 0x100fe2000801089e */
[----:B------:R-:W-:Y:S01]  /*3120*/  @!P3 FSEL R56, R56, -INF , !P6 ;  /* 0xff8000003838b808 */ /* 0x000fe20007000000 */
[----:B------:R-:W-:Y:S01]  /*3130*/  @!P3 VIADD R2, R2, 0x39 ;  /* 0x000000390202b836 */ /* 0x000fe20000000000 */
[----:B------:R-:W-:Y:S03]  /*3140*/  @!P3 FSEL R58, R58, -INF , !P2 ;  /* 0xff8000003a3ab808 */ /* 0x000fe60005000000 */
[----:B------:R2:W1:Y:S01]  /*3150*/  MUFU.EX2 R183, R20 ;  /* 0x0000001400b77308 */ /* 0x0004620000000800 */
[----:B------:R-:W-:Y:S01]  /*3160*/  @!P3 ISETP.GE.AND P6, PT, R4, R164, PT ;  /* 0x000000a40400b20c */ /* 0x000fe20003fc6270 */
[----:B------:R-:W-:Y:S01]  /*3170*/  FFMA.FTZ R56, R56, UR13, -R157 ;  /* 0x0000000d38387c23 */ /* 0x000fe2000801089d */
[----:B------:R-:W-:Y:S01]  /*3180*/  @!P3 ISETP.GE.AND P2, PT, R4, R161, PT ;  /* 0x000000a10400b20c */ /* 0x000fe20003f46270 */
[----:B------:R-:W-:Y:S01]  /*3190*/  FFMA.FTZ R58, R58, UR13, -R3 ;  /* 0x0000000d3a3a7c23 */ /* 0x000fe20008010803 */
[----:B------:R-:W-:Y:S01]  /*31a0*/  @!P3 FSEL R60, R60, -INF , !P6 ;  /* 0xff8000003c3cb808 */ /* 0x000fe20007000000 */
[----:B---3--:R-:W-:Y:S01]  /*31b0*/  IMAD.WIDE.U32 R18, R173, -0x2daee0ad, RZ ;  /* 0xd2511f53ad127825 */ /* 0x008fe200078e00ff */
[----:B------:R-:W-:Y:S03]  /*31c0*/  @!P3 FSEL R62, R62, -INF , !P2 ;  /* 0xff8000003e3eb808 */ /* 0x000fe60005000000 */
[----:B------:R3:W-:Y:S01]  /*31d0*/  MUFU.EX2 R191, R22 ;  /* 0x0000001600bf7308 */ /* 0x0007e20000000800 */
[----:B------:R-:W-:Y:S01]  /*31e0*/  @!P3 FSEL R57, R57, -INF , !P4 ;  /* 0xff8000003939b808 */ /* 0x000fe20006000000 */
[----:B------:R-:W-:Y:S01]  /*31f0*/  FFMA.FTZ R60, R60, UR13, -R157 ;  /* 0x0000000d3c3c7c23 */ /* 0x000fe2000801089d */
[----:B------:R-:W-:Y:S01]  /*3200*/  @!P3 FSEL R59, R59, -INF , !P5 ;  /* 0xff8000003b3bb808 */ /* 0x000fe20006800000 */
[----:B------:R-:W-:Y:S01]  /*3210*/  FFMA.FTZ R62, R62, UR13, -R3 ;  /* 0x0000000d3e3e7c23 */ /* 0x000fe20008010803 */
[C---:B------:R-:W-:Y:S01]  /*3220*/  @!P3 ISETP.GE.AND P6, PT, R4.reuse, R163, PT ;  /* 0x000000a30400b20c */ /* 0x040fe20003fc6270 */
[----:B------:R-:W-:Y:S01]  /*3230*/  FFMA.FTZ R57, R57, UR13, -R157 ;  /* 0x0000000d39397c23 */ /* 0x000fe2000801089d */
[----:B------:R-:W-:Y:S03]  /*3240*/  @!P3 ISETP.GE.AND P2, PT, R4, R162, PT ;  /* 0x000000a20400b20c */ /* 0x000fe60003f46270 */
[----:B------:R1:W-:Y:S01]  /*3250*/  MUFU.EX2 R182, R21 ;  /* 0x0000001500b67308 */ /* 0x0003e20000000800 */
[C---:B------:R-:W-:Y:S01]  /*3260*/  @!P3 ISETP.GE.AND P4, PT, R2.reuse, R164, PT ;  /* 0x000000a40200b20c */ /* 0x040fe20003f86270 */
[----:B------:R-:W-:Y:S01]  /*3270*/  FFMA.FTZ R59, R59, UR13, -R3 ;  /* 0x0000000d3b3b7c23 */ /* 0x000fe20008010803 */
[----:B------:R-:W-:Y:S01]  /*3280*/  @!P3 ISETP.GE.AND P5, PT, R2, R161, PT ;  /* 0x000000a10200b20c */ /* 0x000fe20003fa6270 */
[----:B----4-:R-:W-:Y:S01]  /*3290*/  IMAD.WIDE.U32 R12, R179, -0x2daee0ad, RZ ;  /* 0xd2511f53b30c7825 */ /* 0x010fe200078e00ff */
[----:B------:R-:W-:Y:S02]  /*32a0*/  LOP3.LUT R4, R178, UR29, R101, 0x96, !PT ;  /* 0x0000001db2047c12 */ /* 0x000fe4000f8e9665 */
[----:B------:R-:W-:Y:S03]  /*32b0*/  LOP3.LUT R100, R100, UR28, R17, 0x96, !PT ;  /* 0x0000001c64647c12 */ /* 0x000fe6000f8e9611 */
[----:B------:R-:W-:Y:S01]  /*32c0*/  MUFU.EX2 R192, R29 ;  /* 0x0000001d00c07308 */ /* 0x000fe20000000800 */
[----:B------:R-:W-:Y:S01]  /*32d0*/  @!P3 FSEL R61, R61, -INF , !P4 ;  /* 0xff8000003d3db808 */ /* 0x000fe20006000000 */
[----:B------:R-:W-:Y:S01]  /*32e0*/  IMAD.WIDE.U32 R4, R4, -0x326172a9, RZ ;  /* 0xcd9e8d5704047825 */ /* 0x000fe200078e00ff */
[----:B------:R-:W-:Y:S02]  /*32f0*/  @!P3 FSEL R63, R63, -INF , !P5 ;  /* 0xff8000003f3fb808 */ /* 0x000fe40006800000 */
[----:B------:R-:W-:Y:S01]  /*3300*/  @!P3 ISETP.GE.AND P4, PT, R2, R163, PT ;  /* 0x000000a30200b20c */ /* 0x000fe20003f86270 */
[----:B------:R-:W-:Y:S01]  /*3310*/  IMAD.WIDE.U32 R100, R100, -0x326172a9, RZ ;  /* 0xcd9e8d5764647825 */ /* 0x000fe200078e00ff */
[----:B------:R-:W-:Y:S03]  /*3320*/  @!P3 ISETP.GE.AND P5, PT, R2, R162, PT ;  /* 0x000000a20200b20c */ /* 0x000fe60003fa6270 */
[----:B------:R-:W4:Y:S01]  /*3330*/  MUFU.EX2 R190, R23 ;  /* 0x0000001700be7308 */ /* 0x000f220000000800 */
[----:B------:R-:W-:Y:S01]  /*3340*/  LOP3.LUT R108, R108, UR28, R15, 0x96, !PT ;  /* 0x0000001c6c6c7c12 */ /* 0x000fe2000f8e960f */
[----:B------:R-:W-:Y:S01]  /*3350*/  FFMA.FTZ R3, R63, UR13, -R3 ;  /* 0x0000000d3f037c23 */ /* 0x000fe20008010803 */
[----:B------:R-:W-:Y:S01]  /*3360*/  LOP3.LUT R2, R170, UR29, R11, 0x96, !PT ;  /* 0x0000001daa027c12 */ /* 0x000fe2000f8e960b */
[----:B------:R-:W-:Y:S01]  /*3370*/  FFMA.FTZ R157, R61, UR13, -R157 ;  /* 0x0000000d3d9d7c23 */ /* 0x000fe2000801089d */
[----:B--2---:R-:W-:Y:S01]  /*3380*/  LOP3.LUT R20, R10, UR28, R19, 0x96, !PT ;  /* 0x0000001c0a147c12 */ /* 0x004fe2000f8e9613 */
[----:B------:R-:W-:Y:S01]  /*3390*/  IMAD.WIDE.U32 R8, R8, -0x326172a9, RZ ;  /* 0xcd9e8d5708087825 */ /* 0x000fe200078e00ff */
[----:B------:R-:W-:Y:S03]  /*33a0*/  LOP3.LUT R10, R176, UR29, R13, 0x96, !PT ;  /* 0x0000001db00a7c12 */ /* 0x000fe6000f8e960d */
[----:B------:R-:W-:Y:S01]  /*33b0*/  MUFU.EX2 R169, R36 ;  /* 0x0000002400a97308 */ /* 0x000fe20000000800 */
[----:B---3--:R-:W-:Y:S01]  /*33c0*/  LOP3.LUT R22, R12, UR28, R103, 0x96, !PT ;  /* 0x0000001c0c167c12 */ /* 0x008fe2000f8e9667 */
[----:B------:R-:W-:Y:S01]  /*33d0*/  IMAD.WIDE.U32 R108, R108, -0x326172a9, RZ ;  /* 0xcd9e8d576c6c7825 */ /* 0x000fe200078e00ff */
[----:B------:R-:W-:Y:S02]  /*33e0*/  LOP3.LUT R13, R166, UR25, R5, 0x96, !PT ;  /* 0x00000019a60d7c12 */ /* 0x000fe4000f8e9605 */
[----:B------:R-:W-:Y:S01]  /*33f0*/  LOP3.LUT R12, R4, UR24, R101, 0x96, !PT ;  /* 0x00000018040c7c12 */ /* 0x000fe2000f8e9665 */
[----:B------:R-:W-:Y:S01]  /*3400*/  IMAD.WIDE.U32 R4, R2, -0x326172a9, RZ ;  /* 0xcd9e8d5702047825 */ /* 0x000fe200078e00ff */
[----:B------:R-:W-:Y:S03]  /*3410*/  LOP3.LUT R15, R168, UR25, R9, 0x96, !PT ;  /* 0x00000019a80f7c12 */ /* 0x000fe6000f8e9609 */
[----:B------:R2:W-:Y:S01]  /*3420*/  MUFU.EX2 R198, R25 ;  /* 0x0000001900c67308 */ /* 0x0005e20000000800 */
[----:B------:R-:W-:Y:S01]  /*3430*/  LOP3.LUT R2, R8, UR24, R109, 0x96, !PT ;  /* 0x0000001808027c12 */ /* 0x000fe2000f8e966d */
[----:B-1----:R-:W-:Y:S01]  /*3440*/  IMAD.WIDE.U32 R20, R20, -0x326172a9, RZ ;  /* 0xcd9e8d5714147825 */ /* 0x002fe200078e00ff */
[----:B------:R-:W-:Y:S02]  /*3450*/  LOP3.LUT R19, R172, UR25, R5, 0x96, !PT ;  /* 0x00000019ac137c12 */ /* 0x000fe4000f8e9605 */
[----:B------:R-:W-:Y:S01]  /*3460*/  @!P3 FSEL R64, R64, -INF , !P6 ;  /* 0xff8000004040b808 */ /* 0x000fe20007000000 */
[----:B------:R-:W-:Y:S01]  /*3470*/  IMAD.WIDE.U32 R10, R10, -0x326172a9, RZ ;  /* 0xcd9e8d570a0a7825 */ /* 0x000fe200078e00ff */
[----:B------:R-:W-:Y:S03]  /*3480*/  LOP3.LUT R17, R4, UR24, R21, 0x96, !PT ;  /* 0x0000001804117c12 */ /* 0x000fe6000f8e9615 */
[----:B------:R-:W-:Y:S01]  /*3490*/  MUFU.EX2 R168, R37 ;  /* 0x0000002500a87308 */ /* 0x000fe20000000800 */
[----:B------:R-:W-:Y:S01]  /*34a0*/  @!P3 FSEL R65, R65, -INF , !P4 ;  /* 0xff8000004141b808 */ /* 0x000fe20006000000 */
[----:B------:R-:W-:Y:S01]  /*34b0*/  IMAD.WIDE.U32 R4, R12, -0x2daee0ad, RZ ;  /* 0xd2511f530c047825 */ /* 0x000fe200078e00ff */
[----:B------:R-:W-:Y:S02]  /*34c0*/  LOP3.LUT R111, R174, UR25, R11, 0x96, !PT ;  /* 0x00000019ae6f7c12 */ /* 0x000fe4000f8e960b */
[----:B------:R-:W-:Y:S01]  /*34d0*/  @!P3 FSEL R66, R66, -INF , !P2 ;  /* 0xff8000004242b808 */ /* 0x000fe20005000000 */
[----:B------:R-:W-:Y:S01]  /*34e0*/  IMAD.WIDE.U32 R8, R13, -0x2daee0ad, RZ ;  /* 0xd2511f530d087825 */ /* 0x000fe200078e00ff */
[C---:B------:R-:W-:Y:S03]  /*34f0*/  PRMT R26, R4.reuse, 0x7772, RZ ;  /* 0x00007772041a7816 */ /* 0x040fe600000000ff */
[----:B------:R-:W-:Y:S01]  /*3500*/  MUFU.EX2 R171, R32 ;  /* 0x0000002000ab7308 */ /* 0x000fe20000000800 */
[C---:B------:R-:W-:Y:S01]  /*3510*/  PRMT R101, R4.reuse, 0x7770, RZ ;  /* 0x0000777004657816 */ /* 0x040fe200000000ff */
[----:B------:R-:W-:Y:S01]  /*3520*/  IMAD.WIDE.U32 R12, R15, -0x2daee0ad, RZ ;  /* 0xd2511f530f0c7825 */ /* 0x000fe200078e00ff */
[----:B--2---:R-:W-:Y:S02]  /*3530*/  PRMT R25, R4, 0x7771, RZ ;  /* 0x0000777104197816 */ /* 0x004fe400000000ff */
[----:B------:R-:W-:Y:S01]  /*3540*/  LOP3.LUT R16, R16, UR27, R9, 0x96, !PT ;  /* 0x0000001b10107c12 */ /* 0x000fe2000f8e9609 */
[----:B------:R-:W-:Y:S01]  /*3550*/  FFMA.FTZ R64, R64, UR13, -R159 ;  /* 0x0000000d40407c23 */ /* 0x000fe2000801089f */
[----:B------:R-:W-:Y:S01]  /*3560*/  LOP3.LUT R109, R14, UR27, R13, 0x96, !PT ;  /* 0x0000001b0e6d7c12 */ /* 0x000fe2000f8e960d */
[----:B------:R-:W-:Y:S01]  /*3570*/  FFMA.FTZ R159, R65, UR13, -R159 ;  /* 0x0000000d419f7c23 */ /* 0x000fe2000801089f */
[----:B------:R-:W-:Y:S01]  /*3580*/  LOP3.LUT R11, R8, UR26, R5, 0x96, !PT ;  /* 0x0000001a080b7c12 */ /* 0x000fe2000f8e9605 */
[----:B------:R-:W-:Y:S01]  /*3590*/  IMAD.WIDE.U32 R22, R22, -0x326172a9, RZ ;  /* 0xcd9e8d5716167825 */ /* 0x000fe200078e00ff */
[----:B------:R-:W-:Y:S01]  /*35a0*/  PRMT R103, R4, 0x7773, RZ ;  /* 0x0000777304677816 */ /* 0x000fe200000000ff */
[----:B------:R-:W-:Y:S01]  /*35b0*/  MUFU.EX2 R172, R39 ;  /* 0x0000002700ac7308 */ /* 0x000fe20000000800 */
[----:B------:R-:W-:Y:S01]  /*35c0*/  @!P3 FSEL R67, R67, -INF , !P5 ;  /* 0xff8000004343b808 */ /* 0x000fe20006800000 */
[----:B------:R-:W-:Y:S01]  /*35d0*/  IMAD.WIDE.U32 R14, R19, -0x2daee0ad, RZ ;  /* 0xd2511f53130e7825 */ /* 0x000fe200078e00ff */
[----:B------:R-:W-:Y:S01]  /*35e0*/  LOP3.LUT R110, R10, UR24, R23, 0x96, !PT ;  /* 0x000000180a6e7c12 */ /* 0x000fe2000f8e9617 */
[----:B------:R-:W-:Y:S02]  /*35f0*/  UIADD3 UR24, UPT, UPT, UR22, -0x4ab325aa, URZ ;  /* 0xb54cda5616187890 */ /* 0x000fe4000fffe0ff */
[--C-:B------:R-:W-:Y:S01]  /*3600*/  FFMA.FTZ R66, R66, UR13, -R158.reuse ;  /* 0x0000000d42427c23 */ /* 0x100fe2000801089e */
[----:B------:R-:W-:Y:S01]  /*3610*/  IMAD.WIDE.U32 R8, R2, -0x2daee0ad, RZ ;  /* 0xd2511f5302087825 */ /* 0x000fe200078e00ff */
[----:B------:R-:W-:Y:S02]  /*3620*/  LOP3.LUT R18, R18, UR27, R15, 0x96, !PT ;  /* 0x0000001b12127c12 */ /* 0x000fe4000f8e960f */
[----:B------:R-:W-:Y:S01]  /*3630*/  MUFU.EX2 R170, R33 ;  /* 0x0000002100aa7308 */ /* 0x000fe20000000800 */
[----:B------:R-:W-:Y:S01]  /*3640*/  FFMA.FTZ R158, R67, UR13, -R158 ;  /* 0x0000000d439e7c23 */ /* 0x000fe2000801089e */
[----:B------:R-:W-:Y:S01]  /*3650*/  IMAD.WIDE.U32 R4, R17, -0x2daee0ad, RZ ;  /* 0xd2511f5311047825 */ /* 0x000fe200078e00ff */
[----:B------:R-:W-:Y:S02]  /*3660*/  PRMT R163, R8, 0x7770, RZ ;  /* 0x0000777008a37816 */ /* 0x000fe400000000ff */
[----:B------:R-:W-:Y:S02]  /*3670*/  LOP3.LUT R12, R12, UR26, R9, 0x96, !PT ;  /* 0x0000001a0c0c7c12 */ /* 0x000fe4000f8e9609 */
[C---:B------:R-:W-:Y:S03]  /*3680*/  PRMT R167, R8.reuse, 0x7772, RZ ;  /* 0x0000777208a77816 */ /* 0x040fe600000000ff */
[----:B------:R-:W-:Y:S01]  /*3690*/  MUFU.EX2 R181, R40 ;  /* 0x0000002800b57308 */ /* 0x000fe20000000800 */
[C---:B------:R-:W-:Y:S02]  /*36a0*/  PRMT R27, R8.reuse, 0x7771, RZ ;  /* 0x00007771081b7816 */ /* 0x040fe400000000ff */
[----:B------:R-:W-:Y:S01]  /*36b0*/  PRMT R214, R8, 0x7773, RZ ;  /* 0x0000777308d67816 */ /* 0x000fe200000000ff */
[----:B------:R-:W-:Y:S01]  /*36c0*/  IMAD.WIDE.U32 R8, R16, -0x326172a9, RZ ;  /* 0xcd9e8d5710087825 */ /* 0x000fe200078e00ff */
[----:B------:R-:W-:Y:S02]  /*36d0*/  PRMT R19, R4, 0x7770, RZ ;  /* 0x0000777004137816 */ /* 0x000fe400000000ff */
[----:B------:R-:W-:Y:S03]  /*36e0*/  LOP3.LUT R10, R14, UR26, R5, 0x96, !PT ;  /* 0x0000001a0e0a7c12 */ /* 0x000fe6000f8e9605 */
[----:B------:R-:W1:Y:S01]  /*36f0*/  MUFU.EX2 R175, R34 ;  /* 0x0000002200af7308 */ /* 0x000e620000000800 */
[C---:B------:R-:W-:Y:S02]  /*3700*/  PRMT R23, R4.reuse, 0x7772, RZ ;  /* 0x0000777204177816 */ /* 0x040fe400000000ff */
[C---:B------:R-:W-:Y:S02]  /*3710*/  PRMT R21, R4.reuse, 0x7771, RZ ;  /* 0x0000777104157816 */ /* 0x040fe400000000ff */
[----:B------:R-:W-:Y:S01]  /*3720*/  PRMT R24, R4, 0x7773, RZ ;  /* 0x0000777304187816 */ /* 0x000fe200000000ff */
[----:B------:R-:W-:Y:S01]  /*3730*/  IMAD.WIDE.U32 R4, R18, -0x326172a9, RZ ;  /* 0xcd9e8d5712047825 */ /* 0x000fe200078e00ff */
[----:B------:R-:W-:Y:S03]  /*3740*/  LOP3.LUT R6, R100, UR24, R9, 0x96, !PT ;  /* 0x0000001864067c12 */ /* 0x000fe6000f8e9609 */
[----:B------:R-:W-:Y:S01]  /*3750*/  MUFU.EX2 R173, R38 ;  /* 0x0000002600ad7308 */ /* 0x000fe20000000800 */
[C---:B------:R-:W-:Y:S02]  /*3760*/  PRMT R14, R8.reuse, 0x7770, RZ ;  /* 0x00007770080e7816 */ /* 0x040fe400000000ff */
[C---:B------:R-:W-:Y:S02]  /*3770*/  PRMT R16, R8.reuse, 0x7771, RZ ;  /* 0x0000777108107816 */ /* 0x040fe400000000ff */
[C---:B------:R-:W-:Y:S02]  /*3780*/  PRMT R15, R8.reuse, 0x7772, RZ ;  /* 0x00007772080f7816 */ /* 0x040fe400000000ff */
[----:B------:R-:W-:Y:S03]  /*3790*/  PRMT R17, R8, 0x7773, RZ ;  /* 0x0000777308117816 */ /* 0x000fe600000000ff */
[----:B------:R-:W2:Y:S01]  /*37a0*/  MUFU.EX2 R174, R35 ;  /* 0x0000002300ae7308 */ /* 0x000ea20000000800 */
[C---:B------:R-:W-:Y:S02]  /*37b0*/  PRMT R13, R4.reuse, 0x7772, RZ ;  /* 0x00007772040d7816 */ /* 0x040fe400000000ff */
[----:B------:R-:W-:Y:S02]  /*37c0*/  PRMT R7, R4, 0x7770, RZ ;  /* 0x0000777004077816 */ /* 0x000fe400000000ff */
[----:B------:R-:W-:Y:S02]  /*37d0*/  LOP3.LUT R2, R20, UR24, R5, 0x96, !PT ;  /* 0x0000001814027c12 */ /* 0x000fe4000f8e9605 */
[C---:B------:R-:W-:Y:S03]  /*37e0*/  PRMT R8, R4.reuse, 0x7771, RZ ;  /* 0x0000777104087816 */ /* 0x040fe600000000ff */
[----:B------:R-:W-:Y:S01]  /*37f0*/  MUFU.EX2 R189, R42 ;  /* 0x0000002a00bd7308 */ /* 0x000fe20000000800 */
[----:B------:R-:W-:Y:S02]  /*3800*/  PRMT R9, R4, 0x7773, RZ ;  /* 0x0000777304097816 */ /* 0x000fe400000000ff */
[C---:B------:R-:W-:Y:S02]  /*3810*/  LOP3.LUT R4, R6.reuse, 0xff, RZ, 0xc0, !PT ;  /* 0x000000ff06047812 */ /* 0x040fe400078ec0ff */
[----:B------:R-:W-:Y:S02]  /*3820*/  LOP3.LUT R5, R6, 0xffff, RZ, 0xc0, !PT ;  /* 0x0000ffff06057812 */ /* 0x000fe400078ec0ff */
[----:B------:R-:W-:Y:S03]  /*3830*/  ISETP.LE.U32.AND P6, PT, R4, UR12, PT ;  /* 0x0000000c04007c0c */ /* 0x000fe6000bfc3070 */
[----:B------:R-:W-:Y:S01]  /*3840*/  MUFU.EX2 R164, R48 ;  /* 0x0000003000a47308 */ /* 0x000fe20000000800 */
[--C-:B------:R-:W-:Y:S02]  /*3850*/  SHF.R.U32.HI R4, RZ, 0x18, R6.reuse ;  /* 0x00000018ff047819 */ /* 0x100fe40000011606 */
[----:B------:R-:W-:Y:S02]  /*3860*/  SHF.R.U32.HI R5, RZ, 0x8, R5 ;  /* 0x00000008ff057819 */ /* 0x000fe40000011605 */
[----:B------:R-:W-:Y:S02]  /*3870*/  ISETP.LE.U32.AND P4, PT, R4, UR12, PT ;  /* 0x0000000c04007c0c */ /* 0x000fe4000bf83070 */
[----:B------:R-:W-:Y:S03]  /*3880*/  LOP3.LUT R4, R5, 0xffff, RZ, 0xc0, !PT ;  /* 0x0000ffff05047812 */ /* 0x000fe600078ec0ff */
[----:B------:R-:W3:Y:S01]  /*3890*/  MUFU.EX2 R180, R41 ;  /* 0x0000002900b47308 */ /* 0x000ee20000000800 */
[----:B------:R-:W-:Y:S02]  /*38a0*/  PRMT R6, R6, 0x7632, R6 ;  /* 0x0000763206067816 */ /* 0x000fe40000000006 */
[----:B------:R-:W-:Y:S01]  /*38b0*/  ISETP.LE.U32.AND P2, PT, R4, UR12, PT ;  /* 0x0000000c04007c0c */ /* 0x000fe2000bf43070 */
[----:B------:R-:W-:Y:S01]  /*38c0*/  @!P6 FADD.FTZ R196, -R196, -RZ ;  /* 0x800000ffc4c4e221 */ /* 0x000fe20000010100 */
[C---:B------:R-:W-:Y:S02]  /*38d0*/  LOP3.LUT R4, R2.reuse, 0xffff, RZ, 0xc0, !PT ;  /* 0x0000ffff02047812 */ /* 0x040fe400078ec0ff */
[----:B------:R-:W-:Y:S03]  /*38e0*/  LOP3.LUT R5, R2, 0xff, RZ, 0xc0, !PT ;  /* 0x000000ff02057812 */ /* 0x000fe600078ec0ff */
[----:B------:R-:W-:Y:S01]  /*38f0*/  MUFU.EX2 R162, R49 ;  /* 0x0000003100a27308 */ /* 0x000fe20000000800 */
[----:B------:R-:W-:Y:S01]  /*3900*/  SHF.R.U32.HI R4, RZ, 0x8, R4 ;  /* 0x00000008ff047819 */ /* 0x000fe20000011604 */
[----:B------:R-:W-:Y:S01]  /*3910*/  @!P4 FADD.FTZ R203, -R203, -RZ ;  /* 0x800000ffcbcbc221 */ /* 0x000fe20000010100 */
[----:B------:R-:W-:Y:S02]  /*3920*/  LOP3.LUT R6, R6, 0xff, RZ, 0xc0, !PT ;  /* 0x000000ff06067812 */ /* 0x000fe400078ec0ff */
[----:B------:R-:W-:Y:S02]  /*3930*/  ISETP.LE.U32.AND P5, PT, R5, UR12, PT ;  /* 0x0000000c05007c0c */ /* 0x000fe4000bfa3070 */
[----:B------:R-:W-:Y:S01]  /*3940*/  LOP3.LUT R4, R4, 0xffff, RZ, 0xc0, !PT ;  /* 0x0000ffff04047812 */ /* 0x000fe200078ec0ff */
[----:B------:R-:W-:Y:S01]  /*3950*/  @!P2 FADD.FTZ R197, -R197, -RZ ;  /* 0x800000ffc5c5a221 */ /* 0x000fe20000010100 */
[----:B------:R-:W-:Y:S01]  /*3960*/  PRMT R5, R2, 0x7632, R5 ;  /* 0x0000763202057816 */ /* 0x000fe20000000005 */
[----:B------:R-:W3:Y:S01]  /*3970*/  MUFU.EX2 R178, R44 ;  /* 0x0000002c00b27308 */ /* 0x000ee20000000800 */
[----:B------:R-:W-:Y:S02]  /*3980*/  ISETP.LE.U32.AND P3, PT, R6, UR12, PT ;  /* 0x0000000c06007c0c */ /* 0x000fe4000bf63070 */
[----:B------:R-:W-:Y:S02]  /*3990*/  ISETP.LE.U32.AND P6, PT, R4, UR12, PT ;  /* 0x0000000c04007c0c */ /* 0x000fe4000bfc3070 */
[----:B------:R-:W-:Y:S02]  /*39a0*/  LOP3.LUT R4, R5, 0xff, RZ, 0xc0, !PT ;  /* 0x000000ff05047812 */ /* 0x000fe400078ec0ff */
[----:B------:R-:W-:Y:S01]  /*39b0*/  SHF.R.U32.HI R2, RZ, 0x18, R2 ;  /* 0x00000018ff027819 */ /* 0x000fe20000011602 */
[----:B------:R-:W-:Y:S01]  /*39c0*/  @!P5 FADD.FTZ R209, -R209, -RZ ;  /* 0x800000ffd1d1d221 */ /* 0x000fe20000010100 */
[----:B------:R-:W-:Y:S01]  /*39d0*/  ISETP.LE.U32.AND P2, PT, R4, UR12, PT ;  /* 0x0000000c04007c0c */ /* 0x000fe2000bf43070 */
[----:B------:R-:W-:Y:S01]  /*39e0*/  MUFU.EX2 R161, R50 ;  /* 0x0000003200a17308 */ /* 0x000fe20000000800 */
[----:B------:R-:W-:Y:S01]  /*39f0*/  ISETP.LE.U32.AND P4, PT, R7, UR12, PT ;  /* 0x0000000c07007c0c */ /* 0x000fe2000bf83070 */
[----:B------:R-:W-:Y:S01]  /*3a00*/  IMAD.WIDE.U32 R6, R110, -0x2daee0ad, RZ ;  /* 0xd2511f536e067825 */ /* 0x000fe200078e00ff */
[----:B------:R-:W-:Y:S02]  /*3a10*/  ISETP.GT.U32.AND P5, PT, R8, UR12, PT ;  /* 0x0000000c08007c0c */ /* 0x000fe4000bfa4070 */
[----:B------:R-:W-:Y:S01]  /*3a20*/  LOP3.LUT R4, R11, 0xffff, RZ, 0xc0, !PT ;  /* 0x0000ffff0b047812 */ /* 0x000fe200078ec0ff */
[----:B------:R-:W-:Y:S01]  /*3a30*/  @!P3 FADD.FTZ R205, -R205, -RZ ;  /* 0x800000ffcdcdb221 */ /* 0x000fe20000010100 */
[----:B------:R-:W-:Y:S01]  /*3a40*/  ISETP.LE.U32.AND P3, PT, R2, UR12, PT ;  /* 0x0000000c02007c0c */ /* 0x000fe2000bf63070 */
[----:B------:R-:W-:Y:S01]  /*3a50*/  @!P6 FADD.FTZ R208, -R208, -RZ ;  /* 0x800000ffd0d0e221 */ /* 0x000fe20000010100 */
[----:B------:R-:W-:Y:S01]  /*3a60*/  ISETP.GT.U32.AND P6, PT, R13, UR12, PT ;  /* 0x0000000c0d007c0c */ /* 0x000fe2000bfc4070 */
[----:B------:R-:W-:Y:S01]  /*3a70*/  MUFU.EX2 R110, R66 ;  /* 0x00000042006e7308 */ /* 0x000fe20000000800 */
[----:B------:R-:W-:Y:S01]  /*3a80*/  LOP3.LUT R2, R11, 0xff, RZ, 0xc0, !PT ;  /* 0x000000ff0b027812 */ /* 0x000fe200078ec0ff */
[----:B------:R-:W-:Y:S01]  /*3a90*/  @!P2 FADD.FTZ R213, -R213, -RZ ;  /* 0x800000ffd5d5a221 */ /* 0x000fe20000010100 */
[----:B------:R-:W-:Y:S01]  /*3aa0*/  ISETP.GT.U32.AND P2, PT, R9, UR12, PT ;  /* 0x0000000c09007c0c */ /* 0x000fe2000bf44070 */
[----:B------:R-:W-:Y:S01]  /*3ab0*/  @!P4 FADD.FTZ R207, -R207, -RZ ;  /* 0x800000ffcfcfc221 */ /* 0x000fe20000010100 */
[----:B------:R-:W-:Y:S01]  /*3ac0*/  ISETP.LE.U32.AND P4, PT, R14, UR12, PT ;  /* 0x0000000c0e007c0c */ /* 0x000fe2000bf83070 */
[----:B------:R-:W-:Y:S01]  /*3ad0*/  @P5 FADD.FTZ R206, -R206, -RZ ;  /* 0x800000ffcece5221 */ /* 0x000fe20000010100 */
[----:B------:R-:W-:Y:S01]  /*3ae0*/  ISETP.GT.U32.AND P5, PT, R16, UR12, PT ;  /* 0x0000000c10007c0c */ /* 0x000fe2000bfa4070 */
[----:B------:R-:W-:Y:S01]  /*3af0*/  IMAD.WIDE.U32 R8, R109, -0x326172a9, RZ ;  /* 0xcd9e8d576d087825 */ /* 0x000fe200078e00ff */
[----:B------:R-:W-:Y:S01]  /*3b00*/  LOP3.LUT R5, R10, 0xff, RZ, 0xc0, !PT ;  /* 0x000000ff0a057812 */ /* 0x000fe200078ec0ff */
[----:B------:R-:W-:Y:S02]  /*3b10*/  MUFU.EX2 R109, R60 ;  /* 0x0000003c006d7308 */ /* 0x000fe40000000800 */
[----:B------:R-:W-:Y:S01]  /*3b20*/  @!P3 FADD.FTZ R212, -R212, -RZ ;  /* 0x800000ffd4d4b221 */ /* 0x000fe20000010100 */
[----:B------:R-:W-:Y:S01]  /*3b30*/  ISETP.LE.U32.AND P3, PT, R2, UR12, PT ;  /* 0x0000000c02007c0c */ /* 0x000fe2000bf63070 */
[----:B------:R-:W-:Y:S01]  /*3b40*/  @P6 FADD.FTZ R211, -R211, -RZ ;  /* 0x800000ffd3d36221 */ /* 0x000fe20000010100 */
[----:B------:R-:W-:Y:S02]  /*3b50*/  ISETP.GT.U32.AND P6, PT, R15, UR12, PT ;  /* 0x0000000c0f007c0c */ /* 0x000fe4000bfc4070 */
[--C-:B------:R-:W-:Y:S01]  /*3b60*/  SHF.R.U32.HI R2, RZ, 0x18, R11.reuse ;  /* 0x00000018ff027819 */ /* 0x100fe2000001160b */
[----:B------:R-:W-:Y:S01]  /*3b70*/  @P2 FADD.FTZ R210, -R210, -RZ ;  /* 0x800000ffd2d22221 */ /* 0x000fe20000010100 */
[----:B------:R-:W-:Y:S01]  /*3b80*/  PRMT R14, R8, 0x7770, RZ ;  /* 0x00007770080e7816 */ /* 0x000fe200000000ff */
[----:B------:R-:W-:Y:S01]  /*3b90*/  @!P4 FADD.FTZ R185, -R185, -RZ ;  /* 0x800000ffb9b9c221 */ /* 0x000fe20000010100 */
[----:B------:R-:W-:Y:S01]  /*3ba0*/  ISETP.LE.U32.AND P2, PT, R2, UR12, PT ;  /* 0x0000000c02007c0c */ /* 0x000fe2000bf43070 */
[----:B------:R-:W-:Y:S01]  /*3bb0*/  @P5 FADD.FTZ R184, -R184, -RZ ;  /* 0x800000ffb8b85221 */ /* 0x000fe20000010100 */
[C---:B------:R-:W-:Y:S01]  /*3bc0*/  PRMT R16, R8.reuse, 0x7771, RZ ;  /* 0x0000777108107816 */ /* 0x040fe200000000ff */
[----:B------:R-:W3:Y:S01]  /*3bd0*/  MUFU.EX2 R179, R45 ;  /* 0x0000002d00b37308 */ /* 0x000ee20000000800 */
[--C-:B------:R-:W-:Y:S01]  /*3be0*/  SHF.R.U32.HI R2, RZ, 0x8, R4.reuse ;  /* 0x00000008ff027819 */ /* 0x100fe20000011604 */
[----:B------:R-:W-:Y:S01]  /*3bf0*/  @!P3 FADD.FTZ R183, -R183, -RZ ;  /* 0x800000ffb7b7b221 */ /* 0x000fe20000010100 */
[----:B------:R-:W-:Y:S01]  /*3c00*/  PRMT R15, R8, 0x7772, RZ ;  /* 0x00007772080f7816 */ /* 0x000fe200000000ff */
[----:B------:R-:W-:Y:S01]  /*3c10*/  @P6 FADD.FTZ R195, -R195, -RZ ;  /* 0x800000ffc3c36221 */ /* 0x000fe20000010100 */
[----:B------:R-:W-:Y:S02]  /*3c20*/  PRMT R4, R10, 0x7632, R4 ;  /* 0x000076320a047816 */ /* 0x000fe40000000004 */
[----:B------:R-:W-:Y:S03]  /*3c30*/  LOP3.LUT R2, R2, 0xffff, RZ, 0xc0, !PT ;  /* 0x0000ffff02027812 */ /* 0x000fe600078ec0ff */
[----:B------:R-:W-:Y:S01]  /*3c40*/  MUFU.EX2 R160, R51 ;  /* 0x0000003300a07308 */ /* 0x000fe20000000800 */
[----:B------:R-:W-:Y:S01]  /*3c50*/  LOP3.LUT R4, R4, 0xff, RZ, 0xc0, !PT ;  /* 0x000000ff04047812 */ /* 0x000fe200078ec0ff */
[----:B----4-:R-:W-:Y:S01]  /*3c60*/  @!P2 FADD.FTZ R190, -R190, -RZ ;  /* 0x800000ffbebea221 */ /* 0x010fe20000010100 */
[----:B------:R-:W-:Y:S02]  /*3c70*/  ISETP.LE.U32.AND P2, PT, R19, UR12, PT ;  /* 0x0000000c13007c0c */ /* 0x000fe4000bf43070 */
[----:B------:R-:W-:Y:S02]  /*3c80*/  ISETP.LE.U32.AND P3, PT, R4, UR12, PT ;  /* 0x0000000c04007c0c */ /* 0x000fe4000bf63070 */
[----:B------:R-:W-:Y:S03]  /*3c90*/  PRMT R11, R11, 0x7632, R11 ;  /* 0x000076320b0b7816 */ /* 0x000fe6000000000b */
[----:B------:R-:W4:Y:S01]  /*3ca0*/  MUFU.EX2 R188, R43 ;  /* 0x0000002b00bc7308 */ /* 0x000f220000000800 */
[----:B------:R-:W-:Y:S02]  /*3cb0*/  ISETP.LE.U32.AND P6, PT, R2, UR12, PT ;  /* 0x0000000c02007c0c */ /* 0x000fe4000bfc3070 */
[----:B------:R-:W-:Y:S02]  /*3cc0*/  LOP3.LUT R11, R11, 0xff, RZ, 0xc0, !PT ;  /* 0x000000ff0b0b7812 */ /* 0x000fe400078ec0ff */
[----:B------:R-:W-:Y:S02]  /*3cd0*/  LOP3.LUT R2, R10, 0xffff, RZ, 0xc0, !PT ;  /* 0x0000ffff0a027812 */ /* 0x000fe400078ec0ff */
[----:B------:R-:W-:Y:S01]  /*3ce0*/  ISETP.GT.U32.AND P4, PT, R17, UR12, PT ;  /* 0x0000000c11007c0c */ /* 0x000fe2000bf84070 */
[----:B------:R-:W-:Y:S01]  /*3cf0*/  @!P2 FADD.FTZ R193, -R193, -RZ ;  /* 0x800000ffc1c1a221 */ /* 0x000fe20000010100 */
[----:B------:R-:W-:Y:S01]  /*3d00*/  PRMT R17, R8, 0x7773, RZ ;  /* 0x0000777308117816 */ /* 0x000fe200000000ff */
[----:B------:R-:W-:Y:S01]  /*3d10*/  @!P3 FADD.FTZ R204, -R204, -RZ ;  /* 0x800000ffccccb221 */ /* 0x000fe20000010100 */
[----:B------:R-:W-:Y:S01]  /*3d20*/  ISETP.LE.U32.AND P5, PT, R11, UR12, PT ;  /* 0x0000000c0b007c0c */ /* 0x000fe2000bfa3070 */
[----:B------:R-:W-:Y:S01]  /*3d30*/  MUFU.EX2 R159, R159 ;  /* 0x0000009f009f7308 */ /* 0x000fe20000000800 */
[----:B------:R-:W-:Y:S01]  /*3d40*/  ISETP.GT.U32.AND P3, PT, R23, UR12, PT ;  /* 0x0000000c17007c0c */ /* 0x000fe2000bf64070 */
[----:B------:R-:W-:Y:S01]  /*3d50*/  @!P6 FADD.FTZ R182, -R182, -RZ ;  /* 0x800000ffb6b6e221 */ /* 0x000fe20000010100 */
[----:B------:R-:W-:Y:S02]  /*3d60*/  SHF.R.U32.HI R2, RZ, 0x8, R2 ;  /* 0x00000008ff027819 */ /* 0x000fe40000011602 */
[----:B------:R-:W-:Y:S02]  /*3d70*/  ISETP.GT.U32.AND P2, PT, R26, UR12, PT ;  /* 0x0000000c1a007c0c */ /* 0x000fe4000bf44070 */
[----:B------:R-:W-:Y:S01]  /*3d80*/  LOP3.LUT R2, R2, 0xffff, RZ, 0xc0, !PT ;  /* 0x0000ffff02027812 */ /* 0x000fe200078ec0ff */
[----:B------:R-:W-:Y:S01]  /*3d90*/  @P4 FADD.FTZ R194, -R194, -RZ ;  /* 0x800000ffc2c24221 */ /* 0x000fe20000010100 */
[----:B------:R-:W-:Y:S01]  /*3da0*/  ISETP.LE.U32.AND P4, PT, R5, UR12, PT ;  /* 0x0000000c05007c0c */ /* 0x000fe2000bf83070 */
[----:B------:R-:W-:Y:S01]  /*3db0*/  MUFU.EX2 R186, R47 ;  /* 0x0000002f00ba7308 */ /* 0x000fe20000000800 */
[----:B------:R-:W-:Y:S01]  /*3dc0*/  ISETP.LE.U32.AND P6, PT, R2, UR12, PT ;  /* 0x0000000c02007c0c */ /* 0x000fe2000bfc3070 */
[----:B------:R-:W-:Y:S01]  /*3dd0*/  @!P5 FADD.FTZ R191, -R191, -RZ ;  /* 0x800000ffbfbfd221 */ /* 0x000fe20000010100 */
[----:B------:R-:W-:Y:S01]  /*3de0*/  SHF.R.U32.HI R2, RZ, 0x18, R10 ;  /* 0x00000018ff027819 */ /* 0x000fe2000001160a */
[----:B------:R-:W-:Y:S04]  /*3df0*/  IMAD.WIDE.U32 R10, R111, -0x2daee0ad, RZ ;  /* 0xd2511f536f0a7825 */ /* 0x000fe800078e00ff */
[----:B------:R-:W-:Y:S01]  /*3e00*/  @P3 FADD.FTZ R201, -R201, -RZ ;  /* 0x800000ffc9c93221 */ /* 0x000fe20000010100 */
[----:B------:R-:W-:Y:S02]  /*3e10*/  ISETP.GT.U32.AND P3, PT, R24, UR12, PT ;  /* 0x0000000c18007c0c */ /* 0x000fe4000bf64070 */
[----:B------:R-:W-:Y:S01]  /*3e20*/  ISETP.LE.U32.AND P5, PT, R2, UR12, PT ;  /* 0x0000000c02007c0c */ /* 0x000fe2000bfa3070 */
[----:B------:R-:W-:Y:S01]  /*3e30*/  MUFU.EX2 R111, R64 ;  /* 0x00000040006f7308 */ /* 0x000fe20000000800 */
[----:B------:R-:W-:Y:S01]  /*3e40*/  LOP3.LUT R4, R102, UR27, R11, 0x96, !PT ;  /* 0x0000001b66047c12 */ /* 0x000fe2000f8e960b */
[----:B-1----:R-:W-:Y:S01]  /*3e50*/  @P2 FADD.FTZ R175, -R175, -RZ ;  /* 0x800000ffafaf2221 */ /* 0x002fe20000010100 */
[----:B------:R-:W-:Y:S01]  /*3e60*/  LOP3.LUT R10, R10, UR26, R7, 0x96, !PT ;  /* 0x0000001a0a0a7c12 */ /* 0x000fe2000f8e9607 */
[----:B------:R-:W-:Y:S01]  /*3e70*/  @!P4 FADD.FTZ R200, -R200, -RZ ;  /* 0x800000ffc8c8c221 */ /* 0x000fe20000010100 */
[----:B------:R-:W-:Y:S01]  /*3e80*/  LOP3.LUT R7, R108, UR24, R9, 0x96, !PT ;  /* 0x000000186c077c12 */ /* 0x000fe2000f8e9609 */
[----:B------:R-:W-:Y:S01]  /*3e90*/  @!P6 FADD.FTZ R198, -R198, -RZ ;  /* 0x800000ffc6c6e221 */ /* 0x000fe20000010100 */
[----:B------:R-:W-:Y:S01]  /*3ea0*/  ISETP.LE.U32.AND P6, PT, R101, UR12, PT ;  /* 0x0000000c65007c0c */ /* 0x000fe2000bfc3070 */
[----:B------:R-:W-:Y:S01]  /*3eb0*/  IMAD.WIDE.U32 R4, R4, -0x326172a9, RZ ;  /* 0xcd9e8d5704047825 */ /* 0x000fe200078e00ff */
[----:B------:R-:W-:Y:S01]  /*3ec0*/  ISETP.GT.U32.AND P4, PT, R21, UR12, PT ;  /* 0x0000000c15007c0c */ /* 0x000fe2000bf84070 */
[----:B------:R-:W1:Y:S02]  /*3ed0*/  MUFU.EX2 R187, R46 ;  /* 0x0000002e00bb7308 */ /* 0x000e640000000800 */
[----:B------:R-:W-:Y:S01]  /*3ee0*/  @P3 FADD.FTZ R199, -R199, -RZ ;  /* 0x800000ffc7c73221 */ /* 0x000fe20000010100 */
[----:B------:R-:W-:Y:S01]  /*3ef0*/  IMAD.IADD R108, R219, 0x1, R251 ;  /* 0x00000001db6c7824 */ /* 0x000fe200078e02fb */
[----:B------:R-:W-:Y:S01]  /*3f00*/  LOP3.LUT R2, R22, UR24, R5, 0x96, !PT ;  /* 0x0000001816027c12 */ /* 0x000fe2000f8e9605 */
[----:B------:R-:W-:Y:S01]  /*3f10*/  @!P5 FADD.FTZ R202, -R202, -RZ ;  /* 0x800000ffcacad221 */ /* 0x000fe20000010100 */
[----:B------:R-:W-:Y:S02]  /*3f20*/  LOP3.LUT R5, R7, 0xff, RZ, 0xc0, !PT ;  /* 0x000000ff07057812 */ /* 0x000fe400078ec0ff */
[----:B------:R-:W-:Y:S02]  /*3f30*/  ISETP.GT.U32.AND P5, PT, R25, UR12, PT ;  /* 0x0000000c19007c0c */ /* 0x000fe4000bfa4070 */
[----:B------:R-:W-:Y:S01]  /*3f40*/  MUFU.EX2 R158, R158 ;  /* 0x0000009e009e7308 */ /* 0x000fe20000000800 */
[----:B------:R-:W-:Y:S01]  /*3f50*/  ISETP.LE.U32.AND P3, PT, R5, UR12, PT ;  /* 0x0000000c05007c0c */ /* 0x000fe2000bf63070 */
[----:B------:R-:W-:Y:S01]  /*3f60*/  @!P6 FADD.FTZ R171, -R171, -RZ ;  /* 0x800000ffababe221 */ /* 0x000fe20000010100 */
[----:B------:R-:W-:Y:S01]  /*3f70*/  PRMT R8, R4, 0x7770, RZ ;  /* 0x0000777004087816 */ /* 0x000fe200000000ff */
[----:B------:R-:W-:Y:S01]  /*3f80*/  @P4 FADD.FTZ R192, -R192, -RZ ;  /* 0x800000ffc0c04221 */ /* 0x000fe20000010100 */
[----:B------:R-:W-:Y:S02]  /*3f90*/  ISETP.GT.U32.AND P4, PT, R103, UR12, PT ;  /* 0x0000000c67007c0c */ /* 0x000fe4000bf84070 */
[C---:B------:R-:W-:Y:S03]  /*3fa0*/  PRMT R13, R4.reuse, 0x7771, RZ ;  /* 0x00007771040d7816 */ /* 0x040fe600000000ff */
[----:B------:R-:W-:Y:S01]  /*3fb0*/  MUFU.EX2 R166, R56 ;  /* 0x0000003800a67308 */ /* 0x000fe20000000800 */
[C---:B------:R-:W-:Y:S02]  /*3fc0*/  PRMT R11, R4.reuse, 0x7772, RZ ;  /* 0x00007772040b7816 */ /* 0x040fe400000000ff */
[----:B------:R-:W-:Y:S01]  /*3fd0*/  PRMT R9, R4, 0x7773, RZ ;  /* 0x0000777304097816 */ /* 0x000fe200000000ff */
[----:B------:R-:W-:Y:S01]  /*3fe0*/  @P5 FADD.FTZ R170, -R170, -RZ ;  /* 0x800000ffaaaa5221 */ /* 0x000fe20000010100 */
[----:B------:R-:W-:Y:S01]  /*3ff0*/  SHF.R.U32.HI R4, RZ, 0x18, R7 ;  /* 0x00000018ff047819 */ /* 0x000fe20000011607 */
[----:B------:R-:W-:Y:S01]  /*4000*/  @!P3 FADD.FTZ R169, -R169, -RZ ;  /* 0x800000ffa9a9b221 */ /* 0x000fe20000010100 */
[C---:B------:R-:W-:Y:S03]  /*4010*/  PRMT R5, R7.reuse, 0x7632, R5 ;  /* 0x0000763207057816 */ /* 0x040fe60000000005 */
[----:B------:R-:W1:Y:S01]  /*4020*/  MUFU.EX2 R115, R52 ;  /* 0x0000003400737308 */ /* 0x000e620000000800 */
[----:B------:R-:W-:Y:S01]  /*4030*/  LOP3.LUT R7, R7, 0xffff, RZ, 0xc0, !PT ;  /* 0x0000ffff07077812 */ /* 0x000fe200078ec0ff */
[----:B--2---:R-:W-:Y:S01]  /*4040*/  @P4 FADD.FTZ R174, -R174, -RZ ;  /* 0x800000ffaeae4221 */ /* 0x004fe20000010100 */
[----:B------:R-:W-:Y:S02]  /*4050*/  LOP3.LUT R5, R5, 0xff, RZ, 0xc0, !PT ;  /* 0x000000ff05057812 */ /* 0x000fe400078ec0ff */
[----:B------:R-:W-:Y:S02]  /*4060*/  ISETP.LE.U32.AND P6, PT, R4, UR12, PT ;  /* 0x0000000c04007c0c */ /* 0x000fe4000bfc3070 */
[----:B------:R-:W-:Y:S03]  /*4070*/  ISETP.LE.U32.AND P5, PT, R5, UR12, PT ;  /* 0x0000000c05007c0c */ /* 0x000fe6000bfa3070 */
[----:B------:R-:W-:Y:S01]  /*4080*/  MUFU.EX2 R114, R54 ;  /* 0x0000003600727308 */ /* 0x000fe20000000800 */
[----:B------:R-:W-:Y:S02]  /*4090*/  SHF.R.U32.HI R4, RZ, 0x8, R7 ;  /* 0x00000008ff047819 */ /* 0x000fe40000011607 */
[----:B------:R-:W-:Y:S02]  /*40a0*/  LOP3.LUT R5, R2, 0xffff, RZ, 0xc0, !PT ;  /* 0x0000ffff02057812 */ /* 0x000fe400078ec0ff */
[----:B------:R-:W-:Y:S02]  /*40b0*/  LOP3.LUT R4, R4, 0xffff, RZ, 0xc0, !PT ;  /* 0x0000ffff04047812 */ /* 0x000fe400078ec0ff */
[----:B------:R-:W-:Y:S03]  /*40c0*/  LOP3.LUT R7, R2, 0xff, RZ, 0xc0, !PT ;  /* 0x000000ff02077812 */ /* 0x000fe600078ec0ff */
[----:B------:R-:W-:Y:S01]  /*40d0*/  MUFU.EX2 R113, R53 ;  /* 0x0000003500717308 */ /* 0x000fe20000000800 */
[----:B------:R-:W-:Y:S01]  /*40e0*/  ISETP.LE.U32.AND P2, PT, R4, UR12, PT ;  /* 0x0000000c04007c0c */ /* 0x000fe2000bf43070 */
[----:B------:R-:W-:Y:S01]  /*40f0*/  @!P6 FADD.FTZ R172, -R172, -RZ ;  /* 0x800000ffacace221 */ /* 0x000fe20000010100 */
[--C-:B------:R-:W-:Y:S01]  /*4100*/  SHF.R.U32.HI R4, RZ, 0x8, R5.reuse ;  /* 0x00000008ff047819 */ /* 0x100fe20000011605 */
[----:B------:R-:W-:Y:S01]  /*4110*/  @!P5 FADD.FTZ R173, -R173, -RZ ;  /* 0x800000ffadadd221 */ /* 0x000fe20000010100 */
[----:B------:R-:W-:Y:S02]  /*4120*/  PRMT R5, R2, 0x7632, R5 ;  /* 0x0000763202057816 */ /* 0x000fe40000000005 */
[----:B------:R-:W-:Y:S03]  /*4130*/  LOP3.LUT R4, R4, 0xffff, RZ, 0xc0, !PT ;  /* 0x0000ffff04047812 */ /* 0x000fe600078ec0ff */
[----:B------:R-:W-:Y:S01]  /*4140*/  MUFU.EX2 R176, R59 ;  /* 0x0000003b00b07308 */ /* 0x000fe20000000800 */
[----:B------:R-:W-:Y:S02]  /*4150*/  ISETP.LE.U32.AND P4, PT, R7, UR12, PT ;  /* 0x0000000c07007c0c */ /* 0x000fe4000bf83070 */
[----:B------:R-:W-:Y:S02]  /*4160*/  ISETP.LE.U32.AND P3, PT, R4, UR12, PT ;  /* 0x0000000c04007c0c */ /* 0x000fe4000bf63070 */
[----:B------:R-:W-:Y:S01]  /*4170*/  LOP3.LUT R4, R5, 0xff, RZ, 0xc0, !PT ;  /* 0x000000ff05047812 */ /* 0x000fe200078ec0ff */
[----:B------:R-:W-:Y:S01]  /*4180*/  @!P2 FADD.FTZ R168, -R168, -RZ ;  /* 0x800000ffa8a8a221 */ /* 0x000fe20000010100 */
[----:B------:R-:W-:Y:S03]  /*4190*/  ISETP.LE.U32.AND P6, PT, R8, UR12, PT ;  /* 0x0000000c08007c0c */ /* 0x000fe6000bfc3070 */
[----:B------:R-:W2:Y:S01]  /*41a0*/  MUFU.EX2 R112, R55 ;  /* 0x0000003700707308 */ /* 0x000ea20000000800 */
[----:B------:R-:W-:Y:S02]  /*41b0*/  ISETP.LE.U32.AND P2, PT, R4, UR12, PT ;  /* 0x0000000c04007c0c */ /* 0x000fe4000bf43070 */
[----:B------:R-:W-:Y:S02]  /*41c0*/  SHF.R.U32.HI R2, RZ, 0x18, R2 ;  /* 0x00000018ff027819 */ /* 0x000fe40000011602 */
[----:B------:R-:W-:Y:S01]  /*41d0*/  PRMT R4, R12, 0x7632, R4 ;  /* 0x000076320c047816 */ /* 0x000fe20000000004 */
[----:B------:R-:W-:Y:S01]  /*41e0*/  @!P4 FADD.FTZ R181, -R181, -RZ ;  /* 0x800000ffb5b5c221 */ /* 0x000fe20000010100 */
[----:B------:R-:W-:Y:S01]  /*41f0*/  ISETP.GT.U32.AND P4, PT, R13, UR12, PT ;  /* 0x0000000c0d007c0c */ /* 0x000fe2000bf84070 */
[----:B---3--:R-:W-:Y:S01]  /*4200*/  @!P3 FADD.FTZ R180, -R180, -RZ ;  /* 0x800000ffb4b4b221 */ /* 0x008fe20000010100 */
[----:B------:R-:W-:Y:S01]  /*4210*/  ISETP.LE.U32.AND P5, PT, R2, UR12, PT ;  /* 0x0000000c02007c0c */ /* 0x000fe2000bfa3070 */
[----:B------:R-:W3:Y:S01]  /*4220*/  MUFU.EX2 R165, R57 ;  /* 0x0000003900a57308 */ /* 0x000ee20000000800 */
[----:B------:R-:W-:Y:S01]  /*4230*/  ISETP.GT.U32.AND P3, PT, R11, UR12, PT ;  /* 0x0000000c0b007c0c */ /* 0x000fe2000bf64070 */
[----:B------:R-:W-:Y:S01]  /*4240*/  @!P6 FADD.FTZ R178, -R178, -RZ ;  /* 0x800000ffb2b2e221 */ /* 0x000fe20000010100 */
[----:B------:R-:W-:Y:S01]  /*4250*/  ISETP.LE.U32.AND P6, PT, R14, UR12, PT ;  /* 0x0000000c0e007c0c */ /* 0x000fe2000bfc3070 */
[----:B------:R-:W-:Y:S01]  /*4260*/  @!P2 FADD.FTZ R189, -R189, -RZ ;  /* 0x800000ffbdbda221 */ /* 0x000fe20000010100 */
[----:B------:R-:W-:Y:S02]  /*4270*/  ISETP.GT.U32.AND P2, PT, R9, UR12, PT ;  /* 0x0000000c09007c0c */ /* 0x000fe4000bf44070 */
[----:B------:R-:W-:Y:S03]  /*4280*/  LOP3.LUT R2, R12, 0xff, RZ, 0xc0, !PT ;  /* 0x000000ff0c027812 */ /* 0x000fe600078ec0ff */
[----:B------:R-:W3:Y:S01]  /*4290*/  MUFU.EX2 R177, R58 ;  /* 0x0000003a00b17308 */ /* 0x000ee20000000800 */
[----:B------:R-:W-:Y:S01]  /*42a0*/  LOP3.LUT R4, R4, 0xff, RZ, 0xc0, !PT ;  /* 0x000000ff04047812 */ /* 0x000fe200078ec0ff */
[----:B------:R-:W-:Y:S01]  /*42b0*/  @P4 FADD.FTZ R179, -R179, -RZ ;  /* 0x800000ffb3b34221 */ /* 0x000fe20000010100 */
[----:B------:R-:W-:Y:S01]  /*42c0*/  ISETP.GT.U32.AND P4, PT, R16, UR12, PT ;  /* 0x0000000c10007c0c */ /* 0x000fe2000bf84070 */
[----:B----4-:R-:W-:Y:S01]  /*42d0*/  @!P5 FADD.FTZ R188, -R188, -RZ ;  /* 0x800000ffbcbcd221 */ /* 0x010fe20000010100 */
[----:B------:R-:W-:Y:S01]  /*42e0*/  ISETP.LE.U32.AND P5, PT, R2, UR12, PT ;  /* 0x0000000c02007c0c */ /* 0x000fe2000bfa3070 */
[----:B-1----:R-:W-:Y:S01]  /*42f0*/  @P3 FADD.FTZ R187, -R187, -RZ ;  /* 0x800000ffbbbb3221 */ /* 0x002fe20000010100 */
[----:B------:R-:W-:Y:S01]  /*4300*/  SHF.R.U32.HI R2, RZ, 0x18, R12 ;  /* 0x00000018ff027819 */ /* 0x000fe2000001160c */
[----:B------:R-:W-:Y:S01]  /*4310*/  @!P6 FADD.FTZ R164, -R164, -RZ ;  /* 0x800000ffa4a4e221 */ /* 0x000fe20000010100 */
[----:B------:R-:W-:Y:S01]  /*4320*/  ISETP.GT.U32.AND P6, PT, R17, UR12, PT ;  /* 0x0000000c11007c0c */ /* 0x000fe2000bfc4070 */
[----:B------:R-:W-:Y:S01]  /*4330*/  @P2 FADD.FTZ R186, -R186, -RZ ;  /* 0x800000ffbaba2221 */ /* 0x000fe20000010100 */
[----:B------:R-:W-:Y:S01]  /*4340*/  ISETP.GT.U32.AND P2, PT, R15, UR12, PT ;  /* 0x0000000c0f007c0c */ /* 0x000fe2000bf44070 */
[----:B------:R-:W1:Y:S01]  /*4350*/  MUFU.EX2 R157, R157 ;  /* 0x0000009d009d7308 */ /* 0x000e620000000800 */
[----:B------:R-:W-:Y:S02]  /*4360*/  ISETP.LE.U32.AND P3, PT, R2, UR12, PT ;  /* 0x0000000c02007c0c */ /* 0x000fe4000bf63070 */
[----:B------:R-:W-:Y:S01]  /*4370*/  LOP3.LUT R2, R12, 0xffff, RZ, 0xc0, !PT ;  /* 0x0000ffff0c027812 */ /* 0x000fe200078ec0ff */
[----:B------:R-:W-:Y:S01]  /*4380*/  @P4 FADD.FTZ R162, -R162, -RZ ;  /* 0x800000ffa2a24221 */ /* 0x000fe20000010100 */
[----:B------:R-:W-:Y:S01]  /*4390*/  ISETP.LE.U32.AND P4, PT, R4, UR12, PT ;  /* 0x0000000c04007c0c */ /* 0x000fe2000bf83070 */
[----:B------:R-:W-:Y:S01]  /*43a0*/  @!P5 FADD.FTZ R115, -R115, -RZ ;  /* 0x800000ff7373d221 */ /* 0x000fe20000010100 */
[----:B------:R-:W-:Y:S02]  /*43b0*/  SHF.R.U32.HI R2, RZ, 0x8, R2 ;  /* 0x00000008ff027819 */ /* 0x000fe40000011602 */
[----:B------:R-:W-:Y:S01]  /*43c0*/  PRMT R5, R6, 0x7770, RZ ;  /* 0x0000777006057816 */ /* 0x000fe200000000ff */
[----:B------:R-:W-:Y:S01]  /*43d0*/  @P6 FADD.FTZ R160, -R160, -RZ ;  /* 0x800000ffa0a06221 */ /* 0x000fe20000010100 */
[----:B------:R-:W-:Y:S01]  /*43e0*/  LOP3.LUT R4, R2, 0xffff, RZ, 0xc0, !PT ;  /* 0x0000ffff02047812 */ /* 0x000fe200078ec0ff */
[----:B------:R-:W-:Y:S01]  /*43f0*/  @P2 FADD.FTZ R161, -R161, -RZ ;  /* 0x800000ffa1a12221 */ /* 0x000fe20000010100 */
[----:B------:R-:W-:Y:S01]  /*4400*/  LOP3.LUT R2, R10, 0xffff, RZ, 0xc0, !PT ;  /* 0x0000ffff0a027812 */ /* 0x000fe200078ec0ff */
[----:B--2---:R-:W-:Y:S01]  /*4410*/  @!P3 FADD.FTZ R112, -R112, -RZ ;  /* 0x800000ff7070b221 */ /* 0x004fe20000010100 */
[----:B------:R-:W-:Y:S02]  /*4420*/  ISETP.LE.U32.AND P2, PT, R4, UR12, PT ;  /* 0x0000000c04007c0c */ /* 0x000fe4000bf43070 */
[----:B------:R-:W-:Y:S01]  /*4430*/  LOP3.LUT R4, R10, 0xff, RZ, 0xc0, !PT ;  /* 0x000000ff0a047812 */ /* 0x000fe200078ec0ff */
[----:B------:R-:W-:Y:S01]  /*4440*/  @!P4 FADD.FTZ R114, -R114, -RZ ;  /* 0x800000ff7272c221 */ /* 0x000fe20000010100 */
[----:B------:R-:W-:Y:S02]  /*4450*/  SHF.R.U32.HI R2, RZ, 0x8, R2 ;  /* 0x00000008ff027819 */ /* 0x000fe40000011602 */
[----:B------:R-:W-:Y:S02]  /*4460*/  ISETP.LE.U32.AND P6, PT, R4, UR12, PT ;  /* 0x0000000c04007c0c */ /* 0x000fe4000bfc3070 */
[----:B------:R-:W-:Y:S02]  /*4470*/  LOP3.LUT R2, R2, 0xffff, RZ, 0xc0, !PT ;  /* 0x0000ffff02027812 */ /* 0x000fe400078ec0ff */
[----:B------:R-:W-:Y:S02]  /*4480*/  PRMT R4, R10, 0x7632, R4 ;  /* 0x000076320a047816 */ /* 0x000fe40000000004 */
[----:B------:R-:W-:Y:S01]  /*4490*/  ISETP.LE.U32.AND P5, PT, R2, UR12, PT ;  /* 0x0000000c02007c0c */ /* 0x000fe2000bfa3070 */
[----:B------:R-:W-:Y:S01]  /*44a0*/  @!P2 FADD.FTZ R113, -R113, -RZ ;  /* 0x800000ff7171a221 */ /* 0x000fe20000010100 */
[----:B------:R-:W-:Y:S02]  /*44b0*/  LOP3.LUT R2, R4, 0xff, RZ, 0xc0, !PT ;  /* 0x000000ff04027812 */ /* 0x000fe400078ec0ff */
[----:B------:R-:W-:Y:S02]  /*44c0*/  SHF.R.U32.HI R10, RZ, 0x18, R10 ;  /* 0x00000018ff0a7819 */ /* 0x000fe4000001160a */
[----:B------:R-:W-:Y:S01]  /*44d0*/  ISETP.LE.U32.AND P4, PT, R2, UR12, PT ;  /* 0x0000000c02007c0c */ /* 0x000fe2000bf83070 */
[----:B------:R-:W-:Y:S01]  /*44e0*/  @!P6 FADD.FTZ R166, -R166, -RZ ;  /* 0x800000ffa6a6e221 */ /* 0x000fe20000010100 */
[----:B------:R-:W-:Y:S02]  /*44f0*/  ISETP.GT.U32.AND P6, PT, R27, UR12, PT ;  /* 0x0000000c1b007c0c */ /* 0x000fe4000bfc4070 */
[----:B------:R-:W-:Y:S02]  /*4500*/  PRMT R2, R6, 0x7772, RZ ;  /* 0x0000777206027816 */ /* 0x000fe400000000ff */
[----:B------:R-:W-:Y:S01]  /*4510*/  ISETP.LE.U32.AND P2, PT, R10, UR12, PT ;  /* 0x0000000c0a007c0c */ /* 0x000fe2000bf43070 */
[----:B---3--:R-:W-:Y:S01]  /*4520*/  @!P5 FADD.FTZ R165, -R165, -RZ ;  /* 0x800000ffa5a5d221 */ /* 0x008fe20000010100 */
[----:B------:R-:W-:Y:S02]  /*4530*/  ISETP.LE.U32.AND P3, PT, R163, UR12, PT ;  /* 0x0000000ca3007c0c */ /* 0x000fe4000bf63070 */
[----:B------:R-:W-:Y:S01]  /*4540*/  ISETP.GT.U32.AND P5, PT, R167, UR12, PT ;  /* 0x0000000ca7007c0c */ /* 0x000fe2000bfa4070 */
[----:B------:R2:W3:Y:S01]  /*4550*/  MUFU.EX2 R163, R3 ;  /* 0x0000000300a37308 */ /* 0x0004e20000000800 */
[C---:B------:R-:W-:Y:S01]  /*4560*/  PRMT R4, R6.reuse, 0x7771, RZ ;  /* 0x0000777106047816 */ /* 0x040fe200000000ff */
[----:B------:R-:W-:Y:S01]  /*4570*/  @!P4 FADD.FTZ R177, -R177, -RZ ;  /* 0x800000ffb1b1c221 */ /* 0x000fe20000010100 */
[----:B------:R-:W-:Y:S01]  /*4580*/  PRMT R6, R6, 0x7773, RZ ;  /* 0x0000777306067816 */ /* 0x000fe200000000ff */
[----:B------:R-:W-:Y:S01]  /*4590*/  @P6 FADD.FTZ R159, -R159, -RZ ;  /* 0x800000ff9f9f6221 */ /* 0x000fe20000010100 */
[----:B------:R-:W-:Y:S02]  /*45a0*/  ISETP.GT.U32.AND P6, PT, R2, UR12, PT ;  /* 0x0000000c02007c0c */ /* 0x000fe4000bfc4070 */
[----:B------:R-:W-:Y:S01]  /*45b0*/  F2FP.RELU.BF16.F32.PACK_AB R2, R197, R196 ;  /* 0x000000c4c502723e */ /* 0x000fe200000018ff */
[----:B------:R-:W-:Y:S01]  /*45c0*/  @!P2 FADD.FTZ R176, -R176, -RZ ;  /* 0x800000ffb0b0a221 */ /* 0x000fe20000010100 */
[----:B------:R-:W-:Y:S01]  /*45d0*/  ISETP.LE.U32.AND P2, PT, R5, UR12, PT ;  /* 0x0000000c05007c0c */ /* 0x000fe2000bf43070 */
[----:B------:R-:W-:Y:S01]  /*45e0*/  @!P3 FADD.FTZ R111, -R111, -RZ ;  /* 0x800000ff6f6fb221 */ /* 0x000fe20000010100 */
[----:B------:R-:W-:Y:S01]  /*45f0*/  F2FP.RELU.BF16.F32.PACK_AB R5, R203, R205 ;  /* 0x000000cdcb05723e */ /* 0x000fe200000018ff */
[----:B------:R4:W-:Y:S01]  /*4600*/  STS [R217], R2 ;  /* 0x00000002d9007388 */ /* 0x0009e20000000800 */
[----:B------:R-:W-:Y:S01]  /*4610*/  ISETP.GT.U32.AND P3, PT, R4, UR12, PT ;  /* 0x0000000c04007c0c */ /* 0x000fe2000bf64070 */
[----:B------:R-:W-:Y:S01]  /*4620*/  @P5 FADD.FTZ R110, -R110, -RZ ;  /* 0x800000ff6e6e5221 */ /* 0x000fe20000010100 */
[----:B------:R-:W-:Y:S01]  /*4630*/  F2FP.RELU.BF16.F32.PACK_AB R4, R184, R185 ;  /* 0x000000b9b804723e */ /* 0x000fe200000018ff */
[----:B------:R4:W-:Y:S01]  /*4640*/  STS [R217+0x400], R5 ;  /* 0x00040005d9007388 */ /* 0x0009e20000000800 */
[----:B------:R-:W-:Y:S01]  /*4650*/  ISETP.GT.U32.AND P5, PT, R6, UR12, PT ;  /* 0x0000000c06007c0c */ /* 0x000fe2000bfa4070 */
[----:B------:R-:W4:Y:S01]  /*4660*/  MUFU.EX2 R167, R62 ;  /* 0x0000003e00a77308 */ /* 0x000f220000000800 */
[----:B------:R-:W-:Y:S01]  /*4670*/  F2FP.RELU.BF16.F32.PACK_AB R6, R208, R209 ;  /* 0x000000d1d006723e */ /* 0x000fe200000018ff */
[----:B------:R4:W-:Y:S01]  /*4680*/  STS [R229], R4 ;  /* 0x00000004e5007388 */ /* 0x0009e20000000800 */
[----:B--2---:R-:W-:Y:S01]  /*4690*/  F2FP.RELU.BF16.F32.PACK_AB R3, R112, R114 ;  /* 0x000000727003723e */ /* 0x004fe200000018ff */
[----:B------:R-:W-:Y:S01]  /*46a0*/  @!P2 FADD.FTZ R109, -R109, -RZ ;  /* 0x800000ff6d6da221 */ /* 0x000fe20000010100 */
[----:B------:R-:W-:Y:S03]  /*46b0*/  ISETP.GT.U32.AND P4, PT, R214, UR12, PT ;  /* 0x0000000cd6007c0c */ /* 0x000fe6000bf84070 */
[----:B-1----:R-:W-:Y:S01]  /*46c0*/  @P3 FADD.FTZ R157, -R157, -RZ ;  /* 0x800000ff9d9d3221 */ /* 0x002fe20000010100 */
[----:B------:R-:W-:Y:S03]  /*46d0*/  FSETP.GE.FTZ.AND P3, PT, R183, RZ, PT ;  /* 0x000000ffb700720b */ /* 0x000fe60003f76000 */
[----:B---3--:R-:W-:Y:S01]  /*46e0*/  @P5 FADD.FTZ R163, -R163, -RZ ;  /* 0x800000ffa3a35221 */ /* 0x008fe20000010100 */
[----:B------:R-:W-:Y:S01]  /*46f0*/  FSETP.GE.FTZ.AND P5, PT, R185, RZ, PT ;  /* 0x000000ffb900720b */ /* 0x000fe20003fb6000 */
[----:B----4-:R-:W-:Y:S04]  /*4700*/  @P6 FADD.FTZ R167, -R167, -RZ ;  /* 0x800000ffa7a76221 */ /* 0x010fe80000010100 */
[----:B------:R-:W-:Y:S01]  /*4710*/  @P4 FADD.FTZ R158, -R158, -RZ ;  /* 0x800000ff9e9e4221 */ /* 0x000fe20000010100 */
[----:B------:R-:W-:Y:S02]  /*4720*/  F2FP.RELU.BF16.F32.PACK_AB R2, R194, R195 ;  /* 0x000000c3c202723e */ /* 0x000fe400000018ff */
[----:B------:R-:W-:Y:S02]  /*4730*/  FSETP.GE.FTZ.AND P6, PT, R197, RZ, PT ;  /* 0x000000ffc500720b */ /* 0x000fe40003fd6000 */
[----:B------:R-:W-:Y:S01]  /*4740*/  F2FP.RELU.BF16.F32.PACK_AB R5, R212, R213 ;  /* 0x000000d5d405723e */ /* 0x000fe200000018ff */
[----:B------:R1:W-:Y:S01]  /*4750*/  STS [R229+0x400], R2 ;  /* 0x00040002e5007388 */ /* 0x0003e20000000800 */
[----:B------:R-:W-:Y:S02]  /*4760*/  FSETP.GE.FTZ.AND P4, PT, R184, RZ, PT ;  /* 0x000000ffb800720b */ /* 0x000fe40003f96000 */
[----:B------:R-:W-:Y:S01]  /*4770*/  F2FP.RELU.BF16.F32.PACK_AB R4, R206, R207 ;  /* 0x000000cfce04723e */ /* 0x000fe200000018ff */
[----:B------:R2:W-:Y:S04]  /*4780*/  STS [R217+0x2000], R6 ;  /* 0x00200006d9007388 */ /* 0x0005e80000000800 */
[----:B------:R3:W-:Y:S04]  /*4790*/  STS [R217+0x2400], R5 ;  /* 0x00240005d9007388 */ /* 0x0007e80000000800 */
[----:B------:R4:W-:Y:S01]  /*47a0*/  STS [R229+0x2000], R4 ;  /* 0x00200004e5007388 */ /* 0x0009e20000000800 */
[----:B-1----:R-:W-:Y:S02]  /*47b0*/  F2FP.RELU.BF16.F32.PACK_AB R2, R210, R211 ;  /* 0x000000d3d202723e */ /* 0x002fe400000018ff */
[----:B--2---:R-:W-:Y:S03]  /*47c0*/  F2FP.RELU.BF16.F32.PACK_AB R6, R202, R204 ;  /* 0x000000ccca06723e */ /* 0x004fe600000018ff */
[----:B------:R1:W-:Y:S01]  /*47d0*/  STS [R229+0x2400], R2 ;  /* 0x00240002e5007388 */ /* 0x0003e20000000800 */
[----:B---3--:R-:W-:Y:S02]  /*47e0*/  F2FP.RELU.BF16.F32.PACK_AB R5, R182, R183 ;  /* 0x000000b7b605723e */ /* 0x008fe400000018ff */
[----:B----4-:R-:W-:Y:S03]  /*47f0*/  F2FP.RELU.BF16.F32.PACK_AB R4, R174, R175 ;  /* 0x000000afae04723e */ /* 0x010fe600000018ff */
[----:B------:R2:W-:Y:S01]  /*4800*/  STS [R218], R5 ;  /* 0x00000005da007388 */ /* 0x0005e20000000800 */
[----:B-1----:R-:W-:Y:S05]  /*4810*/  F2FP.RELU.BF16.F32.PACK_AB R2, R190, R191 ;  /* 0x000000bfbe02723e */ /* 0x002fea00000018ff */
[----:B------:R1:W-:Y:S01]  /*4820*/  STS [R218+0x400], R2 ;  /* 0x00040002da007388 */ /* 0x0003e20000000800 */
[----:B--2---:R-:W-:Y:S03]  /*4830*/  F2FP.RELU.BF16.F32.PACK_AB R5, R170, R171 ;  /* 0x000000abaa05723e */ /* 0x004fe600000018ff */
[----:B------:R2:W-:Y:S04]  /*4840*/  STS [R228+0x400], R4 ;  /* 0x00040004e4007388 */ /* 0x0005e80000000800 */
[----:B------:R3:W-:Y:S04]  /*4850*/  STS [R228], R5 ;  /* 0x00000005e4007388 */ /* 0x0007e80000000800 */
[----:B------:R4:W-:Y:S01]  /*4860*/  STS [R218+0x2400], R6 ;  /* 0x00240006da007388 */ /* 0x0009e20000000800 */
[----:B-1----:R-:W-:Y:S02]  /*4870*/  F2FP.RELU.BF16.F32.PACK_AB R2, R198, R200 ;  /* 0x000000c8c602723e */ /* 0x002fe400000018ff */
[----:B--2---:R-:W-:Y:S03]  /*4880*/  F2FP.RELU.BF16.F32.PACK_AB R4, R199, R201 ;  /* 0x000000c9c704723e */ /* 0x004fe600000018ff */
[----:B------:R1:W-:Y:S01]  /*4890*/  STS [R218+0x2000], R2 ;  /* 0x00200002da007388 */ /* 0x0003e20000000800 */
[----:B---3--:R-:W-:Y:S03]  /*48a0*/  F2FP.RELU.BF16.F32.PACK_AB R5, R192, R193 ;  /* 0x000000c1c005723e */ /* 0x008fe600000018ff */
[----:B------:R2:W-:Y:S01]  /*48b0*/  STS [R228+0x2400], R4 ;  /* 0x00240004e4007388 */ /* 0x0005e20000000800 */
[----:B----4-:R-:W-:Y:S03]  /*48c0*/  F2FP.RELU.BF16.F32.PACK_AB R6, R162, R164 ;  /* 0x000000a4a206723e */ /* 0x010fe600000018ff */
[----:B------:R3:W-:Y:S01]  /*48d0*/  STS [R228+0x2000], R5 ;  /* 0x00200005e4007388 */ /* 0x0007e20000000800 */
[----:B-1----:R-:W-:Y:S02]  /*48e0*/  F2FP.RELU.BF16.F32.PACK_AB R2, R168, R169 ;  /* 0x000000a9a802723e */ /* 0x002fe400000018ff */
[----:B--2---:R-:W-:Y:S03]  /*48f0*/  F2FP.RELU.BF16.F32.PACK_AB R4, R180, R181 ;  /* 0x000000b5b404723e */ /* 0x004fe600000018ff */
[----:B------:R1:W-:Y:S01]  /*4900*/  STS [R219], R2 ;  /* 0x00000002db007388 */ /* 0x0003e20000000800 */
[----:B---3--:R-:W-:Y:S02]  /*4910*/  F2FP.RELU.BF16.F32.PACK_AB R5, R160, R161 ;  /* 0x000000a1a005723e */ /* 0x008fe400000018ff */
[----:B-1----:R-:W-:Y:S05]  /*4920*/  F2FP.RELU.BF16.F32.PACK_AB R2, R172, R173 ;  /* 0x000000adac02723e */ /* 0x002fea00000018ff */
[----:B------:R1:W-:Y:S04]  /*4930*/  STS [R219+0x400], R2 ;  /* 0x00040002db007388 */ /* 0x0003e80000000800 */
[----:B------:R2:W-:Y:S04]  /*4940*/  STS [R108], R6 ;  /* 0x000000066c007388 */ /* 0x0005e80000000800 */
[----:B------:R3:W-:Y:S04]  /*4950*/  STS [R108+0x400], R5 ;  /* 0x000400056c007388 */ /* 0x0007e80000000800 */
[----:B------:R4:W-:Y:S01]  /*4960*/  STS [R219+0x2000], R4 ;  /* 0x00200004db007388 */ /* 0x0009e20000000800 */
[----:B-1----:R-:W-:Y:S02]  /*4970*/  F2FP.RELU.BF16.F32.PACK_AB R2, R188, R189 ;  /* 0x000000bdbc02723e */ /* 0x002fe400000018ff */
[----:B--2---:R-:W-:Y:S03]  /*4980*/  F2FP.RELU.BF16.F32.PACK_AB R6, R179, R178 ;  /* 0x000000b2b306723e */ /* 0x004fe600000018ff */
[----:B------:R1:W-:Y:S01]  /*4990*/  STS [R219+0x2400], R2 ;  /* 0x00240002db007388 */ /* 0x0003e20000000800 */
[----:B---3--:R-:W-:Y:S03]  /*49a0*/  F2FP.RELU.BF16.F32.PACK_AB R5, R186, R187 ;  /* 0x000000bbba05723e */ /* 0x008fe600000018ff */
[----:B------:R2:W-:Y:S01]  /*49b0*/  STS [R108+0x2000], R6 ;  /* 0x002000066c007388 */ /* 0x0005e20000000800 */
[----:B----4-:R-:W-:Y:S03]  /*49c0*/  F2FP.RELU.BF16.F32.PACK_AB R4, R113, R115 ;  /* 0x000000737104723e */ /* 0x010fe600000018ff */
[----:B------:R3:W-:Y:S04]  /*49d0*/  STS [R108+0x2400], R5 ;  /* 0x002400056c007388 */ /* 0x0007e80000000800 */
[----:B------:R4:W-:Y:S04]  /*49e0*/  STS [R216], R4 ;  /* 0x00000004d8007388 */ /* 0x0009e80000000800 */
[----:B------:R4:W-:Y:S01]  /*49f0*/  STS [R216+0x400], R3 ;  /* 0x00040003d8007388 */ /* 0x0009e20000000800 */
[----:B-1----:R-:W-:Y:S02]  /*4a00*/  F2FP.RELU.BF16.F32.PACK_AB R2, R159, R111 ;  /* 0x0000006f9f02723e */ /* 0x002fe400000018ff */
[----:B--2---:R-:W-:Y:S03]  /*4a10*/  F2FP.RELU.BF16.F32.PACK_AB R6, R165, R166 ;  /* 0x000000a6a506723e */ /* 0x004fe600000018ff */
[----:B------:R1:W-:Y:S01]  /*4a20*/  STS [R223], R2 ;  /* 0x00000002df007388 */ /* 0x0003e20000000800 */
[----:B---3--:R-:W-:Y:S02]  /*4a30*/  F2FP.RELU.BF16.F32.PACK_AB R5, R176, R177 ;  /* 0x000000b1b005723e */ /* 0x008fe400000018ff */
[----:B----4-:R-:W-:Y:S02]  /*4a40*/  F2FP.RELU.BF16.F32.PACK_AB R4, R158, R110 ;  /* 0x0000006e9e04723e */ /* 0x010fe400000018ff */
[----:B------:R-:W-:Y:S03]  /*4a50*/  F2FP.RELU.BF16.F32.PACK_AB R3, R157, R109 ;  /* 0x0000006d9d03723e */ /* 0x000fe600000018ff */
[----:B------:R-:W-:Y:S04]  /*4a60*/  STS [R223+0x400], R4 ;  /* 0x00040004df007388 */ /* 0x000fe80000000800 */
[----:B------:R-:W-:Y:S04]  /*4a70*/  STS [R216+0x2000], R6 ;  /* 0x00200006d8007388 */ /* 0x000fe80000000800 */
[----:B------:R-:W-:Y:S04]  /*4a80*/  STS [R216+0x2400], R5 ;  /* 0x00240005d8007388 */ /* 0x000fe80000000800 */
[----:B------:R2:W-:Y:S01]  /*4a90*/  STS [R223+0x2000], R3 ;  /* 0x00200003df007388 */ /* 0x0005e20000000800 */
[----:B-1----:R-:W-:Y:S05]  /*4aa0*/  F2FP.RELU.BF16.F32.PACK_AB R2, R163, R167 ;  /* 0x000000a7a302723e */ /* 0x002fea00000018ff */
[----:B------:R1:W-:Y:S04]  /*4ab0*/  STS [R223+0x2400], R2 ;  /* 0x00240002df007388 */ /* 0x0003e80000000800 */
[----:B------:R-:W3:Y:S08]  /*4ac0*/  LDSM.16.M88.4 R64, [R155+0x4000] ;  /* 0x004000009b40783b */ /* 0x000ef00000000200 */
[----:B------:R-:W4:Y:S01]  /*4ad0*/  LDSM.16.M88.4 R60, [R155+0x5000] ;  /* 0x005000009b3c783b */ /* 0x000f220000000200 */
[----:B--2---:R-:W-:Y:S07]  /*4ae0*/  IMAD.U32 R3, RZ, RZ, UR23 ;  /* 0x00000017ff037e24 */ /* 0x004fee000f8e00ff */
[----:B------:R-:W2:Y:S01]  /*4af0*/  LDSM.16.M88.4 R100, [R104] ;  /* 0x000000006864783b */ /* 0x000ea20000000200 */
[----:B-1----:R-:W-:Y:S07]  /*4b00*/  IMAD.U32 R2, RZ, RZ, UR8 ;  /* 0x00000008ff027e24 */ /* 0x002fee000f8e00ff */
[----:B------:R-:W1:Y:S01]  /*4b10*/  LDSM.16.M88.4 R104, [R104+0x1000] ;  /* 0x001000006868783b */ /* 0x000e620000000200 */
[-C--:B---3--:R-:W-:Y:S08]  /*4b20*/  HMMA.16816.F32.BF16 R4, R64, R116.reuse, RZ ;  /* 0x000000744004723c */ /* 0x088ff000000418ff */
        /* <DEDUP_REMOVED lines=29> */
[-C--:B------:R-:W-:Y:S03]  /*4d00*/  HMMA.16816.F32.BF16 R60, R104, R146.reuse, R60 ;  /* 0x00000092683c723c */ /* 0x080fe6000004183c */
[C---:B------:R-:W-:Y:S04]  /*4d10*/  LEA R106, P2, R240.reuse, R2, 0x2 ;  /* 0x00000002f06a7211 */ /* 0x040fe800078410ff */
[----:B------:R-:W-:Y:S01]  /*4d20*/  LEA.HI.X R107, R240, R3, RZ, 0x2, P2 ;  /* 0x00000003f06b7211 */ /* 0x000fe200010f14ff */
[----:B------:R-:W-:Y:S04]  /*4d30*/  HMMA.16816.F32.BF16 R64, R100, R146, R64 ;  /* 0x000000926440723c */ /* 0x000fe80000041840 */
[----:B------:R-:W-:Y:S01]  /*4d40*/  FSETP.GE.FTZ.AND P2, PT, R196, RZ, PT ;  /* 0x000000ffc400720b */ /* 0x000fe20003f56000 */
[----:B------:R-:W2:Y:S04]  /*4d50*/  LDG.E R105, desc[UR20][R106.64] ;  /* 0x000000146a697981 */ /* 0x000ea8000c1e1900 */
[----:B------:R-:W3:Y:S04]  /*4d60*/  LDG.E R104, desc[UR20][R106.64+0x20] ;  /* 0x000020146a687981 */ /* 0x000ee8000c1e1900 */
[----:B------:R-:W5:Y:S04]  /*4d70*/  LDG.E R3, desc[UR20][R106.64+0x100] ;  /* 0x000100146a037981 */ /* 0x000f68000c1e1900 */
[----:B------:R1:W5:Y:S01]  /*4d80*/  LDG.E R2, desc[UR20][R106.64+0x120] ;  /* 0x000120146a027981 */ /* 0x000362000c1e1900 */
[C---:B--2---:R-:W-:Y:S01]  /*4d90*/  FADD.FTZ R4, -R105.reuse, R4 ;  /* 0x0000000469047221 */ /* 0x044fe20000010100 */
[C---:B------:R-:W-:Y:S01]  /*4da0*/  FADD.FTZ R5, -R105.reuse, R5 ;  /* 0x0000000569057221 */ /* 0x040fe20000010100 */
[C---:B------:R-:W-:Y:S01]  /*4db0*/  FADD.FTZ R16, -R105.reuse, R16 ;  /* 0x0000001069107221 */ /* 0x040fe20000010100 */
[C---:B------:R-:W-:Y:S01]  /*4dc0*/  FADD.FTZ R20, -R105.reuse, R20 ;  /* 0x0000001469147221 */ /* 0x040fe20000010100 */
[C---:B------:R-:W-:Y:S01]  /*4dd0*/  FADD.FTZ R21, -R105.reuse, R21 ;  /* 0x0000001569157221 */ /* 0x040fe20000010100 */
[-C--:B------:R-:W-:Y:S01]  /*4de0*/  FSEL R4, R4, R105.reuse, P2 ;  /* 0x0000006904047208 */ /* 0x080fe20001000000 */
[----:B------:R-:W-:Y:S01]  /*4df0*/  FADD.FTZ R53, -R105, R53 ;  /* 0x0000003569357221 */ /* 0x000fe20000010100 */
[-C--:B------:R-:W-:Y:S01]  /*4e00*/  FSEL R5, R5, R105.reuse, P6 ;  /* 0x0000006905057208 */ /* 0x080fe20003000000 */
[C---:B------:R-:W-:Y:S01]  /*4e10*/  FADD.FTZ R52, -R105.reuse, R52 ;  /* 0x0000003469347221 */ /* 0x040fe20000010100 */
[-C--:B------:R-:W-:Y:S01]  /*4e20*/  FSEL R16, R16, R105.reuse, P5 ;  /* 0x0000006910107208 */ /* 0x080fe20002800000 */
[----:B-1----:R-:W-:Y:S01]  /*4e30*/  FMUL.FTZ R106, R196, R4 ;  /* 0x00000004c46a7220 */ /* 0x002fe20000410000 */
[----:B------:R-:W-:Y:S01]  /*4e40*/  FSETP.GE.FTZ.AND P2, PT, R182, RZ, PT ;  /* 0x000000ffb600720b */ /* 0x000fe20003f56000 */
[----:B------:R-:W-:Y:S01]  /*4e50*/  FADD.FTZ R4, -R105, R17 ;  /* 0x0000001169047221 */ /* 0x000fe20000010100 */
[----:B------:R-:W-:Y:S01]  /*4e60*/  FSEL R20, R20, R105, P3 ;  /* 0x0000006914147208 */ /* 0x000fe20001800000 */
[----:B------:R-:W-:Y:S01]  /*4e70*/  FMUL.FTZ R5, R197, R5 ;  /* 0x00000005c5057220 */ /* 0x000fe20000410000 */
[-C--:B------:R-:W-:Y:S01]  /*4e80*/  FSEL R21, R21, R105.reuse, P2 ;  /* 0x0000006915157208 */ /* 0x080fe20001000000 */
[----:B------:R-:W-:Y:S01]  /*4e90*/  FMUL.FTZ R17, R185, R16 ;  /* 0x00000010b9117220 */ /* 0x000fe20000410000 */
[----:B------:R-:W-:Y:S01]  /*4ea0*/  FSEL R4, R4, R105, P4 ;  /* 0x0000006904047208 */ /* 0x000fe20002000000 */
[----:B------:R-:W-:Y:S01]  /*4eb0*/  FMUL.FTZ R101, R183, R20 ;  /* 0x00000014b7657220 */ /* 0x000fe20000410000 */
[----:B------:R-:W-:Y:S01]  /*4ec0*/  F2FP.BF16.F32.PACK_AB R16, R5, R106 ;  /* 0x0000006a0510723e */ /* 0x000fe200000010ff */
[----:B------:R-:W-:Y:S01]  /*4ed0*/  FADD.FTZ R5, -R105, R36 ;  /* 0x0000002469057221 */ /* 0x000fe20000010100 */
[----:B------:R-:W-:Y:S01]  /*4ee0*/  FSETP.GE.FTZ.AND P3, PT, R169, RZ, PT ;  /* 0x000000ffa900720b */ /* 0x000fe20003f76000 */
[----:B------:R-:W-:Y:S01]  /*4ef0*/  FMUL.FTZ R4, R184, R4 ;  /* 0x00000004b8047220 */ /* 0x000fe20000410000 */
[----:B------:R-:W-:Y:S01]  /*4f00*/  FSETP.GE.FTZ.AND P2, PT, R168, RZ, PT ;  /* 0x000000ffa800720b */ /* 0x000fe20003f56000 */
[----:B------:R-:W-:Y:S01]  /*4f10*/  FMUL.FTZ R100, R182, R21 ;  /* 0x00000015b6647220 */ /* 0x000fe20000410000 */
[----:B------:R-:W-:Y:S01]  /*4f20*/  FSEL R5, R5, R105, P3 ;  /* 0x0000006905057208 */ /* 0x000fe20001800000 */
[C---:B------:R-:W-:Y:S01]  /*4f30*/  FADD.FTZ R21, -R105.reuse, R32 ;  /* 0x0000002069157221 */ /* 0x040fe20000010100 */
[----:B------:R-:W-:Y:S01]  /*4f40*/  F2FP.BF16.F32.PACK_AB R17, R4, R17 ;  /* 0x000000110411723e */ /* 0x000fe200000010ff */
[----:B------:R-:W-:Y:S01]  /*4f50*/  FADD.FTZ R4, -R105, R37 ;  /* 0x0000002569047221 */ /* 0x000fe20000010100 */
[----:B------:R-:W-:Y:S01]  /*4f60*/  FSETP.GE.FTZ.AND P5, PT, R171, RZ, PT ;  /* 0x000000ffab00720b */ /* 0x000fe20003fb6000 */
        /* <DEDUP_REMOVED lines=9> */
[----:B------:R-:W-:Y:S01]  /*5000*/  FSEL R20, R20, R105, P4 ;  /* 0x0000006914147208 */ /* 0x000fe20002000000 */
[----:B------:R-:W-:Y:S01]  /*5010*/  FADD.FTZ R4, -R105, R49 ;  /* 0x0000003169047221 */ /* 0x000fe20000010100 */
[----:B------:R-:W-:Y:S01]  /*5020*/  FSETP.GE.FTZ.AND P3, PT, R113, RZ, PT ;  /* 0x000000ff7100720b */ /* 0x000fe20003f76000 */
[----:B------:R-:W-:Y:S01]  /*5030*/  FMUL.FTZ R21, R171, R21 ;  /* 0x00000015ab157220 */ /* 0x000fe20000410000 */
[----:B------:R-:W-:Y:S01]  /*5040*/  FSETP.GE.FTZ.AND P6, PT, R164, RZ, PT ;  /* 0x000000ffa400720b */ /* 0x000fe20003fd6000 */
[----:B------:R-:W-:Y:S01]  /*5050*/  FMUL.FTZ R20, R170, R20 ;  /* 0x00000014aa147220 */ /* 0x000fe20000410000 */
[----:B------:R-:W-:Y:S01]  /*5060*/  FSETP.GE.FTZ.AND P5, PT, R162, RZ, PT ;  /* 0x000000ffa200720b */ /* 0x000fe20003fb6000 */
[C---:B---3--:R-:W-:Y:S01]  /*5070*/  FADD.FTZ R6, -R104.reuse, R6 ;  /* 0x0000000668067221 */ /* 0x048fe20000010100 */
[----:B------:R-:W-:Y:S01]  /*5080*/  FSETP.GE.FTZ.AND P4, PT, R115, RZ, PT ;  /* 0x000000ff7300720b */ /* 0x000fe20003f96000 */
[----:B------:R-:W-:Y:S01]  /*5090*/  FADD.FTZ R7, -R104, R7 ;  /* 0x0000000768077221 */ /* 0x000fe20000010100 */
[-C--:B------:R-:W-:Y:S02]  /*50a0*/  FSEL R53, R53, R105.reuse, P3 ;  /* 0x0000006935357208 */ /* 0x080fe40001800000 */
[-C--:B------:R-:W-:Y:S02]  /*50b0*/  FSEL R5, R5, R105.reuse, P6 ;  /* 0x0000006905057208 */ /* 0x080fe40003000000 */
[----:B------:R-:W-:Y:S01]  /*50c0*/  FSEL R4, R4, R105, P5 ;  /* 0x0000006904047208 */ /* 0x000fe20002800000 */
[----:B------:R-:W-:Y:S01]  /*50d0*/  FMUL.FTZ R113, R113, R53 ;  /* 0x0000003571717220 */ /* 0x000fe20000410000 */
[----:B------:R-:W-:Y:S01]  /*50e0*/  FSEL R52, R52, R105, P4 ;  /* 0x0000006934347208 */ /* 0x000fe20002000000 */
[----:B------:R-:W-:Y:S01]  /*50f0*/  FMUL.FTZ R164, R164, R5 ;  /* 0x00000005a4a47220 */ /* 0x000fe20000410000 */
[----:B------:R-:W-:Y:S01]  /*5100*/  FSETP.GE.FTZ.AND P3, PT, R111, RZ, PT ;  /* 0x000000ff6f00720b */ /* 0x000fe20003f76000 */
[----:B------:R-:W-:Y:S01]  /*5110*/  FMUL.FTZ R162, R162, R4 ;  /* 0x00000004a2a27220 */ /* 0x000fe20000410000 */
[----:B------:R-:W-:Y:S01]  /*5120*/  F2FP.BF16.F32.PACK_AB R32, R20, R21 ;  /* 0x000000151420723e */ /* 0x000fe200000010ff */
[----:B------:R-:W-:Y:S01]  /*5130*/  FMUL.FTZ R115, R115, R52 ;  /* 0x0000003473737220 */ /* 0x000fe20000410000 */
[----:B------:R-:W-:Y:S01]  /*5140*/  FSEL R64, R64, R105, P3 ;  /* 0x0000006940407208 */ /* 0x000fe20001800000 */
[----:B------:R-:W-:Y:S01]  /*5150*/  @P2 FADD.FTZ R105, -R105, R65 ;  /* 0x0000004169692221 */ /* 0x000fe20000010100 */
[----:B------:R-:W-:Y:S02]  /*5160*/  FSETP.GE.FTZ.AND P3, PT, R205, RZ, PT ;  /* 0x000000ffcd00720b */ /* 0x000fe40003f76000 */
[----:B------:R-:W-:Y:S01]  /*5170*/  FSETP.GE.FTZ.AND P2, PT, R203, RZ, PT ;  /* 0x000000ffcb00720b */ /* 0x000fe20003f56000 */
[----:B------:R-:W-:Y:S01]  /*5180*/  FMUL.FTZ R64, R111, R64 ;  /* 0x000000406f407220 */ /* 0x000fe20000410000 */
[----:B------:R-:W-:Y:S02]  /*5190*/  F2FP.BF16.F32.PACK_AB R100, R100, R101 ;  /* 0x000000656464723e */ /* 0x000fe400000010ff */
[----:B------:R-:W-:Y:S02]  /*51a0*/  F2FP.BF16.F32.PACK_AB R168, R168, R169 ;  /* 0x000000a9a8a8723e */ /* 0x000fe400000010ff */
[----:B------:R-:W-:Y:S02]  /*51b0*/  F2FP.BF16.F32.PACK_AB R162, R162, R164 ;  /* 0x000000a4a2a2723e */ /* 0x000fe400000010ff */
[----:B------:R-:W-:Y:S02]  /*51c0*/  F2FP.BF16.F32.PACK_AB R113, R113, R115 ;  /* 0x000000737171723e */ /* 0x000fe400000010ff */
[-C--:B------:R-:W-:Y:S02]  /*51d0*/  FSEL R21, R6, R104.reuse, P3 ;  /* 0x0000006806157208 */ /* 0x080fe40001800000 */
[----:B------:R-:W-:Y:S01]  /*51e0*/  FSEL R20, R7, R104, P2 ;  /* 0x0000006807147208 */ /* 0x000fe20001000000 */
        /* <DEDUP_REMOVED lines=24> */
.L_x_282:
[----:B------:R2:W-:Y:S01]  /*5370*/  STS [R217+-0x8000], R16 ;  /* 0xff800010d9007388 */ /* 0x0005e20000000800 */
[----:B-1----:R-:W-:Y:S01]  /*5380*/  FMUL.FTZ R4, R205, R21 ;  /* 0x00000015cd047220 */ /* 0x002fe20000410000 */
[----:B------:R-:W-:Y:S01]  /*5390*/  FMUL.FTZ R6, R203, R20 ;  /* 0x00000014cb067220 */ /* 0x000fe20000410000 */
[C---:B------:R-:W-:Y:S01]  /*53a0*/  FADD.FTZ R19, -R104.reuse, R19 ;  /* 0x0000001368137221 */ /* 0x040fe20000010100 */
[C---:B------:R-:W-:Y:S01]  /*53b0*/  FADD.FTZ R22, -R104.reuse, R22 ;  /* 0x0000001668167221 */ /* 0x040fe20000010100 */
[----:B------:R-:W-:Y:S01]  /*53c0*/  FADD.FTZ R18, -R104, R18 ;  /* 0x0000001268127221 */ /* 0x000fe20000010100 */
[----:B------:R-:W-:Y:S01]  /*53d0*/  FSETP.GE.FTZ.AND P3, PT, R194, RZ, PT ;  /* 0x000000ffc200720b */ /* 0x000fe20003f76000 */
[C---:B------:R-:W-:Y:S01]  /*53e0*/  FADD.FTZ R5, -R104.reuse, R23 ;  /* 0x0000001768057221 */ /* 0x040fe20000010100 */
[----:B------:R-:W-:Y:S01]  /*53f0*/  FSETP.GE.FTZ.AND P2, PT, R191, RZ, PT ;  /* 0x000000ffbf00720b */ /* 0x000fe20003f56000 */
[C---:B------:R-:W-:Y:S01]  /*5400*/  FADD.FTZ R35, -R104.reuse, R35 ;  /* 0x0000002368237221 */ /* 0x040fe20000010100 */
[----:B------:R-:W-:Y:S01]  /*5410*/  FSETP.GE.FTZ.AND P4, PT, R195, RZ, PT ;  /* 0x000000ffc300720b */ /* 0x000fe20003f96000 */
[----:B------:R-:W-:Y:S01]  /*5420*/  FADD.FTZ R50, -R104, R50 ;  /* 0x0000003268327221 */ /* 0x000fe20000010100 */
[----:B------:R-:W-:Y:S01]  /*5430*/  F2FP.BF16.F32.PACK_AB R6, R6, R4 ;  /* 0x000000040606723e */ /* 0x000fe200000010ff */
[C---:B------:R-:W-:Y:S01]  /*5440*/  FADD.FTZ R4, -R104.reuse, R34 ;  /* 0x0000002268047221 */ /* 0x040fe20000010100 */
[-C--:B------:R-:W-:Y:S01]  /*5450*/  FSEL R19, R19, R104.reuse, P3 ;  /* 0x0000006813137208 */ /* 0x080fe20001800000 */
[----:B------:R-:W-:Y:S01]  /*5460*/  FADD.FTZ R55, -R104, R55 ;  /* 0x0000003768377221 */ /* 0x000fe20000010100 */
[-C--:B------:R-:W-:Y:S01]  /*5470*/  FSEL R22, R22, R104.reuse, P2 ;  /* 0x0000006816167208 */ /* 0x080fe20001000000 */
[----:B------:R-:W-:Y:S01]  /*5480*/  IMAD.MOV.U32 R33, RZ, RZ, 0x10 ;  /* 0x00000010ff217424 */ /* 0x000fe200078e00ff */
[----:B------:R-:W-:Y:S01]  /*5490*/  FSEL R18, R18, R104, P4 ;  /* 0x0000006812127208 */ /* 0x000fe20002000000 */
[----:B------:R-:W-:Y:S01]  /*54a0*/  FMUL.FTZ R20, R194, R19 ;  /* 0x00000013c2147220 */ /* 0x000fe20000410000 */
[----:B------:R-:W-:Y:S01]  /*54b0*/  FSETP.GE.FTZ.AND P3, PT, R190, RZ, PT ;  /* 0x000000ffbe00720b */ /* 0x000fe20003f76000 */
[----:B------:R-:W-:Y:S01]  /*54c0*/  FMUL.FTZ R22, R191, R22 ;  /* 0x00000016bf167220 */ /* 0x000fe20000410000 */
[----:B------:R-:W-:Y:S01]  /*54d0*/  FSETP.GE.FTZ.AND P2, PT, R175, RZ, PT ;  /* 0x000000ffaf00720b */ /* 0x000fe20003f56000 */
[----:B------:R-:W-:Y:S01]  /*54e0*/  FMUL.FTZ R21, R195, R18 ;  /* 0x00000012c3157220 */ /* 0x000fe20000410000 */
[----:B------:R-:W-:Y:S01]  /*54f0*/  FSETP.GE.FTZ.AND P4, PT, R174, RZ, PT ;  /* 0x000000ffae00720b */ /* 0x000fe20003f96000 */
[C---:B------:R-:W-:Y:S01]  /*5500*/  FADD.FTZ R18, -R104.reuse, R38 ;  /* 0x0000002668127221 */ /* 0x040fe20000010100 */
[-C--:B------:R-:W-:Y:S01]  /*5510*/  FSEL R5, R5, R104.reuse, P3 ;  /* 0x0000006805057208 */ /* 0x080fe20001800000 */
[----:B--2---:R-:W-:Y:S01]  /*5520*/  FADD.FTZ R16, -R104, R39 ;  /* 0x0000002768107221 */ /* 0x004fe20000010100 */
[-C--:B------:R-:W-:Y:S01]  /*5530*/  FSEL R4, R4, R104.reuse, P2 ;  /* 0x0000006804047208 */ /* 0x080fe20001000000 */
[----:B------:R1:W-:Y:S01]  /*5540*/  STS [R217+-0x7c00], R6 ;  /* 0xff840006d9007388 */ /* 0x0003e20000000800 */
[----:B------:R-:W-:Y:S01]  /*5550*/  FSEL R35, R35, R104, P4 ;  /* 0x0000006823237208 */ /* 0x000fe20002000000 */
[----:B------:R-:W-:Y:S01]  /*5560*/  FMUL.FTZ R19, R190, R5 ;  /* 0x00000005be137220 */ /* 0x000fe20000410000 */
[----:B------:R-:W-:Y:S01]  /*5570*/  FSETP.GE.FTZ.AND P3, PT, R173, RZ, PT ;  /* 0x000000ffad00720b */ /* 0x000fe20003f76000 */
[----:B------:R-:W-:Y:S01]  /*5580*/  FMUL.FTZ R7, R175, R4 ;  /* 0x00000004af077220 */ /* 0x000fe20000410000 */
[----:B------:R-:W-:Y:S01]  /*5590*/  FSETP.GE.FTZ.AND P2, PT, R172, RZ, PT ;  /* 0x000000ffac00720b */ /* 0x000fe20003f56000 */
[----:B------:R-:W-:Y:S01]  /*55a0*/  FMUL.FTZ R4, R174, R35 ;  /* 0x00000023ae047220 */ /* 0x000fe20000410000 */
[----:B------:R-:W-:Y:S01]  /*55b0*/  F2FP.BF16.F32.PACK_AB R23, R19, R22 ;  /* 0x000000161317723e */ /* 0x000fe200000010ff */
[C---:B-----5:R-:W-:Y:S01]  /*55c0*/  FADD.FTZ R9, -R3.reuse, R9 ;  /* 0x0000000903097221 */ /* 0x060fe20000010100 */
[-C--:B------:R-:W-:Y:S01]  /*55d0*/  FSEL R18, R18, R104.reuse, P3 ;  /* 0x0000006812127208 */ /* 0x080fe20001800000 */
[C---:B------:R-:W-:Y:S01]  /*55e0*/  FADD.FTZ R8, -R3.reuse, R8 ;  /* 0x0000000803087221 */ /* 0x040fe20000010100 */
[----:B------:R-:W-:Y:S01]  /*55f0*/  F2FP.BF16.F32.PACK_AB R22, R4, R7 ;  /* 0x000000070416723e */ /* 0x000fe200000010ff */
[----:B------:R-:W-:Y:S01]  /*5600*/  FADD.FTZ R4, -R104, R54 ;  /* 0x0000003668047221 */ /* 0x000fe20000010100 */
[-C--:B------:R-:W-:Y:S01]  /*5610*/  FSEL R16, R16, R104.reuse, P2 ;  /* 0x0000006810107208 */ /* 0x080fe20001000000 */
[----:B------:R-:W-:Y:S01]  /*5620*/  FADD.FTZ R7, -R104, R51 ;  /* 0x0000003368077221 */ /* 0x000fe20000010100 */
[----:B------:R-:W-:Y:S01]  /*5630*/  FSETP.GE.FTZ.AND P3, PT, R114, RZ, PT ;  /* 0x000000ff7200720b */ /* 0x000fe20003f76000 */
[----:B------:R-:W-:Y:S01]  /*5640*/  FADD.FTZ R13, -R3, R13 ;  /* 0x0000000d030d7221 */ /* 0x000fe20000010100 */
[----:B------:R-:W-:Y:S01]  /*5650*/  FSETP.GE.FTZ.AND P2, PT, R161, RZ, PT ;  /* 0x000000ffa100720b */ /* 0x000fe20003f56000 */
[C---:B------:R-:W-:Y:S01]  /*5660*/  FADD.FTZ R24, -R3.reuse, R24 ;  /* 0x0000001803187221 */ /* 0x040fe20000010100 */
[-C--:B------:R-:W-:Y:S01]  /*5670*/  FSEL R4, R4, R104.reuse, P3 ;  /* 0x0000006804047208 */ /* 0x080fe20001800000 */
[C---:B------:R-:W-:Y:S01]  /*5680*/  FADD.FTZ R12, -R3.reuse, R12 ;  /* 0x0000000c030c7221 */ /* 0x040fe20000010100 */
[----:B------:R-:W-:Y:S01]  /*5690*/  FSEL R50, R50, R104, P2 ;  /* 0x0000006832327208 */ /* 0x000fe20001000000 */
[----:B------:R-:W-:Y:S01]  /*56a0*/  FADD.FTZ R25, -R3, R25 ;  /* 0x0000001903197221 */ /* 0x000fe20000010100 */
[----:B------:R-:W-:Y:S01]  /*56b0*/  FSETP.GE.FTZ.AND P2, PT, R112, RZ, PT ;  /* 0x000000ff7000720b */ /* 0x000fe20003f56000 */
[----:B------:R-:W-:Y:S01]  /*56c0*/  FMUL.FTZ R114, R114, R4 ;  /* 0x0000000472727220 */ /* 0x000fe20000410000 */
[----:B------:R-:W-:Y:S01]  /*56d0*/  FADD.FTZ R4, -R104, R66 ;  /* 0x0000004268047221 */ /* 0x000fe20000010100 */
[----:B------:R-:W-:Y:S01]  /*56e0*/  SEL R33, R33, 0xfffffff0, !P1 ;  /* 0xfffffff021217807 */ /* 0x000fe20004800000 */
[----:B------:R-:W-:Y:S01]  /*56f0*/  FADD.FTZ R29, -R3, R29 ;  /* 0x0000001d031d7221 */ /* 0x000fe20000010100 */
[----:B------:R-:W-:Y:S01]  /*5700*/  FSEL R55, R55, R104, P2 ;  /* 0x0000006837377208 */ /* 0x000fe20001000000 */
[----:B------:R-:W-:Y:S01]  /*5710*/  FADD.FTZ R44, -R3, R44 ;  /* 0x0000002c032c7221 */ /* 0x000fe20000010100 */
[----:B------:R-:W-:Y:S01]  /*5720*/  FSETP.GE.FTZ.AND P2, PT, R110, RZ, PT ;  /* 0x000000ff6e00720b */ /* 0x000fe20003f56000 */
[----:B------:R-:W-:Y:S01]  /*5730*/  FMUL.FTZ R18, R173, R18 ;  /* 0x00000012ad127220 */ /* 0x000fe20000410000 */
[----:B------:R-:W-:Y:S01]  /*5740*/  F2FP.BF16.F32.PACK_AB R5, R20, R21 ;  /* 0x000000151405723e */ /* 0x000fe200000010ff */
[----:B------:R-:W-:Y:S01]  /*5750*/  FMUL.FTZ R16, R172, R16 ;  /* 0x00000010ac107220 */ /* 0x000fe20000410000 */
[----:B------:R-:W-:Y:S01]  /*5760*/  FSEL R4, R4, R104, P2 ;  /* 0x0000006804047208 */ /* 0x000fe20001000000 */
[----:B------:R-:W-:Y:S01]  /*5770*/  FADD.FTZ R27, -R2, R27 ;  /* 0x0000001b021b7221 */ /* 0x000fe20000010100 */
[----:B------:R-:W-:Y:S01]  /*5780*/  FSETP.GE.FTZ.AND P4, PT, R160, RZ, PT ;  /* 0x000000ffa000720b */ /* 0x000fe20003f96000 */
[----:B------:R-:W-:Y:S01]  /*5790*/  FADD.FTZ R26, -R2, R26 ;  /* 0x0000001a021a7221 */ /* 0x000fe20000010100 */
[----:B------:R-:W-:Y:S01]  /*57a0*/  FSETP.GE.FTZ.AND P3, PT, R158, RZ, PT ;  /* 0x000000ff9e00720b */ /* 0x000fe20003f76000 */
[----:B------:R-:W-:Y:S01]  /*57b0*/  FMUL.FTZ R110, R110, R4 ;  /* 0x000000046e6e7220 */ /* 0x000fe20000410000 */
[----:B------:R-:W-:Y:S01]  /*57c0*/  IMAD.IADD R4, R217, 0x1, R33 ;  /* 0x00000001d9047824 */ /* 0x000fe200078e0221 */
[----:B------:R-:W-:Y:S01]  /*57d0*/  FSEL R7, R7, R104, P4 ;  /* 0x0000006807077208 */ /* 0x000fe20002000000 */
[----:B------:R-:W-:Y:S01]  /*57e0*/  FADD.FTZ R31, -R2, R31 ;  /* 0x0000001f021f7221 */ /* 0x000fe20000010100 */
[----:B------:R-:W-:Y:S01]  /*57f0*/  FSETP.GE.FTZ.AND P4, PT, R208, RZ, PT ;  /* 0x000000ffd000720b */ /* 0x000fe20003f96000 */
[----:B------:R-:W-:Y:S01]  /*5800*/  FADD.FTZ R30, -R2, R30 ;  /* 0x0000001e021e7221 */ /* 0x000fe20000010100 */
[----:B------:R2:W-:Y:S01]  /*5810*/  STS [R4+-0x7c00], R5 ;  /* 0xff84000504007388 */ /* 0x0005e20000000800 */
[----:B------:R-:W-:Y:S01]  /*5820*/  FSETP.GE.FTZ.AND P2, PT, R209, RZ, PT ;  /* 0x000000ffd100720b */ /* 0x000fe20003f56000 */
[----:B------:R-:W-:Y:S01]  /*5830*/  FMUL.FTZ R160, R160, R7 ;  /* 0x00000007a0a07220 */ /* 0x000fe20000410000 */
[-C--:B-1----:R-:W-:Y:S01]  /*5840*/  FSEL R6, R9, R3.reuse, P4 ;  /* 0x0000000309067208 */ /* 0x082fe20002000000 */
[----:B------:R1:W-:Y:S01]  /*5850*/  STS [R4+-0x8000], R17 ;  /* 0xff80001104007388 */ /* 0x0003e20000000800 */
[-C--:B------:R-:W-:Y:S01]  /*5860*/  FSEL R8, R8, R3.reuse, P2 ;  /* 0x0000000308087208 */ /* 0x080fe20001000000 */
[----:B------:R-:W-:Y:S01]  /*5870*/  @P3 FADD.FTZ R104, -R104, R67 ;  /* 0x0000004368683221 */ /* 0x000fe20000010100 */
        /* <DEDUP_REMOVED lines=14> */
[----:B------:R-:W-:Y:S01]  /*5960*/  FSETP.GE.FTZ.AND P2, PT, R180, RZ, PT ;  /* 0x000000ffb400720b */ /* 0x000fe20003f56000 */
[----:B------:R-:W-:Y:S01]  /*5970*/  FMUL.FTZ R24, R200, R24 ;  /* 0x00000018c8187220 */ /* 0x000fe20000410000 */
[----:B------:R-:W-:Y:S01]  /*5980*/  FSETP.GE.FTZ.AND P5, PT, R193, RZ, PT ;  /* 0x000000ffc100720b */ /* 0x000fe20003fb6000 */
[----:B------:R-:W-:Y:S01]  /*5990*/  FMUL.FTZ R12, R207, R12 ;  /* 0x0000000ccf0c7220 */ /* 0x000fe20000410000 */
[----:B--2---:R-:W-:Y:S01]  /*59a0*/  F2FP.BF16.F32.PACK_AB R5, R6, R8 ;  /* 0x000000080605723e */ /* 0x004fe200000010ff */
[----:B------:R-:W-:Y:S01]  /*59b0*/  FADD.FTZ R6, -R3, R41 ;  /* 0x0000002903067221 */ /* 0x000fe20000010100 */
[-C--:B------:R-:W-:Y:S01]  /*59c0*/  FSEL R8, R25, R3.reuse, P6 ;  /* 0x0000000319087208 */ /* 0x080fe20003000000 */
[----:B------:R-:W-:Y:S01]  /*59d0*/  FADD.FTZ R58, -R2, R58 ;  /* 0x0000003a023a7221 */ /* 0x000fe20000010100 */
[----:B------:R-:W-:Y:S01]  /*59e0*/  FSETP.GE.FTZ.AND P3, PT, R181, RZ, PT ;  /* 0x000000ffb500720b */ /* 0x000fe20003f76000 */
[----:B------:R2:W-:Y:S01]  /*59f0*/  STS [R217+-0x6000], R5 ;  /* 0xffa00005d9007388 */ /* 0x0005e20000000800 */
[-C--:B------:R-:W-:Y:S01]  /*5a00*/  FSEL R6, R6, R3.reuse, P2 ;  /* 0x0000000306067208 */ /* 0x080fe20001000000 */
[----:B------:R-:W-:Y:S01]  /*5a10*/  FMUL.FTZ R8, R198, R8 ;  /* 0x00000008c6087220 */ /* 0x000fe20000410000 */
[----:B------:R-:W-:Y:S01]  /*5a20*/  FSETP.GE.FTZ.AND P2, PT, R157, RZ, PT ;  /* 0x000000ff9d00720b */ /* 0x000fe20003f56000 */
[----:B------:R-:W-:Y:S01]  /*5a30*/  FMUL.FTZ R50, R161, R50 ;  /* 0x00000032a1327220 */ /* 0x000fe20000410000 */
[----:B------:R-:W-:Y:S01]  /*5a40*/  FSEL R9, R9, R3, P5 ;  /* 0x0000000309097208 */ /* 0x000fe20002800000 */
[----:B------:R-:W-:Y:S01]  /*5a50*/  FMUL.FTZ R112, R112, R55 ;  /* 0x0000003770707220 */ /* 0x000fe20000410000 */
[----:B------:R-:W-:Y:S01]  /*5a60*/  FSEL R7, R7, R3, P3 ;  /* 0x0000000307077208 */ /* 0x000fe20001800000 */
[----:B------:R-:W-:Y:S01]  /*5a70*/  FMUL.FTZ R105, R159, R105 ;  /* 0x000000699f697220 */ /* 0x000fe20000410000 */
[----:B------:R-:W-:Y:S01]  /*5a80*/  FSETP.GE.FTZ.AND P4, PT, R192, RZ, PT ;  /* 0x000000ffc000720b */ /* 0x000fe20003f96000 */
[----:B------:R-:W-:Y:S01]  /*5a90*/  FMUL.FTZ R19, R193, R9 ;  /* 0x00000009c1137220 */ /* 0x000fe20000410000 */
[----:B------:R-:W-:Y:S01]  /*5aa0*/  FSETP.GE.FTZ.AND P3, PT, R178, RZ, PT ;  /* 0x000000ffb200720b */ /* 0x000fe20003f76000 */
[----:B-1----:R-:W-:Y:S01]  /*5ab0*/  FMUL.FTZ R17, R181, R7 ;  /* 0x00000007b5117220 */ /* 0x002fe20000410000 */
[----:B------:R-:W-:Y:S01]  /*5ac0*/  F2FP.BF16.F32.PACK_AB R20, R13, R12 ;  /* 0x0000000c0d14723e */ /* 0x000fe200000010ff */
[----:B------:R-:W-:Y:S01]  /*5ad0*/  FMUL.FTZ R12, R180, R6 ;  /* 0x00000006b40c7220 */ /* 0x000fe20000410000 */
[----:B------:R-:W-:Y:S01]  /*5ae0*/  F2FP.BF16.F32.PACK_AB R24, R8, R24 ;  /* 0x000000180818723e */ /* 0x000fe200000010ff */
[----:B------:R-:W-:Y:S01]  /*5af0*/  FADD.FTZ R9, -R3, R45 ;  /* 0x0000002d03097221 */ /* 0x000fe20000010100 */
[-C--:B------:R-:W-:Y:S01]  /*5b00*/  FSEL R29, R29, R3.reuse, P4 ;  /* 0x000000031d1d7208 */ /* 0x080fe20002000000 */
[C---:B------:R-:W-:Y:S01]  /*5b10*/  FADD.FTZ R8, -R3.reuse, R56 ;  /* 0x0000003803087221 */ /* 0x040fe20000010100 */
[----:B------:R-:W-:Y:S01]  /*5b20*/  FSEL R44, R44, R3, P3 ;  /* 0x000000032c2c7208 */ /* 0x000fe20001800000 */
[C---:B------:R-:W-:Y:S01]  /*5b30*/  FADD.FTZ R7, -R3.reuse, R57 ;  /* 0x0000003903077221 */ /* 0x040fe20000010100 */
[----:B------:R-:W-:Y:S01]  /*5b40*/  FADD.FTZ R6, -R3, R60 ;  /* 0x0000003c03067221 */ /* 0x000fe20000010100 */
[----:B------:R-:W-:Y:S01]  /*5b50*/  FSETP.GE.FTZ.AND P6, PT, R179, RZ, PT ;  /* 0x000000ffb300720b */ /* 0x000fe20003fd6000 */
[----:B------:R-:W-:Y:S01]  /*5b60*/  FMUL.FTZ R13, R192, R29 ;  /* 0x0000001dc00d7220 */ /* 0x000fe20000410000 */
[----:B------:R-:W-:Y:S01]  /*5b70*/  FSETP.GE.FTZ.AND P5, PT, R166, RZ, PT ;  /* 0x000000ffa600720b */ /* 0x000fe20003fb6000 */
[----:B--2---:R-:W-:Y:S01]  /*5b80*/  FADD.FTZ R5, -R2, R59 ;  /* 0x0000003b02057221 */ /* 0x004fe20000010100 */
[----:B------:R-:W-:Y:S01]  /*5b90*/  FSETP.GE.FTZ.AND P4, PT, R165, RZ, PT ;  /* 0x000000ffa500720b */ /* 0x000fe20003f96000 */
[----:B------:R-:W-:Y:S01]  /*5ba0*/  FMUL.FTZ R104, R158, R104 ;  /* 0x000000689e687220 */ /* 0x000fe20000410000 */
[----:B------:R-:W-:Y:S02]  /*5bb0*/  FSETP.GE.FTZ.AND P3, PT, R109, RZ, PT ;  /* 0x000000ff6d00720b */ /* 0x000fe40003f76000 */
[-C--:B------:R-:W-:Y:S02]  /*5bc0*/  FSEL R9, R9, R3.reuse, P6 ;  /* 0x0000000309097208 */ /* 0x080fe40003000000 */
[-C--:B------:R-:W-:Y:S02]  /*5bd0*/  FSEL R8, R8, R3.reuse, P5 ;  /* 0x0000000308087208 */ /* 0x080fe40002800000 */
[----:B------:R-:W-:Y:S01]  /*5be0*/  FSEL R7, R7, R3, P4 ;  /* 0x0000000307077208 */ /* 0x000fe20002000000 */
[----:B------:R-:W-:Y:S01]  /*5bf0*/  FMUL.FTZ R9, R179, R9 ;  /* 0x00000009b3097220 */ /* 0x000fe20000410000 */
[----:B------:R-:W-:Y:S01]  /*5c00*/  FSEL R6, R6, R3, P3 ;  /* 0x0000000306067208 */ /* 0x000fe20001800000 */
[----:B------:R-:W-:Y:S01]  /*5c10*/  @P2 FADD.FTZ R3, -R3, R61 ;  /* 0x0000003d03032221 */ /* 0x000fe20000010100 */
[----:B------:R-:W-:Y:S01]  /*5c20*/  F2FP.BF16.F32.PACK_AB R21, R16, R18 ;  /* 0x000000121015723e */ /* 0x000fe200000010ff */
[----:B------:R-:W-:Y:S01]  /*5c30*/  FMUL.FTZ R8, R166, R8 ;  /* 0x00000008a6087220 */ /* 0x000fe20000410000 */
[----:B------:R-:W-:Y:S01]  /*5c40*/  FSETP.GE.FTZ.AND P2, PT, R210, RZ, PT ;  /* 0x000000ffd200720b */ /* 0x000fe20003f56000 */
[----:B------:R-:W-:Y:S01]  /*5c50*/  FMUL.FTZ R6, R109, R6 ;  /* 0x000000066d067220 */ /* 0x000fe20000410000 */
[----:B------:R-:W-:Y:S01]  /*5c60*/  FMUL.FTZ R16, R157, R3 ;  /* 0x000000039d107220 */ /* 0x000fe20000410000 */
[----:B------:R-:W-:Y:S01]  /*5c70*/  FADD.FTZ R3, -R2, R15 ;  /* 0x0000000f02037221 */ /* 0x000fe20000010100 */
[----:B------:R-:W-:Y:S01]  /*5c80*/  FSETP.GE.FTZ.AND P3, PT, R211, RZ, PT ;  /* 0x000000ffd300720b */ /* 0x000fe20003f76000 */
[----:B------:R-:W-:Y:S01]  /*5c90*/  FMUL.FTZ R7, R165, R7 ;  /* 0x00000007a5077220 */ /* 0x000fe20000410000 */
[----:B------:R-:W-:Y:S01]  /*5ca0*/  F2FP.BF16.F32.PACK_AB R12, R12, R17 ;  /* 0x000000110c0c723e */ /* 0x000fe200000010ff */
[----:B------:R-:W-:Y:S01]  /*5cb0*/  FMUL.FTZ R18, R178, R44 ;  /* 0x0000002cb2127220 */ /* 0x000fe20000410000 */
[----:B------:R-:W-:Y:S01]  /*5cc0*/  F2FP.BF16.F32.PACK_AB R16, R16, R6 ;  /* 0x000000061010723e */ /* 0x000fe200000010ff */
[----:B------:R-:W-:Y:S01]  /*5cd0*/  FADD.FTZ R6, -R2, R14 ;  /* 0x0000000e02067221 */ /* 0x000fe20000010100 */
[-C--:B------:R-:W-:Y:S02]  /*5ce0*/  FSEL R3, R3, R2.reuse, P2 ;  /* 0x0000000203037208 */ /* 0x080fe40001000000 */
[----:B------:R-:W-:Y:S02]  /*5cf0*/  FSETP.GE.FTZ.AND P2, PT, R202, RZ, PT ;  /* 0x000000ffca00720b */ /* 0x000fe40003f56000 */
[-C--:B------:R-:W-:Y:S01]  /*5d00*/  FSEL R6, R6, R2.reuse, P3 ;  /* 0x0000000206067208 */ /* 0x080fe20001800000 */
[----:B------:R-:W-:Y:S01]  /*5d10*/  FMUL.FTZ R3, R210, R3 ;  /* 0x00000003d2037220 */ /* 0x000fe20000410000 */
[----:B------:R-:W-:Y:S02]  /*5d20*/  FSETP.GE.FTZ.AND P3, PT, R204, RZ, PT ;  /* 0x000000ffcc00720b */ /* 0x000fe40003f76000 */
[----:B------:R-:W-:Y:S01]  /*5d30*/  FSEL R27, R27, R2, P2 ;  /* 0x000000021b1b7208 */ /* 0x000fe20001000000 */
[----:B------:R-:W-:Y:S01]  /*5d40*/  FMUL.FTZ R6, R211, R6 ;  /* 0x00000006d3067220 */ /* 0x000fe20000410000 */
[----:B------:R-:W-:Y:S01]  /*5d50*/  F2FP.BF16.F32.PACK_AB R17, R7, R8 ;  /* 0x000000080711723e */ /* 0x000fe200000010ff */
[----:B------:R-:W-:Y:S01]  /*5d60*/  FADD.FTZ R8, -R2, R10 ;  /* 0x0000000a02087221 */ /* 0x000fe20000010100 */
[----:B------:R-:W-:Y:S01]  /*5d70*/  FSEL R26, R26, R2, P3 ;  /* 0x000000021a1a7208 */ /* 0x000fe20001800000 */
[----:B------:R-:W-:Y:S01]  /*5d80*/  FADD.FTZ R7, -R2, R11 ;  /* 0x0000000b02077221 */ /* 0x000fe20000010100 */
[----:B------:R-:W-:Y:S02]  /*5d90*/  FSETP.GE.FTZ.AND P2, PT, R199, RZ, PT ;  /* 0x000000ffc700720b */ /* 0x000fe40003f56000 */
[----:B------:R-:W-:Y:S01]  /*5da0*/  FSETP.GE.FTZ.AND P3, PT, R201, RZ, PT ;  /* 0x000000ffc900720b */ /* 0x000fe20003f76000 */
[----:B------:R-:W-:Y:S01]  /*5db0*/  FMUL.FTZ R26, R204, R26 ;  /* 0x0000001acc1a7220 */ /* 0x000fe20000410000 */
[----:B------:R-:W-:Y:S02]  /*5dc0*/  FSETP.GE.FTZ.AND P5, PT, R213, RZ, PT ;  /* 0x000000ffd500720b */ /* 0x000fe40003fb6000 */
[----:B------:R-:W-:Y:S02]  /*5dd0*/  FSETP.GE.FTZ.AND P4, PT, R212, RZ, PT ;  /* 0x000000ffd400720b */ /* 0x000fe40003f96000 */
[-C--:B------:R-:W-:Y:S02]  /*5de0*/  FSEL R31, R31, R2.reuse, P2 ;  /* 0x000000021f1f7208 */ /* 0x080fe40001000000 */
[-C--:B------:R-:W-:Y:S02]  /*5df0*/  FSEL R30, R30, R2.reuse, P3 ;  /* 0x000000021e1e7208 */ /* 0x080fe40001800000 */
[----:B------:R-:W-:Y:S01]  /*5e00*/  FSETP.GE.FTZ.AND P2, PT, R188, RZ, PT ;  /* 0x000000ffbc00720b */ /* 0x000fe20003f56000 */
[----:B------:R-:W-:Y:S01]  /*5e10*/  FMUL.FTZ R31, R199, R31 ;  /* 0x0000001fc71f7220 */ /* 0x000fe20000410000 */
[----:B------:R-:W-:Y:S01]  /*5e20*/  FSEL R8, R8, R2, P5 ;  /* 0x0000000208087208 */ /* 0x000fe20002800000 */
[----:B------:R-:W-:Y:S01]  /*5e30*/  FMUL.FTZ R30, R201, R30 ;  /* 0x0000001ec91e7220 */ /* 0x000fe20000410000 */
[----:B------:R-:W-:Y:S02]  /*5e40*/  FSEL R7, R7, R2, P4 ;  /* 0x0000000207077208 */ /* 0x000fe40002000000 */
[----:B------:R-:W-:Y:S01]  /*5e50*/  FSETP.GE.FTZ.AND P3, PT, R189, RZ, PT ;  /* 0x000000ffbd00720b */ /* 0x000fe20003f76000 */
[----:B------:R-:W-:Y:S01]  /*5e60*/  FMUL.FTZ R8, R213, R8 ;  /* 0x00000008d5087220 */ /* 0x000fe20000410000 */
[----:B------:R-:W-:Y:S01]  /*5e70*/  F2FP.BF16.F32.PACK_AB R11, R3, R6 ;  /* 0x00000006030b723e */ /* 0x000fe200000010ff */
        /* <DEDUP_REMOVED lines=9> */
[----:B------:R-:W-:Y:S01]  /*5f10*/  F2FP.BF16.F32.PACK_AB R10, R7, R8 ;  /* 0x00000008070a723e */ /* 0x000fe200000010ff */
[----:B------:R-:W-:Y:S01]  /*5f20*/  FADD.FTZ R7, -R2, R47 ;  /* 0x0000002f02077221 */ /* 0x000fe20000010100 */
[----:B------:R-:W-:Y:S02]  /*5f30*/  FSEL R6, R6, R2, P3 ;  /* 0x0000000206067208 */ /* 0x000fe40001800000 */
[----:B------:R-:W-:Y:S01]  /*5f40*/  FSETP.GE.FTZ.AND P5, PT, R177, RZ, PT ;  /* 0x000000ffb100720b */ /* 0x000fe20003fb6000 */
[----:B------:R-:W-:Y:S01]  /*5f50*/  STS [R217+-0x5c00], R10 ;  /* 0xffa4000ad9007388 */ /* 0x000fe20000000800 */
[----:B------:R-:W-:Y:S02]  /*5f60*/  FSETP.GE.FTZ.AND P4, PT, R176, RZ, PT ;  /* 0x000000ffb000720b */ /* 0x000fe40003f96000 */
[----:B------:R-:W-:Y:S01]  /*5f70*/  FSETP.GE.FTZ.AND P3, PT, R167, RZ, PT ;  /* 0x000000ffa700720b */ /* 0x000fe20003f76000 */
[----:B------:R-:W-:Y:S01]  /*5f80*/  STS [R4+-0x6000], R20 ;  /* 0xffa0001404007388 */ /* 0x000fe20000000800 */
[----:B------:R-:W-:Y:S02]  /*5f90*/  FSETP.GE.FTZ.AND P6, PT, R186, RZ, PT ;  /* 0x000000ffba00720b */ /* 0x000fe40003fd6000 */
[----:B------:R-:W-:Y:S01]  /*5fa0*/  F2FP.BF16.F32.PACK_AB R13, R13, R19 ;  /* 0x000000130d0d723e */ /* 0x000fe200000010ff */
[----:B------:R-:W-:Y:S01]  /*5fb0*/  FMUL.FTZ R19, R187, R6 ;  /* 0x00000006bb137220 */ /* 0x000fe20000410000 */
[-C--:B------:R-:W-:Y:S01]  /*5fc0*/  FSEL R6, R58, R2.reuse, P5 ;  /* 0x000000023a067208 */ /* 0x080fe20002800000 */
[----:B------:R-:W-:Y:S01]  /*5fd0*/  STS [R4+-0x5c00], R11 ;  /* 0xffa4000b04007388 */ /* 0x000fe20000000800 */
[-C--:B------:R-:W-:Y:S02]  /*5fe0*/  FSEL R5, R5, R2.reuse, P4 ;  /* 0x0000000205057208 */ /* 0x080fe40002000000 */
[----:B------:R-:W-:Y:S01]  /*5ff0*/  FSEL R3, R3, R2, P3 ;  /* 0x0000000203037208 */ /* 0x000fe20001800000 */
[----:B------:R-:W-:Y:S01]  /*6000*/  FMUL.FTZ R15, R177, R6 ;  /* 0x00000006b10f7220 */ /* 0x000fe20000410000 */
[----:B------:R-:W-:Y:S01]  /*6010*/  FSEL R7, R7, R2, P6 ;  /* 0x0000000207077208 */ /* 0x000fe20003000000 */
[----:B------:R-:W-:Y:S01]  /*6020*/  @P2 FADD.FTZ R2, -R2, R63 ;  /* 0x0000003f02022221 */ /* 0x000fe20000010100 */
[----:B------:R-:W-:Y:S01]  /*6030*/  F2FP.BF16.F32.PACK_AB R18, R9, R18 ;  /* 0x000000120912723e */ /* 0x000fe200000010ff */
[----:B------:R-:W-:Y:S01]  /*6040*/  FMUL.FTZ R9, R202, R27 ;  /* 0x0000001bca097220 */ /* 0x000fe20000410000 */
[----:B------:R-:W-:Y:S01]  /*6050*/  STS [R218+-0x8000], R100 ;  /* 0xff800064da007388 */ /* 0x000fe20000000800 */
[----:B------:R-:W-:Y:S01]  /*6060*/  FMUL.FTZ R6, R163, R2 ;  /* 0x00000002a3067220 */ /* 0x000fe20000410000 */
[--C-:B------:R-:W-:Y:S02]  /*6070*/  IMAD.IADD R2, R218, 0x1, R33.reuse ;  /* 0x00000001da027824 */ /* 0x100fe400078e0221 */
[----:B------:R-:W-:Y:S01]  /*6080*/  FMUL.FTZ R8, R186, R7 ;  /* 0x00000007ba087220 */ /* 0x000fe20000410000 */
[----:B------:R-:W-:Y:S01]  /*6090*/  STS [R218+-0x7c00], R23 ;  /* 0xff840017da007388 */ /* 0x000fe20000000800 */
[----:B------:R-:W-:Y:S01]  /*60a0*/  F2FP.BF16.F32.PACK_AB R9, R9, R26 ;  /* 0x0000001a0909723e */ /* 0x000fe200000010ff */
[----:B------:R-:W-:Y:S01]  /*60b0*/  FMUL.FTZ R7, R176, R5 ;  /* 0x00000005b0077220 */ /* 0x000fe20000410000 */
[----:B------:R-:W-:Y:S01]  /*60c0*/  F2FP.BF16.F32.PACK_AB R5, R31, R30 ;  /* 0x0000001e1f05723e */ /* 0x000fe200000010ff */
[----:B------:R-:W-:Y:S01]  /*60d0*/  STS [R2+-0x8000], R32 ;  /* 0xff80002002007388 */ /* 0x000fe20000000800 */
[----:B------:R-:W-:Y:S01]  /*60e0*/  F2FP.BF16.F32.PACK_AB R50, R160, R50 ;  /* 0x00000032a032723e */ /* 0x000fe200000010ff */
[----:B------:R-:W-:Y:S01]  /*60f0*/  FMUL.FTZ R14, R167, R3 ;  /* 0x00000003a70e7220 */ /* 0x000fe20000410000 */
[----:B------:R-:W-:Y:S01]  /*6100*/  F2FP.BF16.F32.PACK_AB R3, R43, R42 ;  /* 0x0000002a2b03723e */ /* 0x000fe200000010ff */
[----:B------:R-:W-:Y:S01]  /*6110*/  STS [R2+-0x7c00], R22 ;  /* 0xff84001602007388 */ /* 0x000fe20000000800 */
[----:B------:R-:W-:Y:S02]  /*6120*/  F2FP.BF16.F32.PACK_AB R8, R8, R19 ;  /* 0x000000130808723e */ /* 0x000fe400000010ff */
[----:B------:R-:W-:Y:S01]  /*6130*/  F2FP.BF16.F32.PACK_AB R112, R112, R114 ;  /* 0x000000727070723e */ /* 0x000fe200000010ff */
[----:B------:R-:W-:Y:S01]  /*6140*/  STS [R218+-0x6000], R24 ;  /* 0xffa00018da007388 */ /* 0x000fe20000000800 */
[----:B------:R-:W-:Y:S02]  /*6150*/  F2FP.BF16.F32.PACK_AB R64, R105, R64 ;  /* 0x000000406940723e */ /* 0x000fe400000010ff */
[----:B------:R-:W-:Y:S01]  /*6160*/  F2FP.BF16.F32.PACK_AB R104, R104, R110 ;  /* 0x0000006e6868723e */ /* 0x000fe200000010ff */
[----:B------:R-:W-:Y:S01]  /*6170*/  STS [R218+-0x5c00], R9 ;  /* 0xffa40009da007388 */ /* 0x000fe20000000800 */
[----:B------:R-:W-:Y:S02]  /*6180*/  F2FP.BF16.F32.PACK_AB R7, R7, R15 ;  /* 0x0000000f0707723e */ /* 0x000fe400000010ff */
[----:B------:R-:W-:Y:S01]  /*6190*/  F2FP.BF16.F32.PACK_AB R6, R6, R14 ;  /* 0x0000000e0606723e */ /* 0x000fe200000010ff */
        /* <DEDUP_REMOVED lines=8> */
[----:B-1----:R-:W-:Y:S03]  /*6220*/  IMAD.IADD R2, R216, 0x1, R33 ;  /* 0x00000001d8027824 */ /* 0x002fe600078e0221 */
[----:B------:R-:W-:Y:S04]  /*6230*/  STS [R108+-0x6000], R18 ;  /* 0xffa000126c007388 */ /* 0x000fe80000000800 */
[----:B------:R-:W-:Y:S04]  /*6240*/  STS [R108+-0x5c00], R8 ;  /* 0xffa400086c007388 */ /* 0x000fe80000000800 */
[----:B------:R-:W-:Y:S04]  /*6250*/  STS [R216+-0x8000], R113 ;  /* 0xff800071d8007388 */ /* 0x000fe80000000800 */
[----:B------:R-:W-:Y:S04]  /*6260*/  STS [R216+-0x7c00], R112 ;  /* 0xff840070d8007388 */ /* 0x000fe80000000800 */
[----:B------:R1:W-:Y:S04]  /*6270*/  STS [R2+-0x8000], R64 ;  /* 0xff80004002007388 */ /* 0x0003e80000000800 */
[----:B------:R-:W-:Y:S04]  /*6280*/  STS [R2+-0x7c00], R104 ;  /* 0xff84006802007388 */ /* 0x000fe80000000800 */
[----:B------:R-:W-:Y:S04]  /*6290*/  STS [R216+-0x6000], R17 ;  /* 0xffa00011d8007388 */ /* 0x000fe80000000800 */
[----:B------:R-:W-:Y:S04]  /*62a0*/  STS [R216+-0x5c00], R7 ;  /* 0xffa40007d8007388 */ /* 0x000fe80000000800 */
[----:B------:R-:W-:Y:S04]  /*62b0*/  STS [R2+-0x6000], R16 ;  /* 0xffa0001002007388 */ /* 0x000fe80000000800 */
[----:B------:R2:W-:Y:S01]  /*62c0*/  STS [R2+-0x5c00], R6 ;  /* 0xffa4000602007388 */ /* 0x0005e20000000800 */
[----:B------:R-:W-:Y:S01]  /*62d0*/  BAR.SYNC.DEFER_BLOCKING 0x0 ;  /* 0x0000000000007b1d */ /* 0x000fe20000010000 */
[----:B-1----:R-:W-:Y:S04]  /*62e0*/  IMAD R64, R239, UR9, RZ ;  /* 0x00000009ef407c24 */ /* 0x002fe8000f8e02ff */
[----:B--2---:R-:W-:Y:S01]  /*62f0*/  IMAD.U32 R2, R64, -0x80, RZ ;  /* 0xffffff8040027824 */ /* 0x004fe200078e00ff */
[----:B------:R-:W-:Y:S04]  /*6300*/  LDSM.16.MT88.4 R4, [R0+UR5+0x10000] ;  /* 0x010000050004783b */ /* 0x000fe80008004200 */
[C---:B------:R-:W-:Y:S01]  /*6310*/  LEA R3, P2, R2.reuse, R220, 0x2 ;  /* 0x000000dc02037211 */ /* 0x040fe200078410ff */
[----:B------:R-:W1:Y:S03]  /*6320*/  LDSM.16.MT88.4 R8, [R148+0x4000] ;  /* 0x004000009408783b */ /* 0x000e660000004200 */
[----:B------:R-:W-:Y:S01]  /*6330*/  LEA.HI.X.SX32 R2, R2, R221, 0x2, P2 ;  /* 0x000000dd02027211 */ /* 0x000fe200010f16ff */
[----:B------:R-:W-:Y:S01]  /*6340*/  IMAD.MOV.U32 R220, RZ, RZ, R3 ;  /* 0x000000ffffdc7224 */ /* 0x000fe200078e0003 */
[----:B------:R-:W2:Y:S03]  /*6350*/  LDSM.16.MT88.4 R12, [R0+UR5+0x14000] ;  /* 0x01400005000c783b */ /* 0x000ea60008004200 */
[----:B------:R-:W-:Y:S01]  /*6360*/  IMAD.MOV.U32 R221, RZ, RZ, R2 ;  /* 0x000000ffffdd7224 */ /* 0x000fe200078e0002 */
        /* <DEDUP_REMOVED lines=49> */
[----:B------:R-:W-:Y:S08]  /*6680*/  HMMA.16816.F32.BF16 R80, R4, R10, R80 ;  /* 0x0000000a0450723c */ /* 0x000ff00000041850 */
[-C--:B--2---:R-:W-:Y:S08]  /*6690*/  HMMA.16816.F32.BF16 R68, R16, R20.reuse, R68 ;  /* 0x000000141044723c */ /* 0x084ff00000041844 */
[C---:B------:R-:W-:Y:S08]  /*66a0*/  HMMA.16816.F32.BF16 R72, R24.reuse, R20, R72 ;  /* 0x000000141848723c */ /* 0x040ff00000041848 */
        /* <DEDUP_REMOVED lines=19> */
[----:B------:R1:W-:Y:S04]  /*67e0*/  LDGSTS.E.BYPASS.LTC128B.128 [R241+0x4000], desc[UR20][R4.64] ;  /* 0x0400000004f17fae */ /* 0x0003e8000b981a14 */
[----:B------:R1:W-:Y:S04]  /*67f0*/  LDGSTS.E.BYPASS.LTC128B.128 [R241+0x5000], desc[UR20][R2.64] ;  /* 0x0500000002f17fae */ /* 0x0003e8000b981a14 */
[----:B------:R-:W0:Y:S02]  /*6800*/  LDGDEPBAR ;  /* 0x00000000000079af */ /* 0x000e240000000000 */
.L_x_283:
[----:B------:R-:W-:Y:S01]  /*6810*/  LDSM.16.M88.4 R16, [R150] ;  /* 0x000000009610783b */ /* 0x000fe20000000200 */
[----:B-1----:R-:W-:Y:S01]  /*6820*/  IMAD.MOV.U32 R2, RZ, RZ, R247 ;  /* 0x000000ffff027224 */ /* 0x002fe200078e00f7 */
[----:B------:R-:W-:Y:S01]  /*6830*/  PLOP3.LUT P3, PT, PT, PT, UP0, 0x80, 0x8 ;  /* 0x000000000008781c */ /* 0x000fe20003f6f008 */
[----:B------:R-:W-:Y:S01]  /*6840*/  @P0 VIADD R2, R150, 0xffffffe0 ;  /* 0xffffffe096020836 */ /* 0x000fe20000000000 */
[----:B------:R-:W1:Y:S01]  /*6850*/  LDSM.16.MT88.4 R20, [R148+0x6000] ;  /* 0x006000009414783b */ /* 0x000e620000004200 */
[C---:B------:R-:W-:Y:S01]  /*6860*/  LEA R62, P2, R244.reuse, R220, 0x2 ;  /* 0x000000dcf43e7211 */ /* 0x040fe200078410ff */
[----:B------:R-:W-:Y:S01]  /*6870*/  IMAD.MOV.U32 R65, RZ, RZ, 0x4 ;  /* 0x00000004ff417424 */ /* 0x000fe200078e00ff */
[----:B------:R-:W-:Y:S01]  /*6880*/  ULOP3.LUT UR24, UR30, 0x1, URZ, 0xc0, !UPT ;  /* 0x000000011e187892 */ /* 0x000fe2000f8ec0ff */
[----:B------:R-:W2:Y:S01]  /*6890*/  LDSM.16.M88.4 R12, [R150+0x2000] ;  /* 0x00200000960c783b */ /* 0x000ea20000000200 */
[----:B------:R-:W-:Y:S01]  /*68a0*/  LEA.HI.X.SX32 R63, R244, R221, 0x2, P2 ;  /* 0x000000ddf43f7211 */ /* 0x000fe200010f16ff */
[----:B------:R-:W-:Y:S01]  /*68b0*/  IMAD.MOV.U32 R3, RZ, RZ, R246 ;  /* 0x000000ffff037224 */ /* 0x000fe200078e00f6 */
[----:B------:R-:W-:Y:S01]  /*68c0*/  LEA R60, P2, R64, R62, 0x5 ;  /* 0x0000003e403c7211 */ /* 0x000fe200078428ff */
[----:B------:R-:W-:Y:S01]  /*68d0*/  LDSM.16.MT88.4 R28, [R148+0x6400] ;  /* 0x00640000941c783b */ /* 0x000fe20000004200 */
[----:B------:R-:W-:Y:S01]  /*68e0*/  @P1 VIADD R3, R150, 0xffffffc0 ;  /* 0xffffffc096031836 */ /* 0x000fe20000000000 */
[----:B------:R-:W-:Y:S01]  /*68f0*/  UISETP.NE.U32.AND UP1, UPT, UR24, 0x1, UPT ;  /* 0x000000011800788c */ /* 0x000fe2000bf25070 */
[C---:B------:R-:W-:Y:S01]  /*6900*/  LEA.HI.X.SX32 R61, R64.reuse, R63, 0x5, P2 ;  /* 0x0000003f403d7211 */ /* 0x040fe200010f2eff */
[----:B------:R-:W3:Y:S01]  /*6910*/  LDSM.16.M88.4 R24, [R2] ;  /* 0x000000000218783b */ /* 0x000ee20000000200 */
[C---:B------:R-:W-:Y:S01]  /*6920*/  LEA R58, P2, R64.reuse, R60, 0x5 ;  /* 0x0000003c403a7211 */ /* 0x040fe200078428ff */
[----:B------:R-:W-:Y:S01]  /*6930*/  VIADD R215, R215, 0xffffff80 ;  /* 0xffffff80d7d77836 */ /* 0x000fe20000000000 */
[----:B------:R-:W-:Y:S01]  /*6940*/  @UP0 UIADD3 UR25, UP2, UPT, UR10, -0x200, URZ ;  /* 0xfffffe000a190890 */ /* 0x000fe2000ff5e0ff */
[----:B------:R-:W4:Y:S01]  /*6950*/  LDSM.16.M88.4 R32, [R2+0x2000] ;  /* 0x002000000220783b */ /* 0x000f220000000200 */
[----:B------:R-:W-:Y:S01]  /*6960*/  LEA.HI.X.SX32 R59, R64, R61, 0x5, P2 ;  /* 0x0000003d403b7211 */ /* 0x000fe200010f2eff */
[----:B------:R-:W-:Y:S01]  /*6970*/  VIADD R222, R222, 0xfffffff8 ;  /* 0xfffffff8dede7836 */ /* 0x000fe20000000000 */
[C---:B------:R-:W-:Y:S01]  /*6980*/  LEA R56, P2, R64.reuse, R58, 0x5 ;  /* 0x0000003a40387211 */ /* 0x040fe200078428ff */
[----:B------:R-:W-:Y:S01]  /*6990*/  LDSM.16.MT88.4 R40, [R148+0x6800] ;  /* 0x006800009428783b */ /* 0x000fe20000004200 */
[----:B------:R-:W-:Y:S02]  /*69a0*/  @UP0 UIADD3.X UR24, UPT, UPT, UR11, -0x1, URZ, UP2, !UPT ;  /* 0xffffffff0b180890 */ /* 0x000fe400097fe4ff */
[C---:B------:R-:W-:Y:S01]  /*69b0*/  LEA.HI.X.SX32 R57, R64.reuse, R59, 0x5, P2 ;  /* 0x0000003b40397211 */ /* 0x040fe200010f2eff */
        /* <DEDUP_REMOVED lines=21> */
[----:B------:R-:W-:Y:S04]  /*6b10*/  LDSM.16.MT88.4 R40, [R148+0x7400] ;  /* 0x007400009428783b */ /* 0x000fe80000004200 */
[----:B------:R-:W3:Y:S03]  /*6b20*/  LDSM.16.M88.4 R36, [R2+0x4000] ;  /* 0x004000000224783b */ /* 0x000ee60000000200 */
        /* <DEDUP_REMOVED lines=24> */
[----:B----4-:R-:W-:Y:S01]  /*6cb0*/  @P3 IMAD.WIDE.U32 R2, R240, R65, UR10 ;  /* 0x0000000af0023e25 */ /* 0x010fe2000f8e0041 */
[----:B------:R-:W-:Y:S01]  /*6cc0*/  @UP0 UMOV UR10, UR25 ;  /* 0x00000019000a0c82 */ /* 0x000fe20008000000 */
[----:B------:R-:W-:Y:S03]  /*6cd0*/  @UP0 UMOV UR11, UR24 ;  /* 0x00000018000b0c82 */ /* 0x000fe60008000000 */
[----:B------:R-:W-:Y:S01]  /*6ce0*/  HMMA.16816.F32.BF16 R16, R36, R42, R16 ;  /* 0x0000002a2410723c */ /* 0x000fe20000041810 */
[----:B------:R-:W3:Y:S03]  /*6cf0*/  LDSM.16.M88.4 R36, [R154+0x6000] ;  /* 0x006000009a24783b */ /* 0x000ee60000000200 */
[C---:B------:R-:W-:Y:S01]  /*6d00*/  LEA R42, P2, R64.reuse, R48, 0x5 ;  /* 0x00000030402a7211 */ /* 0x040fe200078428ff */
[----:B------:R-:W5:Y:S03]  /*6d10*/  @P3 LDG.E R238, desc[UR20][R2.64+-0x200] ;  /* 0xfffe001402ee3981 */ /* 0x000f66000c1e1900 */
[-C--:B--2---:R-:W-:Y:S01]  /*6d20*/  HMMA.16816.F32.BF16 R4, R32, R44.reuse, R4 ;  /* 0x0000002c2004723c */ /* 0x084fe20000041804 */
[----:B------:R-:W5:Y:S04]  /*6d30*/  @P3 LDG.E R237, desc[UR20][R2.64+-0x1e0] ;  /* 0xfffe201402ed3981 */ /* 0x000f68000c1e1900 */
[----:B------:R-:W5:Y:S01]  /*6d40*/  @P3 LDG.E R236, desc[UR20][R2.64+-0x100] ;  /* 0xffff001402ec3981 */ /* 0x000f62000c1e1900 */
[C---:B------:R-:W-:Y:S02]  /*6d50*/  LEA.HI.X.SX32 R43, R64.reuse, R49, 0x5, P2 ;  /* 0x00000031402b7211 */ /* 0x040fe400010f2eff */
[C---:B------:R-:W-:Y:S01]  /*6d60*/  HMMA.16816.F32.BF16 R8, R24.reuse, R44, R8 ;  /* 0x0000002c1808723c */ /* 0x040fe20000041808 */
[----:B------:R2:W5:Y:S03]  /*6d70*/  @P3 LDG.E R235, desc[UR20][R2.64+-0xe0] ;  /* 0xffff201402eb3981 */ /* 0x000566000c1e1900 */
[C---:B------:R-:W-:Y:S04]  /*6d80*/  LEA R40, P2, R64.reuse, R42, 0x5 ;  /* 0x0000002a40287211 */ /* 0x040fe800078428ff */
[-C--:B------:R-:W-:Y:S03]  /*6d90*/  HMMA.16816.F32.BF16 R12, R24, R46.reuse, R12 ;  /* 0x0000002e180c723c */ /* 0x080fe6000004180c */
[C---:B------:R-:W-:Y:S05]  /*6da0*/  LEA.HI.X.SX32 R41, R64.reuse, R43, 0x5, P2 ;  /* 0x0000002b40297211 */ /* 0x040fea00010f2eff */
[----:B------:R-:W-:Y:S04]  /*6db0*/  HMMA.16816.F32.BF16 R16, R32, R46, R16 ;  /* 0x0000002e2010723c */ /* 0x000fe80000041810 */
[C---:B------:R-:W-:Y:S04]  /*6dc0*/  LEA R32, P2, R64.reuse, R40, 0x5 ;  /* 0x0000002840207211 */ /* 0x040fe800078428ff */
[-C--:B-1----:R-:W-:Y:S05]  /*6dd0*/  HMMA.16816.F32.BF16 R4, R20, R28.reuse, R4 ;  /* 0x0000001c1404723c */ /* 0x082fea0000041804 */
[C---:B------:R-:W-:Y:S02]  /*6de0*/  LEA.HI.X.SX32 R33, R64.reuse, R41, 0x5, P2 ;  /* 0x0000002940217211 */ /* 0x040fe400010f2eff */
[C---:B------:R-:W-:Y:S01]  /*6df0*/  LEA R26, P2, R64.reuse, R32, 0x5 ;  /* 0x00000020401a7211 */ /* 0x040fe200078428ff */
[C---:B---3--:R-:W-:Y:S04]  /*6e00*/  HMMA.16816.F32.BF16 R8, R36.reuse, R28, R8 ;  /* 0x0000001c2408723c */ /* 0x048fe80000041808 */
[C---:B------:R-:W-:Y:S02]  /*6e10*/  LEA.HI.X.SX32 R27, R64.reuse, R33, 0x5, P2 ;  /* 0x00000021401b7211 */ /* 0x040fe400010f2eff */
[C---:B------:R-:W-:Y:S02]  /*6e20*/  LEA R24, P2, R64.reuse, R26, 0x5 ;  /* 0x0000001a40187211 */ /* 0x040fe400078428ff */
[-C--:B------:R-:W-:Y:S01]  /*6e30*/  HMMA.16816.F32.BF16 R12, R36, R30.reuse, R12 ;  /* 0x0000001e240c723c */ /* 0x080fe2000004180c */
[----:B------:R-:W-:Y:S02]  /*6e40*/  LDSM.16.MT88.4 R36, [R0+UR5+0xd000] ;  /* 0x00d000050024783b */ /* 0x000fe40008004200 */
[C---:B------:R-:W-:Y:S02]  /*6e50*/  LEA.HI.X.SX32 R25, R64.reuse, R27, 0x5, P2 ;  /* 0x0000001b40197211 */ /* 0x040fe400010f2eff */
[----:B------:R1:W-:Y:S01]  /*6e60*/  REDG.E.ADD.F32.FTZ.RN.STRONG.GPU desc[UR20][R220.64], R4 ;  /* 0x00000004dc0079a6 */ /* 0x0003e2000c12f314 */
[C---:B--2---:R-:W-:Y:S02]  /*6e70*/  LEA R2, P2, R64.reuse, R24, 0x5 ;  /* 0x0000001840027211 */ /* 0x044fe400078428ff */
[----:B------:R-:W-:Y:S01]  /*6e80*/  HMMA.16816.F32.BF16 R16, R20, R30, R16 ;  /* 0x0000001e1410723c */ /* 0x000fe20000041810 */
[----:B------:R2:W-:Y:S03]  /*6e90*/  REDG.E.ADD.F32.FTZ.RN.STRONG.GPU desc[UR20][R62.64], R5 ;  /* 0x000000053e0079a6 */ /* 0x0005e6000c12f314 */
[C---:B------:R-:W-:Y:S01]  /*6ea0*/  LEA.HI.X.SX32 R3, R64.reuse, R25, 0x5, P2 ;  /* 0x0000001940037211 */ /* 0x040fe200010f2eff */
[----:B------:R-:W-:Y:S04]  /*6eb0*/  REDG.E.ADD.F32.FTZ.RN.STRONG.GPU desc[UR20][R60.64], R6 ;  /* 0x000000063c0079a6 */ /* 0x000fe8000c12f314 */
[----:B------:R-:W-:Y:S04]  /*6ec0*/  REDG.E.ADD.F32.FTZ.RN.STRONG.GPU desc[UR20][R58.64], R7 ;  /* 0x000000073a0079a6 */ /* 0x000fe8000c12f314 */
[----:B------:R-:W-:Y:S04]  /*6ed0*/  REDG.E.ADD.F32.FTZ.RN.STRONG.GPU desc[UR20][R56.64], R8 ;  /* 0x00000008380079a6 */ /* 0x000fe8000c12f314 */
[----:B------:R-:W-:Y:S04]  /*6ee0*/  REDG.E.ADD.F32.FTZ.RN.STRONG.GPU desc[UR20][R54.64], R9 ;  /* 0x00000009360079a6 */ /* 0x000fe8000c12f314 */
[----:B------:R-:W-:Y:S01]  /*6ef0*/  REDG.E.ADD.F32.FTZ.RN.STRONG.GPU desc[UR20][R52.64], R10 ;  /* 0x0000000a340079a6 */ /* 0x000fe2000c12f314 */
[C---:B-1----:R-:W-:Y:S03]  /*6f00*/  LEA R4, P2, R64.reuse, R2, 0x5 ;  /* 0x0000000240047211 */ /* 0x042fe600078428ff */
[----:B------:R-:W-:Y:S01]  /*6f10*/  REDG.E.ADD.F32.FTZ.RN.STRONG.GPU desc[UR20][R50.64], R11 ;  /* 0x0000000b320079a6 */ /* 0x000fe2000c12f314 */
[----:B--2---:R-:W-:Y:S03]  /*6f20*/  LEA.HI.X.SX32 R5, R64, R3, 0x5, P2 ;  /* 0x0000000340057211 */ /* 0x004fe600010f2eff */
[----:B------:R-:W-:Y:S01]  /*6f30*/  REDG.E.ADD.F32.FTZ.RN.STRONG.GPU desc[UR20][R48.64], R16 ;  /* 0x00000010300079a6 */ /* 0x000fe2000c12f314 */
[----:B------:R-:W-:Y:S01]  /*6f40*/  PLOP3.LUT P2, PT, PT, PT, UP1, 0x80, 0x8 ;  /* 0x000000000008781c */ /* 0x000fe20003f4f018 */
[----:B------:R-:W-:Y:S02]  /*6f50*/  @UP0 UIADD3 UR8, UP1, UPT, UR8, -0x200, URZ ;  /* 0xfffffe0008080890 */ /* 0x000fe4000ff3e0ff */
[----:B------:R-:W-:Y:S02]  /*6f60*/  REDG.E.ADD.F32.FTZ.RN.STRONG.GPU desc[UR20][R42.64], R17 ;  /* 0x000000112a0079a6 */ /* 0x000fe4000c12f314 */
[----:B------:R-:W-:Y:S02]  /*6f70*/  @UP0 UIADD3.X UR23, UPT, UPT, UR23, -0x1, URZ, UP1, !UPT ;  /* 0xffffffff17170890 */ /* 0x000fe40008ffe4ff */
[----:B------:R-:W-:Y:S01]  /*6f80*/  REDG.E.ADD.F32.FTZ.RN.STRONG.GPU desc[UR20][R40.64], R18 ;  /* 0x00000012280079a6 */ /* 0x000fe2000c12f314 */
[----:B------:R-:W-:Y:S03]  /*6f90*/  UISETP.GT.AND UP1, UPT, UR30, UR6, UPT ;  /* 0x000000061e00728c */ /* 0x000fe6000bf24270 */
[----:B------:R-:W-:Y:S04]  /*6fa0*/  REDG.E.ADD.F32.FTZ.RN.STRONG.GPU desc[UR20][R32.64], R19 ;  /* 0x00000013200079a6 */ /* 0x000fe8000c12f314 */
[----:B------:R-:W-:Y:S04]  /*6fb0*/  REDG.E.ADD.F32.FTZ.RN.STRONG.GPU desc[UR20][R26.64], R12 ;  /* 0x0000000c1a0079a6 */ /* 0x000fe8000c12f314 */
[----:B------:R-:W-:Y:S04]  /*6fc0*/  REDG.E.ADD.F32.FTZ.RN.STRONG.GPU desc[UR20][R24.64], R13 ;  /* 0x0000000d180079a6 */ /* 0x000fe8000c12f314 */
[----:B------:R1:W-:Y:S04]  /*6fd0*/  REDG.E.ADD.F32.FTZ.RN.STRONG.GPU desc[UR20][R2.64], R14 ;  /* 0x0000000e020079a6 */ /* 0x0003e8000c12f314 */
[----:B------:R-:W-:Y:S04]  /*6fe0*/  REDG.E.ADD.F32.FTZ.RN.STRONG.GPU desc[UR20][R4.64], R15 ;  /* 0x0000000f040079a6 */ /* 0x000fe8000c12f314 */
[----:B------:R-:W-:Y:S04]  /*6ff0*/  LDSM.16.MT88.4 R4, [R0+UR5+0x8000] ;  /* 0x008000050004783b */ /* 0x000fe80008004200 */
[----:B------:R-:W2:Y:S04]  /*7000*/  LDSM.16.MT88.4 R8, [R149] ;  /* 0x000000009508783b */ /* 0x000ea80000004200 */
[----:B------:R-:W3:Y:S04]  /*7010*/  LDSM.16.MT88.4 R12, [R0+UR5+0xc000] ;  /* 0x00c00005000c783b */ /* 0x000ee80008004200 */
[----:B------:R-:W-:Y:S04]  /*7020*/  LDSM.16.MT88.4 R16, [R0+UR5+0x8800] ;  /* 0x008800050010783b */ /* 0x000fe80008004200 */
[----:B------:R-:W4:Y:S01]  /*7030*/  LDSM.16.MT88.4 R20, [R149+0x400] ;  /* 0x000400009514783b */ /* 0x000f220000004200 */
[C---:B-1----:R-:W-:Y:S03]  /*7040*/  VIADD R2, R149.reuse, 0xffffe000 ;  /* 0xffffe00095027836 */ /* 0x042fe60000000000 */
[----:B------:R-:W1:Y:S01]  /*7050*/  LDSM.16.MT88.4 R24, [R0+UR5+0xc800] ;  /* 0x00c800050018783b */ /* 0x000e620008004200 */
[----:B------:R-:W-:Y:S03]  /*7060*/  @P2 VIADD R2, R149, 0x2000 ;  /* 0x0000200095022836 */ /* 0x000fe60000000000 */
        /* <DEDUP_REMOVED lines=52> */
.L_x_281:
[----:B------:R-:W2:Y:S01]  /*73b0*/  S2R R8, SR_TID.X ;  /* 0x0000000000087919 */ /* 0x000ea20000002100 */
[----:B------:R-:W4:Y:S01]  /*73c0*/  LDCU UR6, c[0x0][0x500] ;  /* 0x0000a000ff0677ac */ /* 0x000f220008000800 */
[----:B------:R-:W-:Y:S01]  /*73d0*/  SHF.L.U32 R15, R252, 0x2, RZ ;  /* 0x00000002fc0f7819 */ /* 0x000fe200000006ff */
[----:B------:R-:W3:Y:S01]  /*73e0*/  LDC.64 R20, c[0x0][0x5a8] ;  /* 0x00016a00ff147b82 */ /* 0x000ee20000000a00 */
[----:B------:R-:W1:Y:S02]  /*73f0*/  LDCU UR7, c[0x0][0x4fc] ;  /* 0x00009f80ff0777ac */ /* 0x000e640008000800 */
[----:B------:R-:W-:Y:S01]  /*7400*/  LOP3.LUT R15, R15, 0x40, RZ, 0xc0, !PT ;  /* 0x000000400f0f7812 */ /* 0x000fe200078ec0ff */
[----:B------:R-:W3:Y:S04]  /*7410*/  LDCU.128 UR8, c[0x0][0x560] ;  /* 0x0000ac00ff0877ac */ /* 0x000ee80008000c00 */
[----:B------:R-:W3:Y:S01]  /*7420*/  LDC.64 R22, c[0x0][0x5b0] ;  /* 0x00016c00ff167b82 */ /* 0x000ee20000000a00 */
        /* <DEDUP_REMOVED lines=13> */
[C---:B--2---:R-:W-:Y:S01]  /*7500*/  SHF.L.U32 R2, R8.reuse, 0x4, RZ ;  /* 0x0000000408027819 */ /* 0x044fe200000006ff */
[----:B------:R-:W-:Y:S01]  /*7510*/  FMUL.FTZ R93, R93, UR6 ;  /* 0x000000065d5d7c20 */ /* 0x000fe20008410000 */
[----:B------:R-:W-:Y:S01]  /*7520*/  SHF.L.U32 R14, R8, 0x1, RZ ;  /* 0x00000001080e7819 */ /* 0x000fe200000006ff */
[----:B------:R-:W-:Y:S01]  /*7530*/  FMUL.FTZ R94, R94, UR6 ;  /* 0x000000065e5e7c20 */ /* 0x000fe20008410000 */
[----:B------:R-:W-:Y:S01]  /*7540*/  SHF.L.U32 R3, R8, 0x3, RZ ;  /* 0x0000000308037819 */ /* 0x000fe200000006ff */
[----:B------:R-:W-:Y:S01]  /*7550*/  FMUL.FTZ R95, R95, UR6 ;  /* 0x000000065f5f7c20 */ /* 0x000fe20008410000 */
[----:B------:R-:W-:Y:S01]  /*7560*/  LOP3.LUT R2, R2, 0x600, RZ, 0xc0, !PT ;  /* 0x0000060002027812 */ /* 0x000fe200078ec0ff */
[----:B-1----:R-:W-:Y:S01]  /*7570*/  FMUL.FTZ R68, R68, UR7 ;  /* 0x0000000744447c20 */ /* 0x002fe20008410000 */
[----:B------:R-:W-:Y:S01]  /*7580*/  LOP3.LUT R4, R3, 0xc0, RZ, 0xc0, !PT ;  /* 0x000000c003047812 */ /* 0x000fe200078ec0ff */
[----:B------:R-:W-:Y:S01]  /*7590*/  FMUL.FTZ R6, R69, UR7 ;  /* 0x0000000745067c20 */ /* 0x000fe20008410000 */
[----:B------:R-:W-:Y:S01]  /*75a0*/  LOP3.LUT R2, R2, 0x6, R14, 0xf8, !PT ;  /* 0x0000000602027812 */ /* 0x000fe200078ef80e */
[----:B------:R-:W-:Y:S01]  /*75b0*/  FMUL.FTZ R70, R70, UR7 ;  /* 0x0000000746467c20 */ /* 0x000fe20008410000 */
[--C-:B------:R-:W-:Y:S01]  /*75c0*/  SHF.R.U32.HI R14, RZ, 0x4, R8.reuse ;  /* 0x00000004ff0e7819 */ /* 0x100fe20000011608 */
[----:B------:R-:W-:Y:S01]  /*75d0*/  FMUL.FTZ R5, R71, UR7 ;  /* 0x0000000747057c20 */ /* 0x000fe20008410000 */
[----:B------:R-:W-:Y:S01]  /*75e0*/  LOP3.LUT R4, R4, 0x18, R8, 0xf8, !PT ;  /* 0x0000001804047812 */ /* 0x000fe200078ef808 */
[----:B------:R-:W-:Y:S01]  /*75f0*/  FMUL.FTZ R80, R80, UR7 ;  /* 0x0000000750507c20 */ /* 0x000fe20008410000 */
[----:B------:R-:W-:Y:S01]  /*7600*/  LOP3.LUT R2, R2, 0x20, R3, 0xf8, !PT ;  /* 0x0000002002027812 */ /* 0x000fe200078ef803 */
[----:B------:R-:W-:Y:S01]  /*7610*/  FMUL.FTZ R10, R81, UR7 ;  /* 0x00000007510a7c20 */ /* 0x000fe20008410000 */
[----:B------:R-:W-:Y:S01]  /*7620*/  LOP3.LUT R8, R14, 0x8, RZ, 0xc0, !PT ;  /* 0x000000080e087812 */ /* 0x000fe200078ec0ff */
[----:B------:R-:W-:Y:S01]  /*7630*/  FMUL.FTZ R82, R82, UR7 ;  /* 0x0000000752527c20 */ /* 0x000fe20008410000 */
[----:B------:R-:W-:Y:S01]  /*7640*/  MOV R3, UR18 ;  /* 0x0000001200037c02 */ /* 0x000fe20008000f00 */
[----:B------:R-:W-:Y:S01]  /*7650*/  FMUL.FTZ R9, R83, UR7 ;  /* 0x0000000753097c20 */ /* 0x000fe20008410000 */
[----:B------:R-:W-:Y:S01]  /*7660*/  LOP3.LUT R2, R2, R4, R8, 0xf6, !PT ;  /* 0x0000000402027212 */ /* 0x000fe200078ef608 */
[----:B------:R-:W-:Y:S01]  /*7670*/  FMUL.FTZ R72, R72, UR7 ;  /* 0x0000000748487c20 */ /* 0x000fe20008410000 */
[----:B------:R-:W-:Y:S01]  /*7680*/  SHF.L.U32 R3, R3, 0x7, RZ ;  /* 0x0000000703037819 */ /* 0x000fe200000006ff */
[----:B------:R-:W-:Y:S01]  /*7690*/  FMUL.FTZ R19, R73, UR7 ;  /* 0x0000000749137c20 */ /* 0x000fe20008410000 */
[----:B------:R-:W-:Y:S01]  /*76a0*/  LEA R2, R2, UR14, 0x1 ;  /* 0x0000000e02027c11 */ /* 0x000fe2000f8e08ff */
[----:B------:R-:W-:Y:S01]  /*76b0*/  FMUL.FTZ R74, R74, UR7 ;  /* 0x000000074a4a7c20 */ /* 0x000fe20008410000 */
[----:B------:R-:W-:Y:S01]  /*76c0*/  F2FP.BF16.F32.PACK_AB R13, R13, R84 ;  /* 0x000000540d0d723e */ /* 0x000fe200000010ff */
[----:B------:R-:W-:Y:S01]  /*76d0*/  BAR.SYNC.DEFER_BLOCKING 0x0 ;  /* 0x0000000000007b1d */ /* 0x000fe20000010000 */
[----:B------:R-:W-:Y:S01]  /*76e0*/  IADD3 R4, PT, PT, R2, 0x6000, RZ ;  /* 0x0000600002047810 */ /* 0x000fe20007ffe0ff */
[----:B------:R-:W-:Y:S01]  /*76f0*/  FMUL.FTZ R18, R75, UR7 ;  /* 0x000000074b127c20 */ /* 0x000fe20008410000 */
[----:B------:R-:W-:Y:S01]  /*7700*/  F2FP.BF16.F32.PACK_AB R12, R12, R86 ;  /* 0x000000560c0c723e */ /* 0x000fe200000010ff */
[----:B------:R-:W-:Y:S01]  /*7710*/  FMUL.FTZ R76, R76, UR7 ;  /* 0x000000074c4c7c20 */ /* 0x000fe20008410000 */
[----:B------:R-:W-:Y:S01]  /*7720*/  SHF.R.S32.HI R14, RZ, 0x1f, R3 ;  /* 0x0000001fff0e7819 */ /* 0x000fe20000011403 */
[----:B------:R-:W-:Y:S01]  /*7730*/  FMUL.FTZ R17, R77, UR7 ;  /* 0x000000074d117c20 */ /* 0x000fe20008410000 */
[----:B------:R-:W-:Y:S01]  /*7740*/  IADD3 R8, P0, PT, R250, R3, RZ ;  /* 0x00000003fa087210 */ /* 0x000fe20007f1e0ff */
[----:B------:R-:W-:Y:S01]  /*7750*/  FMUL.FTZ R78, R78, UR7 ;  /* 0x000000074e4e7c20 */ /* 0x000fe20008410000 */
[----:B------:R-:W-:Y:S01]  /*7760*/  F2FP.BF16.F32.PACK_AB R97, R97, R96 ;  /* 0x000000606161723e */ /* 0x000fe200000010ff */
[----:B------:R-:W-:Y:S01]  /*7770*/  FMUL.FTZ R16, R79, UR7 ;  /* 0x000000074f107c20 */ /* 0x000fe20008410000 */
[----:B------:R-:W-:Y:S01]  /*7780*/  F2FP.BF16.F32.PACK_AB R98, R99, R98 ;  /* 0x000000626362723e */ /* 0x000fe200000010ff */
[----:B------:R-:W1:Y:S01]  /*7790*/  LDC.64 R24, c[0x0][0x5d8] ;  /* 0x00017600ff187b82 */ /* 0x000e620000000a00 */
[----:B------:R-:W-:-:S02]  /*77a0*/  IADD3 R3, PT, PT, R4, -R15, RZ ;  /* 0x8000000f04037210 */ /* 0x000fc40007ffe0ff */
[----:B------:R-:W-:Y:S02]  /*77b0*/  F2FP.BF16.F32.PACK_AB R11, R11, R88 ;  /* 0x000000580b0b723e */ /* 0x000fe400000010ff */
[----:B------:R-:W-:Y:S02]  /*77c0*/  F2FP.BF16.F32.PACK_AB R7, R7, R90 ;  /* 0x0000005a0707723e */ /* 0x000fe400000010ff */
[----:B------:R-:W-:Y:S01]  /*77d0*/  F2FP.BF16.F32.PACK_AB R92, R93, R92 ;  /* 0x0000005c5d5c723e */ /* 0x000fe200000010ff */
[----:B------:R-:W2:Y:S01]  /*77e0*/  LDC.64 R26, c[0x0][0x5e0] ;  /* 0x00017800ff1a7b82 */ /* 0x000ea20000000a00 */
[----:B------:R-:W-:Y:S02]  /*77f0*/  F2FP.BF16.F32.PACK_AB R94, R95, R94 ;  /* 0x0000005e5f5e723e */ /* 0x000fe400000010ff */
[----:B------:R-:W-:Y:S01]  /*7800*/  F2FP.BF16.F32.PACK_AB R6, R6, R68 ;  /* 0x000000440606723e */ /* 0x000fe200000010ff */
[----:B------:R-:W-:Y:S01]  /*7810*/  STS [R2+0x6000], R13 ;  /* 0x0060000d02007388 */ /* 0x000fe20000000800 */
[----:B------:R-:W-:-:S02]  /*7820*/  F2FP.BF16.F32.PACK_AB R5, R5, R70 ;  /* 0x000000460505723e */ /* 0x000fc400000010ff */
[----:B------:R-:W-:Y:S01]  /*7830*/  F2FP.BF16.F32.PACK_AB R10, R10, R80 ;  /* 0x000000500a0a723e */ /* 0x000fe200000010ff */
[----:B------:R4:W-:Y:S01]  /*7840*/  STS [R2+0x6200], R12 ;  /* 0x0062000c02007388 */ /* 0x0009e20000000800 */
[----:B------:R-:W-:Y:S02]  /*7850*/  F2FP.BF16.F32.PACK_AB R9, R9, R82 ;  /* 0x000000520909723e */ /* 0x000fe400000010ff */
[----:B------:R-:W-:Y:S01]  /*7860*/  F2FP.BF16.F32.PACK_AB R19, R19, R72 ;  /* 0x000000481313723e */ /* 0x000fe200000010ff */
[----:B------:R-:W-:Y:S01]  /*7870*/  STS [R3+0x20], R97 ;  /* 0x0000206103007388 */ /* 0x000fe20000000800 */
[----:B------:R-:W-:Y:S02]  /*7880*/  F2FP.BF16.F32.PACK_AB R18, R18, R74 ;  /* 0x0000004a1212723e */ /* 0x000fe400000010ff */
[----:B------:R-:W-:Y:S01]  /*7890*/  F2FP.BF16.F32.PACK_AB R17, R17, R76 ;  /* 0x0000004c1111723e */ /* 0x000fe200000010ff */
[----:B------:R-:W-:Y:S01]  /*78a0*/  STS [R3+0x220], R98 ;  /* 0x0002206203007388 */ /* 0x000fe20000000800 */
[----:B------:R-:W-:-:S02]  /*78b0*/  F2FP.BF16.F32.PACK_AB R16, R16, R78 ;  /* 0x0000004e1010723e */ /* 0x000fc400000010ff */
[----:B------:R-:W-:Y:S01]  /*78c0*/  SHF.L.U32 R4, R252, 0x3, RZ ;  /* 0x00000003fc047819 */ /* 0x000fe200000006ff */
[----:B------:R-:W-:Y:S01]  /*78d0*/  STS [R2+0x7000], R11 ;  /* 0x0070000b02007388 */ /* 0x000fe20000000800 */
[----:B------:R-:W-:Y:S02]  /*78e0*/  LEA.HI.X.SX32 R32, R250, R14, 0x1, P0 ;  /* 0x0000000efa207211 */ /* 0x000fe400000f0eff */
[----:B------:R-:W-:Y:S01]  /*78f0*/  LOP3.LUT R4, R4, 0x18, RZ, 0xc0, !PT ;  /* 0x0000001804047812 */ /* 0x000fe200078ec0ff */
[----:B------:R-:W-:Y:S01]  /*7900*/  STS [R2+0x7200], R7 ;  /* 0x0072000702007388 */ /* 0x000fe20000000800 */
[----:B------:R-:W2:Y:S03]  /*7910*/  LDC.64 R14, c[0x0][0x5c0] ;  /* 0x00017000ff0e7b82 */ /* 0x000ea60000000a00 */
[----:B------:R-:W-:Y:S04]  /*7920*/  STS [R3+0x1020], R92 ;  /* 0x0010205c03007388 */ /* 0x000fe80000000800 */
[----:B------:R-:W-:Y:S01]  /*7930*/  STS [R3+0x1220], R94 ;  /* 0x0012205e03007388 */ /* 0x000fe20000000800 */
[----:B----4-:R-:W4:Y:S03]  /*7940*/  LDC.64 R12, c[0x0][0x5c8] ;  /* 0x00017200ff0c7b82 */ /* 0x010f260000000a00 */
[----:B------:R-:W-:Y:S04]  /*7950*/  STS [R2+0x8000], R6 ;  /* 0x0080000602007388 */ /* 0x000fe80000000800 */
[----:B------:R3:W-:Y:S04]  /*7960*/  STS [R2+0x8200], R5 ;  /* 0x0082000502007388 */ /* 0x0007e80000000800 */
[----:B------:R1:W-:Y:S04]  /*7970*/  STS [R3+0x2020], R10 ;  /* 0x0020200a03007388 */ /* 0x0003e80000000800 */
[----:B------:R-:W-:Y:S04]  /*7980*/  STS [R3+0x2220], R9 ;  /* 0x0022200903007388 */ /* 0x000fe80000000800 */
[----:B------:R-:W-:Y:S04]  /*7990*/  STS [R2+0x9000], R19 ;  /* 0x0090001302007388 */ /* 0x000fe80000000800 */
[----:B------:R-:W-:Y:S04]  /*79a0*/  STS [R2+0x9200], R18 ;  /* 0x0092001202007388 */ /* 0x000fe80000000800 */
[----:B------:R-:W-:Y:S04]  /*79b0*/  STS [R3+0x3020], R17 ;  /* 0x0030201103007388 */ /* 0x000fe80000000800 */
[----:B------:R2:W-:Y:S01]  /*79c0*/  STS [R3+0x3220], R16 ;  /* 0x0032201003007388 */ /* 0x0005e20000000800 */
[----:B---3--:R-:W-:Y:S01]  /*79d0*/  MOV R5, RZ ;  /* 0x000000ff00057202 */ /* 0x008fe20000000f00 */
[----:B------:R-:W-:Y:S01]  /*79e0*/  BAR.SYNC.DEFER_BLOCKING 0x0 ;  /* 0x0000000000007b1d */ /* 0x000fe20000010000 */
[----:B-1----:R-:W-:Y:S01]  /*79f0*/  SHF.R.U32.HI R10, RZ, 0x2, R252 ;  /* 0x00000002ff0a7819 */ /* 0x002fe200000116fc */
[----:B------:R-:W-:-:S04]  /*7a00*/  IMAD.WIDE.U32 R6, R20, UR16, R4 ;  /* 0x0000001014067c25 */ /* 0x000fc8000f8e0004 */
[----:B------:R-:W-:-:S04]  /*7a10*/  IMAD.WIDE.U32 R4, R22, UR16, R4 ;  /* 0x0000001016047c25 */ /* 0x000fc8000f8e0004 */
[----:B------:R-:W-:Y:S02]  /*7a20*/  IMAD R7, R21, UR16, R7 ;  /* 0x0000001015077c24 */ /* 0x000fe4000f8e0207 */
[----:B------:R-:W-:Y:S02]  /*7a30*/  IMAD R5, R23, UR16, R5 ;  /* 0x0000001017057c24 */ /* 0x000fe4000f8e0205 */
[----:B------:R-:W-:-:S04]  /*7a40*/  IMAD.WIDE.U32 R6, R24, UR15, R6 ;  /* 0x0000000f18067c25 */ /* 0x000fc8000f8e0006 */
[----:B--2---:R-:W-:Y:S01]  /*7a50*/  IMAD.WIDE.U32 R2, R26, UR15, R4 ;  /* 0x0000000f1a027c25 */ /* 0x004fe2000f8e0004 */
[----:B------:R-:W-:Y:S01]  /*7a60*/  MOV R4, R6 ;  /* 0x0000000600047202 */ /* 0x000fe20000000f00 */
[----:B------:R-:W1:Y:S02]  /*7a70*/  LDS.128 R28, [R241+0x6000] ;  /* 0x00600000f11c7984 */ /* 0x000e640000000c00 */
[----:B------:R-:W-:Y:S02]  /*7a80*/  IMAD R5, R25, UR15, R7 ;  /* 0x0000000f19057c24 */ /* 0x000fe4000f8e0207 */
[----:B------:R-:W-:Y:S01]  /*7a90*/  IMAD R3, R27, UR15, R3 ;  /* 0x0000000f1b037c24 */ /* 0x000fe2000f8e0203 */
[----:B------:R-:W-:Y:S01]  /*7aa0*/  LDS.128 R20, [R241+0x8000] ;  /* 0x00800000f1147984 */ /* 0x000fe20000000c00 */
[C---:B------:R-:W-:Y:S02]  /*7ab0*/  IMAD R7, R32.reuse, R14, RZ ;  /* 0x0000000e20077224 */ /* 0x040fe400078e02ff */
[----:B----4-:R-:W-:Y:S01]  /*7ac0*/  IMAD R6, R32, R12, RZ ;  /* 0x0000000c20067224 */ /* 0x010fe200078e02ff */
[----:B------:R-:W2:Y:S01]  /*7ad0*/  LDS.128 R24, [R241+0x7000] ;  /* 0x00700000f1187984 */ /* 0x000ea20000000c00 */
[----:B------:R-:W-:-:S02]  /*7ae0*/  IMAD R7, R8, R15, R7 ;  /* 0x0000000f08077224 */ /* 0x000fc400078e0207 */
[C---:B------:R-:W-:Y:S01]  /*7af0*/  IMAD.WIDE.U32 R4, R8.reuse, R14, R4 ;  /* 0x0000000e08047225 */ /* 0x040fe200078e0004 */
[----:B------:R-:W3:Y:S03]  /*7b00*/  LDS.128 R16, [R241+0x9000] ;  /* 0x00900000f1107984 */ /* 0x000ee60000000c00 */
[C---:B------:R-:W-:Y:S01]  /*7b10*/  IMAD R6, R8.reuse, R13, R6 ;  /* 0x0000000d08067224 */ /* 0x040fe200078e0206 */
[----:B------:R-:W-:Y:S01]  /*7b20*/  IADD3 R5, PT, PT, R5, R7, RZ ;  /* 0x0000000705057210 */ /* 0x000fe20007ffe0ff */
[----:B------:R-:W-:-:S04]  /*7b30*/  IMAD.WIDE.U32 R2, R8, R12, R2 ;  /* 0x0000000c08027225 */ /* 0x000fc800078e0002 */
[----:B------:R-:W-:Y:S01]  /*7b40*/  IMAD.WIDE.U32 R8, R10, R14, R4 ;  /* 0x0000000e0a087225 */ /* 0x000fe200078e0004 */
[----:B------:R-:W-:Y:S02]  /*7b50*/  IADD3 R3, PT, PT, R3, R6, RZ ;  /* 0x0000000603037210 */ /* 0x000fe40007ffe0ff */
[----:B------:R-:W-:Y:S01]  /*7b60*/  LEA R4, P1, R8, UR8, 0x1 ;  /* 0x0000000808047c11 */ /* 0x000fe2000f8208ff */
[----:B------:R-:W-:-:S04]  /*7b70*/  IMAD.WIDE.U32 R6, R10, R12, R2 ;  /* 0x0000000c0a067225 */ /* 0x000fc800078e0002 */
[----:B------:R-:W-:Y:S01]  /*7b80*/  IMAD R3, R10, R15, R9 ;  /* 0x0000000f0a037224 */ /* 0x000fe200078e0209 */
[----:B------:R-:W-:Y:S01]  /*7b90*/  LEA R2, P0, R6, UR10, 0x1 ;  /* 0x0000000a06027c11 */ /* 0x000fe2000f8008ff */
[----:B------:R-:W-:-:S03]  /*7ba0*/  IMAD R7, R10, R13, R7 ;  /* 0x0000000d0a077224 */ /* 0x000fc600078e0207 */
[----:B------:R-:W-:Y:S02]  /*7bb0*/  LEA.HI.X R5, R8, UR9, R3, 0x1, P1 ;  /* 0x0000000908057c11 */ /* 0x000fe400088f0c03 */
[----:B------:R-:W-:Y:S02]  /*7bc0*/  LEA R8, P1, R14, R4, 0x7 ;  /* 0x000000040e087211 */ /* 0x000fe400078238ff */
[----:B------:R-:W-:Y:S01]  /*7bd0*/  LEA.HI.X R3, R6, UR11, R7, 0x1, P0 ;  /* 0x0000000b06037c11 */ /* 0x000fe200080f0c07 */
[----:B-1----:R1:W-:Y:S01]  /*7be0*/  STG.E.128 desc[UR20][R4.64], R28 ;  /* 0x0000001c04007986 */ /* 0x0023e2000c101d14 */
[----:B------:R-:W-:Y:S02]  /*7bf0*/  LEA R6, P0, R12, R2, 0x7 ;  /* 0x000000020c067211 */ /* 0x000fe400078038ff */
[----:B------:R-:W-:Y:S02]  /*7c00*/  LEA.HI.X R9, R14, R5, R15, 0x7, P1 ;  /* 0x000000050e097211 */ /* 0x000fe400008f3c0f */
[----:B------:R-:W-:-:S03]  /*7c10*/  LEA.HI.X R7, R12, R3, R13, 0x7, P0 ;  /* 0x000000030c077211 */ /* 0x000fc600000f3c0d */
[----:B--2---:R1:W-:Y:S04]  /*7c20*/  STG.E.128 desc[UR20][R8.64], R24 ;  /* 0x0000001808007986 */ /* 0x0043e8000c101d14 */
[----:B------:R1:W-:Y:S04]  /*7c30*/  STG.E.128 desc[UR20][R2.64], R20 ;  /* 0x0000001402007986 */ /* 0x0003e8000c101d14 */
[----:B---3--:R1:W-:Y:S02]  /*7c40*/  STG.E.128 desc[UR20][R6.64], R16 ;  /* 0x0000001006007986 */ /* 0x0083e4000c101d14 */
.L_x_278:
[----:B------:R-:W2:Y:S01]  /*7c50*/  LDCU UR7, c[0x0][0x438] ;  /* 0x00008700ff0777ac */ /* 0x000ea20008000800 */
[----:B-1----:R-:W1:Y:S01]  /*7c60*/  LDC R2, c[0x0][0x370] ;  /* 0x0000dc00ff027b82 */ /* 0x002e620000000800 */
[----:B--2---:R-:W-:-:S04]  /*7c70*/  UIADD3 UR7, UPT, UPT, UR7, 0x7f, URZ ;  /* 0x0000007f07077890 */ /* 0x004fc8000fffe0ff */
[----:B------:R-:W-:Y:S01]  /*7c80*/  USHF.R.S32.HI UR6, URZ, 0x1f, UR7 ;  /* 0x0000001fff067899 */ /* 0x000fe20008011407 */
[----:B-1----:R-:W-:-:S03]  /*7c90*/  VIADD R2, R2, UR18 ;  /* 0x0000001202027c36 */ /* 0x002fc60008000000 */
[----:B------:R-:W-:-:S04]  /*7ca0*/  ULEA.HI UR6, UR6, UR7, URZ, 0x7 ;  /* 0x0000000706067291 */ /* 0x000fc8000f8f38ff */
[----:B------:R-:W-:Y:S01]  /*7cb0*/  USHF.R.S32.HI UR6, URZ, 0x7, UR6 ;  /* 0x00000007ff067899 */ /* 0x000fe20008011406 */
[----:B------:R-:W-:-:S05]  /*7cc0*/  R2UR UR18, R2 ;  /* 0x00000000021272ca */ /* 0x000fca00000e0000 */
[----:B------:R-:W-:-:S13]  /*7cd0*/  ISETP.GE.AND P0, PT, R2, UR6, PT ;  /* 0x0000000602007c0c */ /* 0x000fda000bf06270 */
[----:B------:R-:W-:Y:S05]  /*7ce0*/  @!P0 BRA `(.L_x_285) ;  /* 0xffffff88002c8947 */ /* 0x000fea000383ffff */
[----:B------:R-:W-:Y:S05]  /*7cf0*/  EXIT ;  /* 0x000000000000794d */ /* 0x000fea0003800000 */
.L_x_286:
        /* <DEDUP_REMOVED lines=16> */
.L_x_819:


//--------------------- .text._ZN5flash44flash_bwd_dq_dk_dv_loop_seqk_parallel_kernelI23Flash_bwd_kernel_traitsILi32ELi128ELi128ELi8ELi4ELi4ELi4ELb1ELb0EN7cutlass10bfloat16_tE19Flash_kernel_traitsILi32ELi128ELi128ELi8ES3_EELb0ELb1ELb0ELb0ELb1ELb1ELb1EEEvNS_16Flash_bwd_paramsE --------------------------
	.section	.text._ZN5flash44flash_bwd_dq_dk_dv_loop_seqk_parallel_kernelI23Flash_bwd_kernel_traitsILi32ELi128ELi128ELi8ELi4ELi4ELi4ELb1ELb0EN7cutlass10bfloat16_tE19Flash_kernel_traitsILi32ELi128ELi128ELi8ES3_EELb0ELb1ELb0ELb0ELb1ELb1ELb1EEEvNS_16Flash_bwd_paramsE,"ax",@progbits
	.align	128
        .global         _ZN5flash44flash_bwd_dq_dk_dv_loop_seqk_parallel_kernelI23Flash_bwd_kernel_traitsILi32ELi128ELi128ELi8ELi4ELi4ELi4ELb1ELb0EN7cutlass10bfloat16_tE19Flash_kernel_traitsILi32ELi128ELi128ELi8ES3_EELb0ELb1ELb0ELb0ELb1ELb1ELb1EEEvNS_16Flash_bwd_paramsE
        .type           _ZN5flash44flash_bwd_dq_dk_dv_loop_seqk_parallel_kernelI23Flash_bwd_kernel_traitsILi32ELi128ELi128ELi8ELi4ELi4ELi4ELb1ELb0EN7cutlass10bfloat16_tE19Flash_kernel_traitsILi32ELi128ELi128ELi8ES3_EELb0ELb1ELb0ELb0ELb1ELb1ELb1EEEvNS_16Flash_bwd_paramsE,@function
        .size           _ZN5flash44flash_bwd_dq_dk_dv_loop_seqk_parallel_kernelI23Flash_bwd_kernel_traitsILi32ELi128ELi128ELi8ELi4ELi4ELi4ELb1ELb0EN7cutlass10bfloat16_tE19Flash_kernel_traitsILi32ELi128ELi128ELi8ES3_EELb0ELb1ELb0ELb0ELb1ELb1ELb1EEEvNS_16Flash_bwd_paramsE,(.L_x_820 - _ZN5flash44flash_bwd_dq_dk_dv_loop_seqk_parallel_kernelI23Flash_bwd_kernel_traitsILi32ELi128ELi128ELi8ELi4ELi4ELi4ELb1ELb0EN7cutlass10bfloat16_tE19Flash_kernel_traitsILi32ELi128ELi128ELi8ES3_EELb0ELb1ELb0ELb0ELb1ELb1ELb1EEEvNS_16Flash_bwd_paramsE)
        .other          _ZN5flash44flash_bwd_dq_dk_dv_loop_seqk_parallel_kernelI23Flash_bwd_kernel_traitsILi32ELi128ELi128ELi8ELi4ELi4ELi4ELb1ELb0EN7cutlass10bfloat16_tE19Flash_kernel_traitsILi32ELi128ELi128ELi8ES3_EELb0ELb1ELb0ELb0ELb1ELb1ELb1EEEvNS_16Flash_bwd_paramsE,@"STO_CUDA_ENTRY STV_DEFAULT"
_ZN5flash44flash_bwd_dq_dk_dv_loop_seqk_parallel_kernelI23Flash_bwd_kernel_traitsILi32ELi128ELi128ELi8ELi4ELi4ELi4ELb1ELb0EN7cutlass10bfloat16_tE19Flash_kernel_traitsILi32ELi128ELi128ELi8ES3_EELb0ELb1ELb0ELb0ELb1ELb1ELb1EEEvNS_16Flash_bwd_paramsE:
.text._ZN5flash44flash_bwd_dq_dk_dv_loop_seqk_parallel_kernelI23Flash_bwd_kernel_traitsILi32ELi128ELi128ELi8ELi4ELi4ELi4ELb1ELb0EN7cutlass10bfloat16_tE19Flash_kernel_traitsILi32ELi128ELi128ELi8ES3_EELb0ELb1ELb0ELb0ELb1ELb1ELb1EEEvNS_16Flash_bwd_paramsE:
        /* <DEDUP_REMOVED lines=10> */
[----:B------:R-:W1:Y:S01]  /*00a0*/  LDCU.64 UR8, c[0x0][0x478] ;  /* 0x00008f00ff0877ac */ /* 0x000e620008000a00 */
[----:B------:R-:W-:Y:S01]  /*00b0*/  S2UR UR20, SR_CgaCtaId ;  /* 0x00000000001479c3 */ /* 0x000fe20000008800 */
[----:B------:R-:W2:Y:S01]  /*00c0*/  LDCU.64 UR10, c[0x0][0x470] ;  /* 0x00008e00ff0a77ac */ /* 0x000ea20008000a00 */
[----:B------:R-:W3:Y:S06]  /*00d0*/  LDCU.64 UR26, c[0x0][0x358] ;  /* 0x00006b00ff1a77ac */ /* 0x000eec0008000a00 */
[----:B------:R-:W4:Y:S01]  /*00e0*/  S2UR UR19, SR_CgaCtaId ;  /* 0x00000000001379c3 */ /* 0x000f220000008800 */
[----:B------:R-:W-:Y:S01]  /*00f0*/  UMOV UR24, URZ ;  /* 0x000000ff00187c82 */ /* 0x000fe20008000000 */
[----:B------:R-:W-:-:S06]  /*0100*/  UMOV UR25, URZ ;  /* 0x000000ff00197c82 */ /* 0x000fcc0008000000 */
[----:B------:R-:W3:Y:S01]  /*0110*/  S2UR UR23, SR_CTAID.Y ;  /* 0x00000000001779c3 */ /* 0x000ee20000002600 */
[----:B-1----:R-:W-:-:S04]  /*0120*/  UISETP.NE.U32.AND UP3, UPT, UR8, URZ, UPT ;  /* 0x000000ff0800728c */ /* 0x002fc8000bf65070 */
[----:B------:R-:W-:Y:S02]  /*0130*/  UISETP.NE.AND.EX UP3, UPT, UR9, URZ, UPT, UP3 ;  /* 0x000000ff0900728c */ /* 0x000fe4000bf65330 */
[----:B--2---:R-:W-:Y:S01]  /*0140*/  UISETP.NE.U32.AND UP4, UPT, UR10, URZ, UPT ;  /* 0x000000ff0a00728c */ /* 0x004fe2000bf85070 */
[----:B------:R-:W1:Y:S03]  /*0150*/  S2UR UR22, SR_CTAID.Z ;  /* 0x00000000001679c3 */ /* 0x000e660000002700 */
[----:B------:R-:W-:-:S05]  /*0160*/  UISETP.NE.AND.EX UP4, UPT, UR11, URZ, UPT, UP4 ;  /* 0x000000ff0b00728c */ /* 0x000fca000bf85340 */
[----:B------:R-:W2:Y:S01]  /*0170*/  @!UP3 LDCU.64 UR4, c[0x0][0x488] ;  /* 0x00009100ff04b7ac */ /* 0x000ea20008000a00 */
[----:B------:R-:W1:Y:S01]  /*0180*/  S2UR UR18, SR_CTAID.Y ;  /* 0x00000000001279c3 */ /* 0x000e620000002600 */
[----:B------:R-:W5:Y:S07]  /*0190*/  @!UP3 LDCU.64 UR12, c[0x0][0x438] ;  /* 0x00008700ff0cb7ac */ /* 0x000f6e0008000a00 */
[----:B------:R-:W1:Y:S01]  /*01a0*/  S2UR UR21, SR_CTAID.Z ;  /* 0x00000000001579c3 */ /* 0x000e620000002700 */
[----:B--2---:R-:W-:-:S03]  /*01b0*/  @!UP3 UISETP.NE.U32.AND UP0, UPT, UR4, URZ, UPT ;  /* 0x000000ff0400b28c */ /* 0x004fc6000bf05070 */
[----:B------:R-:W-:Y:S01]  /*01c0*/  UMOV UR4, 0x400 ;  /* 0x0000040000047882 */ /* 0x000fe20000000000 */
[----:B------:R-:W-:Y:S02]  /*01d0*/  @!UP3 UISETP.NE.AND.EX UP0, UPT, UR5, URZ, UPT, UP0 ;  /* 0x000000ff0500b28c */ /* 0x000fe4000bf05300 */
[----:B----4-:R-:W-:Y:S01]  /*01e0*/  ULEA UR19, UR19, UR4, 0x18 ;  /* 0x0000000413137291 */ /* 0x010fe2000f8ec0ff */
[----:B------:R-:W-:Y:S01]  /*01f0*/  UMOV UR5, 0x400 ;  /* 0x0000040000057882 */ /* 0x000fe20000000000 */
[----:B-----5:R-:W-:Y:S02]  /*0200*/  @!UP3 USEL UR28, UR13, URZ, UP0 ;  /* 0x000000ff0d1cb287 */ /* 0x020fe40008000000 */
[----:B------:R-:W-:Y:S01]  /*0210*/  ULEA UR20, UR20, UR5, 0x18 ;  /* 0x0000000514147291 */ /* 0x000fe2000f8ec0ff */
[----:B---3--:R-:W-:-:S11]  /*0220*/  UMOV UR13, 0xffffe000 ;  /* 0xffffe000000d7882 */ /* 0x008fd60000000000 */
.L_x_294:
[----:B------:R-:W-:Y:S01]  /*0230*/  @UP4 ULEA UR6, UP1, UR23, UR10, 0x2 ;  /* 0x0000000a17064291 */ /* 0x000fe2000f8210ff */
[----:B------:R-:W-:Y:S01]  /*0240*/  PLOP3.LUT P1, PT, PT, PT, UP4, 0x80, 0x8 ;  /* 0x000000000008781c */ /* 0x000fe20003f2f048 */
[----:B------:R-:W-:Y:S01]  /*0250*/  @UP3 ULEA UR4, UP0, UR23, UR8, 0x2 ;  /* 0x0000000817043291 */ /* 0x000fe2000f8010ff */
[----:B------:R-:W-:Y:S01]  /*0260*/  PLOP3.LUT P0, PT, PT, PT, UP3, 0x80, 0x8 ;  /* 0x000000000008781c */ /* 0x000fe20003f0f038 */
[----:B------:R-:W-:Y:S02]  /*0270*/  @UP4 ULEA.HI.X UR7, UR23, UR11, URZ, 0x2, UP1 ;  /* 0x0000000b17074291 */ /* 0x000fe400088f14ff */
[----:B------:R-:W-:Y:S01]  /*0280*/  @UP3 ULEA.HI.X UR5, UR23, UR9, URZ, 0x2, UP0 ;  /* 0x0000000917053291 */ /* 0x000fe200080f14ff */
[----:B----4-:R-:W-:Y:S02]  /*0290*/  IMAD.U32 R4, RZ, RZ, UR6 ;  /* 0x00000006ff047e24 */ /* 0x010fe4000f8e00ff */
[----:B------:R-:W-:Y:S02]  /*02a0*/  IMAD.U32 R2, RZ, RZ, UR4 ;  /* 0x00000004ff027e24 */ /* 0x000fe4000f8e00ff */
[----:B------:R-:W-:-:S02]  /*02b0*/  IMAD.U32 R5, RZ, RZ, UR7 ;  /* 0x00000007ff057e24 */ /* 0x000fc4000f8e00ff */
[----:B------:R-:W-:-:S03]  /*02c0*/  IMAD.U32 R3, RZ, RZ, UR5 ;  /* 0x00000005ff037e24 */ /* 0x000fc6000f8e00ff */
[----:B------:R-:W2:Y:S04]  /*02d0*/  @P1 LDG.E R4, desc[UR26][R4.64] ;  /* 0x0000001a04041981 */ /* 0x000ea8000c1e1900 */
[----:B------:R-:W3:Y:S01]  /*02e0*/  @P0 LDG.E R0, desc[UR26][R2.64] ;  /* 0x0000001a02000981 */ /* 0x000ee2000c1e1900 */
[----:B------:R-:W-:Y:S01]  /*02f0*/  UMOV UR36, URZ ;  /* 0x000000ff00247c82 */ /* 0x000fe20008000000 */
[----:B------:R-:W-:Y:S01]  /*0300*/  USHF.L.U32 UR30, UR29, 0x7, URZ ;  /* 0x000000071d1e7899 */ /* 0x000fe200080006ff */
[----:B--2---:R-:W-:Y:S02]  /*0310*/  @P1 R2UR UR36, R4 ;  /* 0x00000000042412ca */ /* 0x004fe400000e0000 */
[----:B---3--:R-:W-:-:S13]  /*0320*/  @P0 R2UR UR35, R0 ;  /* 0x00000000002302ca */ /* 0x008fda00000e0000 */
[----:B------:R-:W-:Y:S02]  /*0330*/  @UP3 UIADD3 UR35, UPT, UPT, UR35, -UR36, URZ ;  /* 0x8000002423233290 */ /* 0x000fe4000fffe0ff */
[----:B------:R-:W-:-:S04]  /*0340*/  @!UP3 UIADD3 UR35, UPT, UPT, UR28, UR12, -UR36 ;  /* 0x0000000c1c23b290 */ /* 0x000fc8000fffe824 */
[----:B------:R-:W-:-:S09]  /*0350*/  UISETP.GE.AND UP0, UPT, UR30, UR35, UPT ;  /* 0x000000231e00728c */ /* 0x000fd2000bf06270 */
[----:B------:R-:W-:Y:S05]  /*0360*/  BRA.U UP0, `(.L_x_287) ;  /* 0x0000007d002c7547 */ /* 0x000fea000b800000 */
[----:B------:R-:W2:Y:S01]  /*0370*/  LDC R5, c[0x0][0x3e8] ;  /* 0x0000fa00ff057b82 */ /* 0x000ea20000000800 */
[----:B------:R-:W3:Y:S01]  /*0380*/  S2R R6, SR_CTAID.Z ;  /* 0x0000000000067919 */ /* 0x000ee20000002700 */
[----:B------:R-:W4:Y:S01]  /*0390*/  LDCU.U8 UR4, c[0x0][0x548] ;  /* 0x0000a900ff0477ac */ /* 0x000f220008000000 */
[----:B------:R-:W5:Y:S01]  /*03a0*/  LDCU UR31, c[0x0][0x434] ;  /* 0x00008680ff1f77ac */ /* 0x000f620008000800 */
[----:B------:R-:W1:Y:S01]  /*03b0*/  LDCU.U8 UR42, c[0x0][0x5f0] ;  /* 0x0000be00ff2a77ac */ /* 0x000e620008000000 */
[----:B------:R-:W-:Y:S02]  /*03c0*/  USHF.L.U32 UR33, UR23, 0x7, URZ ;  /* 0x0000000717217899 */ /* 0x000fe400080006ff */
[----:B----4-:R-:W-:Y:S01]  /*03d0*/  UISETP.NE.AND UP0, UPT, UR4, URZ, UPT ;  /* 0x000000ff0400728c */ /* 0x010fe2000bf05270 */
[----:B--2---:R-:W-:Y:S01]  /*03e0*/  IABS R0, R5 ;  /* 0x0000000500007213 */ /* 0x004fe20000000000 */
[----:B-----5:R-:W-:-:S04]  /*03f0*/  UIADD3 UR5, UPT, UPT, UR31, 0x7f, URZ ;  /* 0x0000007f1f057890 */ /* 0x020fc8000fffe0ff */
[----:B------:R-:W-:Y:S01]  /*0400*/  IMAD.MOV.U32 R4, RZ, RZ, R0 ;  /* 0x000000ffff047224 */ /* 0x000fe200078e0000 */
[----:B------:R-:W-:-:S04]  /*0410*/  USHF.R.S32.HI UR34, URZ, 0x1f, UR5 ;  /* 0x0000001fff227899 */ /* 0x000fc80008011405 */
[----:B------:R-:W1:Y:S01]  /*0420*/  @UP0 LDCU UR40, c[0x0][0x454] ;  /* 0x00008a80ff2807ac */ /* 0x000e620008000800 */
[----:B------:R-:W2:Y:S01]  /*0430*/  I2F.RP R2, R4 ;  /* 0x0000000400027306 */ /* 0x000ea20000209400 */
[----:B---3--:R-:W-:Y:S01]  /*0440*/  IABS R6, R6 ;  /* 0x0000000600067213 */ /* 0x008fe20000000000 */
[----:B------:R-:W3:Y:S01]  /*0450*/  @!UP0 LDCU UR4, c[0x0][0x3e0] ;  /* 0x00007c00ff0487ac */ /* 0x000ee20008000800 */
[----:B------:R-:W-:-:S04]  /*0460*/  ULEA.HI UR34, UR34, UR5, URZ, 0x7 ;  /* 0x0000000522227291 */ /* 0x000fc8000f8f38ff */
[----:B------:R-:W-:Y:S01]  /*0470*/  USHF.R.S32.HI UR34, URZ, 0x7, UR34 ;  /* 0x00000007ff227899 */ /* 0x000fe20008011422 */
[----:B--2---:R-:W2:Y:S01]  /*0480*/  MUFU.RCP R2, R2 ;  /* 0x0000000200027308 */ /* 0x004ea20000001000 */
[----:B-1----:R-:W-:Y:S02]  /*0490*/  @UP0 UIMAD UR40, UR22, UR40, URZ ;  /* 0x00000028162802a4 */ /* 0x002fe4000f8e02ff */
[----:B---3--:R-:W-:Y:S02]  /*04a0*/  @!UP0 UIMAD UR4, UR23, UR4, UR22 ;  /* 0x00000004170482a4 */ /* 0x008fe4000f8e0216 */
[----:B------:R-:W-:Y:S02]  /*04b0*/  @UP0 UIMAD UR40, UR23, UR31, UR40 ;  /* 0x0000001f172802a4 */ /* 0x000fe4000f8e0228 */
[----:B------:R-:W-:Y:S01]  /*04c0*/  @!UP0 UIMAD UR40, UR4, UR31, URZ ;  /* 0x0000001f042882a4 */ /* 0x000fe2000f8e02ff */
[----:B--2---:R-:W-:-:S04]  /*04d0*/  VIADD R2, R2, 0xffffffe ;  /* 0x0ffffffe02027836 */ /* 0x004fc80000000000 */
        /* <DEDUP_REMOVED lines=10> */
[----:B------:R-:W-:Y:S01]  /*0580*/  @!P1 IMAD.IADD R2, R2, 0x1, -R4 ;  /* 0x0000000102029824 */ /* 0x000fe200078e0a04 */
[----:B------:R-:W-:Y:S02]  /*0590*/  @!P1 IADD3 R0, PT, PT, R0, 0x1, RZ ;  /* 0x0000000100009810 */ /* 0x000fe40007ffe0ff */
[C---:B------:R-:W-:Y:S02]  /*05a0*/  ISETP.NE.AND P1, PT, R5.reuse, RZ, PT ;  /* 0x000000ff0500720c */ /* 0x040fe40003f25270 */
[----:B------:R-:W-:Y:S02]  /*05b0*/  ISETP.GE.U32.AND P2, PT, R2, R4, PT ;  /* 0x000000040200720c */ /* 0x000fe40003f46070 */
[----:B------:R-:W-:-:S04]  /*05c0*/  LOP3.LUT R2, R5, UR22, RZ, 0x3c, !PT ;  /* 0x0000001605027c12 */ /* 0x000fc8000f8e3cff */
[----:B------:R-:W-:-:S07]  /*05d0*/  ISETP.GE.AND P0, PT, R2, RZ, PT ;  /* 0x000000ff0200720c */ /* 0x000fce0003f06270 */
[----:B------:R-:W-:-:S06]  /*05e0*/  @P2 VIADD R0, R0, 0x1 ;  /* 0x0000000100002836 */ /* 0x000fcc0000000000 */
[----:B------:R-:W-:Y:S02]  /*05f0*/  @!P0 IADD3 R0, PT, PT, -R0, RZ, RZ ;  /* 0x000000ff00008210 */ /* 0x000fe40007ffe1ff */
[----:B------:R-:W-:-:S04]  /*0600*/  @!P1 LOP3.LUT R0, RZ, R5, RZ, 0x33, !PT ;  /* 0x00000005ff009212 */ /* 0x000fc800078e33ff */
[----:B------:R-:W-:Y:S01]  /*0610*/  SHF.R.S32.HI R22, RZ, 0x1f, R0 ;  /* 0x0000001fff167819 */ /* 0x000fe20000011400 */
[----:B------:R-:W-:Y:S06]  /*0620*/  BRA.U !UP0, `(.L_x_288) ;  /* 0x00000001081c7547 */ /* 0x000fec000b800000 */
[----:B------:R-:W1:Y:S01]  /*0630*/  LDCU UR5, c[0x0][0x430] ;  /* 0x00008600ff0577ac */ /* 0x000e620008000800 */
[----:B------:R-:W1:Y:S01]  /*0640*/  LDCU UR4, c[0x0][0x454] ;  /* 0x00008a80ff0477ac */ /* 0x000e620008000800 */
[----:B------:R-:W2:Y:S01]  /*0650*/  LDCU UR37, c[0x0][0x444] ;  /* 0x00008880ff2577ac */ /* 0x000ea20008000800 */
[----:B-1----:R-:W-:Y:S02]  /*0660*/  ULEA UR4, UR5, UR4, 0x7 ;  /* 0x0000000405047291 */ /* 0x002fe4000f8e38ff */
[----:B--2---:R-:W-:-:S04]  /*0670*/  UIMAD UR32, UR23, UR37, UR33 ;  /* 0x00000025172072a4 */ /* 0x004fc8000f8e0221 */
[----:B------:R-:W-:Y:S01]  /*0680*/  UIMAD UR32, UR4, UR22, UR32 ;  /* 0x00000016042072a4 */ /* 0x000fe2000f8e0220 */
[----:B------:R-:W-:Y:S11]  /*0690*/  BRA `(.L_x_289) ;  /* 0x0000000000107947 */ /* 0x000ff60003800000 */
.L_x_288:
[----:B------:R-:W1:Y:S01]  /*06a0*/  LDCU UR32, c[0x0][0x3e0] ;  /* 0x00007c00ff2077ac */ /* 0x000e620008000800 */
[----:B------:R-:W2:Y:S01]  /*06b0*/  LDCU UR37, c[0x0][0x444] ;  /* 0x00008880ff2577ac */ /* 0x000ea20008000800 */
[----:B-1----:R-:W-:-:S04]  /*06c0*/  UIMAD UR32, UR23, UR32, UR22 ;  /* 0x00000020172072a4 */ /* 0x002fc8000f8e0216 */
[----:B--2---:R-:W-:-:S12]  /*06d0*/  UIMAD UR32, UR32, UR37, URZ ;  /* 0x00000025202072a4 */ /* 0x004fd8000f8e02ff */
.L_x_289:
[----:B------:R-:W1:Y:S01]  /*06e0*/  S2R R155, SR_TID.X ;  /* 0x00000000009b7919 */ /* 0x000e620000002100 */
[----:B------:R-:W2:Y:S01]  /*06f0*/  LDCU.64 UR6, c[0x0][0x588] ;  /* 0x0000b100ff0677ac */ /* 0x000ea20008000a00 */
[----:B------:R-:W3:Y:S01]  /*0700*/  LDC.64 R18, c[0x0][0x3b0] ;  /* 0x0000ec00ff127b82 */ /* 0x000ee20000000a00 */
[----:B------:R-:W-:Y:S01]  /*0710*/  MOV R3, RZ ;  /* 0x000000ff00037202 */ /* 0x000fe20000000f00 */
[----:B------:R-:W4:Y:S01]  /*0720*/  LDCU.64 UR14, c[0x0][0x3a8] ;  /* 0x00007500ff0e77ac */ /* 0x000f220008000a00 */
[----:B------:R-:W-:Y:S01]  /*0730*/  ISETP.NE.AND P3, PT, RZ, UR42, PT ;  /* 0x0000002aff007c0c */ /* 0x000fe2000bf65270 */
[----:B------:R-:W4:Y:S04]  /*0740*/  LDCU.64 UR4, c[0x0][0x3a0] ;  /* 0x00007400ff0477ac */ /* 0x000f280008000a00 */
[----:B------:R-:W3:Y:S01]  /*0750*/  LDC.64 R20, c[0x0][0x590] ;  /* 0x00016400ff147b82 */ /* 0x000ee20000000a00 */
[----:B------:R-:W-:Y:S01]  /*0760*/  UIADD3 UR41, UPT, UPT, UR34, -0x1, URZ ;  /* 0xffffffff22297890 */ /* 0x000fe2000fffe0ff */
[----:B------:R-:W3:Y:S06]  /*0770*/  LDCU.64 UR16, c[0x0][0x3c8] ;  /* 0x00007900ff1077ac */ /* 0x000eec0008000a00 */
[----:B------:R-:W3:Y:S01]  /*0780*/  LDC.64 R24, c[0x0][0x598] ;  /* 0x00016600ff187b82 */ /* 0x000ee20000000a00 */
[----:B--2---:R-:W-:Y:S01]  /*0790*/  IMAD.U32 R4, RZ, RZ, UR6 ;  /* 0x00000006ff047e24 */ /* 0x004fe2000f8e00ff */
[----:B------:R-:W-:Y:S01]  /*07a0*/  USHF.L.U32 UR38, UR41, 0x7, URZ ;  /* 0x0000000729267899 */ /* 0x000fe200080006ff */
[----:B------:R-:W-:Y:S01]  /*07b0*/  IMAD.U32 R8, RZ, RZ, UR7 ;  /* 0x00000007ff087e24 */ /* 0x000fe2000f8e00ff */
[----:B------:R-:W2:Y:S01]  /*07c0*/  LDCU.64 UR6, c[0x0][0x398] ;  /* 0x00007300ff0677ac */ /* 0x000ea20008000a00 */
[----:B----4-:R-:W-:-:S02]  /*07d0*/  IMAD.U32 R6, RZ, RZ, UR14 ;  /* 0x0000000eff067e24 */ /* 0x010fc4000f8e00ff */
[----:B------:R-:W-:Y:S01]  /*07e0*/  IMAD.U32 R10, RZ, RZ, UR15 ;  /* 0x0000000fff0a7e24 */ /* 0x000fe2000f8e00ff */
[----:B------:R-:W-:Y:S01]  /*07f0*/  USHF.R.S32.HI UR39, URZ, 0x1f, UR38 ;  /* 0x0000001fff277899 */ /* 0x000fe20008011426 */
[----:B------:R-:W-:Y:S01]  /*0800*/  IMAD.U32 R12, RZ, RZ, UR4 ;  /* 0x00000004ff0c7e24 */ /* 0x000fe2000f8e00ff */
[----:B------:R-:W4:Y:S01]  /*0810*/  LDC.64 R16, c[0x0][0x3c0] ;  /* 0x0000f000ff107b82 */ /* 0x000f220000000a00 */
[----:B------:R-:W4:Y:S01]  /*0820*/  LDCU.64 UR14, c[0x0][0x380] ;  /* 0x00007000ff0e77ac */ /* 0x000f220008000a00 */
[----:B-1----:R-:W-:Y:S01]  /*0830*/  IMAD.SHL.U32 R105, R155, 0x8, RZ ;  /* 0x000000089b697824 */ /* 0x002fe200078e00ff */
[----:B------:R-:W-:Y:S02]  /*0840*/  USHF.R.S32.HI UR43, URZ, 0x1f, UR36 ;  /* 0x0000001fff2b7899 */ /* 0x000fe40008011424 */
[----:B------:R-:W-:Y:S02]  /*0850*/  ULOP3.LUT UR41, UR41, 0x80000001, URZ, 0xc0, !UPT ;  /* 0x8000000129297892 */ /* 0x000fe4000f8ec0ff */
[----:B------:R-:W-:Y:S01]  /*0860*/  LOP3.LUT R2, R105, 0x18, RZ, 0xc0, !PT ;  /* 0x0000001869027812 */ /* 0x000fe200078ec0ff */
[----:B------:R-:W-:Y:S01]  /*0870*/  UIADD3 UR40, UPT, UPT, UR38, UR40, URZ ;  /* 0x0000002826287290 */ /* 0x000fe2000fffe0ff */
[----:B--2---:R-:W-:-:S03]  /*0880*/  IMAD.U32 R14, RZ, RZ, UR7 ;  /* 0x00000007ff0e7e24 */ /* 0x004fc6000f8e00ff */
[----:B------:R-:W-:-:S04]  /*0890*/  IMAD.WIDE.U32 R4, R4, UR23, R2 ;  /* 0x0000001704047c25 */ /* 0x000fc8000f8e0002 */
[----:B------:R-:W-:Y:S02]  /*08a0*/  IMAD R9, R8, UR23, R5 ;  /* 0x0000001708097c24 */ /* 0x000fe4000f8e0205 */
[----:B------:R-:W-:Y:S02]  /*08b0*/  IMAD.MOV.U32 R8, RZ, RZ, R4 ;  /* 0x000000ffff087224 */ /* 0x000fe400078e0004 */
[----:B---3--:R-:W-:-:S04]  /*08c0*/  IMAD.WIDE.U32 R4, R18, UR38, RZ ;  /* 0x0000002612047c25 */ /* 0x008fc8000f8e00ff */
[----:B------:R-:W-:-:S04]  /*08d0*/  IMAD.WIDE.U32 R6, R6, UR23, R2 ;  /* 0x0000001706067c25 */ /* 0x000fc8000f8e0002 */
[----:B------:R-:W-:Y:S01]  /*08e0*/  IMAD.WIDE.U32 R12, R12, UR23, R2 ;  /* 0x000000170c0c7c25 */ /* 0x000fe2000f8e0002 */
[----:B------:R-:W-:Y:S02]  /*08f0*/  LOP3.LUT R2, R4, R2, RZ, 0xfc, !PT ;  /* 0x0000000204027212 */ /* 0x000fe400078efcff */
[----:B------:R-:W-:Y:S01]  /*0900*/  MOV R4, UR6 ;  /* 0x0000000600047c02 */ /* 0x000fe20008000f00 */
[----:B------:R-:W-:Y:S01]  /*0910*/  IMAD R3, R18, UR39, RZ ;  /* 0x0000002712037c24 */ /* 0x000fe2000f8e02ff */
[----:B------:R-:W1:Y:S01]  /*0920*/  LDCU.64 UR6, c[0x0][0x3d8] ;  /* 0x00007b00ff0677ac */ /* 0x000e620008000a00 */
[----:B------:R-:W-:Y:S02]  /*0930*/  IMAD R11, R10, UR23, R7 ;  /* 0x000000170a0b7c24 */ /* 0x000fe4000f8e0207 */
[----:B------:R-:W-:Y:S02]  /*0940*/  IMAD.MOV.U32 R10, RZ, RZ, R6 ;  /* 0x000000ffff0a7224 */ /* 0x000fe400078e0006 */
[----:B------:R-:W-:-:S02]  /*0950*/  IMAD R3, R19, UR38, R3 ;  /* 0x0000002613037c24 */ /* 0x000fc4000f8e0203 */
[----:B------:R-:W-:Y:S01]  /*0960*/  IMAD.U32 R6, RZ, RZ, UR5 ;  /* 0x00000005ff067e24 */ /* 0x000fe2000f8e00ff */
[----:B------:R-:W2:Y:S01]  /*0970*/  LDCU.64 UR4, c[0x0][0x3d0] ;  /* 0x00007a00ff0477ac */ /* 0x000ea20008000a00 */
[----:B------:R-:W-:Y:S02]  /*0980*/  IMAD.IADD R3, R5, 0x1, R3 ;  /* 0x0000000105037824 */ /* 0x000fe400078e0203 */
[----:B------:R-:W-:Y:S02]  /*0990*/  IMAD R5, R20, UR39, RZ ;  /* 0x0000002714057c24 */ /* 0x000fe4000f8e02ff */
[----:B------:R-:W-:-:S04]  /*09a0*/  IMAD.WIDE.U32 R2, R4, UR23, R2 ;  /* 0x0000001704027c25 */ /* 0x000fc8000f8e0002 */
[----:B------:R-:W-:Y:S01]  /*09b0*/  IMAD R15, R21, UR38, R5 ;  /* 0x00000026150f7c24 */ /* 0x000fe2000f8e0205 */
[----:B------:R-:W-:Y:S01]  /*09c0*/  MOV R4, R2 ;  /* 0x0000000200047202 */ /* 0x000fe20000000f00 */
[----:B------:R-:W-:-:S04]  /*09d0*/  IMAD.WIDE.U32 R8, R20, UR38, R8 ;  /* 0x0000002614087c25 */ /* 0x000fc8000f8e0008 */
[----:B------:R-:W-:Y:S02]  /*09e0*/  IMAD R7, R6, UR23, R13 ;  /* 0x0000001706077c24 */ /* 0x000fe4000f8e020d */
[----:B------:R-:W-:Y:S02]  /*09f0*/  IMAD R5, R14, UR23, R3 ;  /* 0x000000170e057c24 */ /* 0x000fe4000f8e0203 */
[----:B------:R-:W-:Y:S01]  /*0a00*/  IMAD.U32 R13, RZ, RZ, UR16 ;  /* 0x00000010ff0d7e24 */ /* 0x000fe2000f8e00ff */
[----:B------:R-:W-:Y:S01]  /*0a10*/  UIADD3 UR16, UP0, UPT, UR30, UR36, URZ ;  /* 0x000000241e107290 */ /* 0x000fe2000ff1e0ff */
[----:B------:R-:W-:Y:S02]  /*0a20*/  IMAD.IADD R3, R9, 0x1, R15 ;  /* 0x0000000109037824 */ /* 0x000fe400078e020f */
[----:B------:R-:W-:Y:S02]  /*0a30*/  IMAD.MOV.U32 R2, RZ, RZ, R8 ;  /* 0x000000ffff027224 */ /* 0x000fe400078e0008 */
[----:B-1----:R-:W-:-:S02]  /*0a40*/  IMAD R9, R22, UR6, RZ ;  /* 0x0000000616097c24 */ /* 0x002fc4000f8e02ff */
[----:B------:R-:W-:Y:S02]  /*0a50*/  IMAD.MOV.U32 R6, RZ, RZ, R12 ;  /* 0x000000ffff067224 */ /* 0x000fe400078e000c */
[----:B------:R-:W-:-:S04]  /*0a60*/  IMAD.WIDE.U32 R12, R13, UR22, R4 ;  /* 0x000000160d0c7c25 */ /* 0x000fc8000f8e0004 */
[----:B------:R-:W-:-:S04]  /*0a70*/  IMAD.WIDE.U32 R4, R24, UR22, R2 ;  /* 0x0000001618047c25 */ /* 0x000fc8000f8e0002 */
[----:B--2---:R-:W-:Y:S01]  /*0a80*/  IMAD R8, R22, UR4, RZ ;  /* 0x0000000416087c24 */ /* 0x004fe2000f8e02ff */
[----:B------:R-:W-:Y:S01]  /*0a90*/  SHF.R.U32.HI R22, RZ, 0x2, R155 ;  /* 0x00000002ff167819 */ /* 0x000fe2000001169b */
[C---:B------:R-:W-:Y:S02]  /*0aa0*/  IMAD R14, R0.reuse, UR7, R9 ;  /* 0x00000007000e7c24 */ /* 0x040fe4000f8e0209 */
[C---:B------:R-:W-:Y:S01]  /*0ab0*/  IMAD.WIDE.U32 R2, R0.reuse, UR6, R10 ;  /* 0x0000000600027c25 */ /* 0x040fe2000f8e000a */
[----:B------:R-:W1:Y:S03]  /*0ac0*/  LDCU.64 UR6, c[0x0][0x550] ;  /* 0x0000aa00ff0677ac */ /* 0x000e660008000a00 */
[----:B------:R-:W-:Y:S01]  /*0ad0*/  IMAD.U32 R10, RZ, RZ, UR17 ;  /* 0x00000011ff0a7e24 */ /* 0x000fe2000f8e00ff */
[----:B------:R-:W-:Y:S01]  /*0ae0*/  ULEA.HI.X.SX32 UR17, UR30, UR43, 0x1, UP0 ;  /* 0x0000002b1e117291 */ /* 0x000fe200080f0eff */
[C---:B------:R-:W-:Y:S01]  /*0af0*/  IMAD R11, R0.reuse, UR5, R8 ;  /* 0x00000005000b7c24 */ /* 0x040fe2000f8e0208 */
[----:B------:R-:W-:Y:S01]  /*0b00*/  UISETP.NE.AND UP0, UPT, UR41, 0x1, UPT ;  /* 0x000000012900788c */ /* 0x000fe2000bf05270 */
[----:B------:R-:W-:Y:S01]  /*0b10*/  IMAD.WIDE.U32 R8, R0, UR4, R6 ;  /* 0x0000000400087c25 */ /* 0x000fe2000f8e0006 */
[----:B------:R-:W-:Y:S01]  /*0b20*/  MOV R6, R12 ;  /* 0x0000000c00067202 */ /* 0x000fe20000000f00 */
[----:B------:R-:W2:Y:S02]  /*0b30*/  LDCU.64 UR4, c[0x0][0x390] ;  /* 0x00007200ff0477ac */ /* 0x000ea40008000a00 */
[----:B------:R-:W-:-:S02]  /*0b40*/  IMAD R7, R10, UR22, R13 ;  /* 0x000000160a077c24 */ /* 0x000fc4000f8e020d */
[----:B----4-:R-:W-:Y:S01]  /*0b50*/  IMAD R0, R16, UR17, RZ ;  /* 0x0000001110007c24 */ /* 0x010fe2000f8e02ff */
[----:B------:R-:W3:Y:S01]  /*0b60*/  LDC.64 R12, c[0x0][0x3b8] ;  /* 0x0000ee00ff0c7b82 */ /* 0x000ee20000000a00 */
[----:B------:R-:W-:Y:S02]  /*0b70*/  IMAD R5, R25, UR22, R5 ;  /* 0x0000001619057c24 */ /* 0x000fe4000f8e0205 */
[----:B------:R-:W-:-:S04]  /*0b80*/  IMAD.WIDE.U32 R6, R22, R18, R6 ;  /* 0x0000001216067225 */ /* 0x000fc800078e0006 */
[----:B------:R-:W-:Y:S01]  /*0b90*/  IMAD R10, R17, UR16, R0 ;  /* 0x00000010110a7c24 */ /* 0x000fe2000f8e0200 */
[----:B------:R-:W-:Y:S01]  /*0ba0*/  LEA R23, P1, R6, UR14, 0x1 ;  /* 0x0000000e06177c11 */ /* 0x000fe2000f8208ff */
[----:B------:R-:W-:Y:S02]  /*0bb0*/  IMAD.IADD R3, R3, 0x1, R14 ;  /* 0x0000000103037824 */ /* 0x000fe400078e020e */
[C---:B------:R-:W-:Y:S01]  /*0bc0*/  IMAD.WIDE.U32 R4, R22.reuse, R20, R4 ;  /* 0x0000001416047225 */ /* 0x040fe200078e0004 */
[----:B------:R-:W-:Y:S01]  /*0bd0*/  UIMAD.WIDE.U32 UR48, UR23, UR37, URZ ;  /* 0x00000025173072a5 */ /* 0x000fe2000f8e00ff */
[----:B------:R4:W-:Y:S02]  /*0be0*/  STL [R1+0x2c], R23 ;  /* 0x00002c1701007387 */ /* 0x0009e40000100800 */
[----:B------:R-:W-:Y:S01]  /*0bf0*/  IMAD R0, R22, R19, R7 ;  /* 0x0000001316007224 */ /* 0x000fe200078e0207 */
[----:B-1----:R-:W-:Y:S01]  /*0c00*/  LEA R27, P0, R4, UR6, 0x1 ;  /* 0x00000006041b7c11 */ /* 0x002fe2000f8008ff */
[----:B------:R-:W-:Y:S01]  /*0c10*/  IMAD.WIDE.U32 R2, R16, UR16, R2 ;  /* 0x0000001010027c25 */ /* 0x000fe2000f8e0002 */
[----:B------:R-:W-:-:S02]  /*0c20*/  SHF.L.U64.HI R7, R18, 0x6, R19 ;  /* 0x0000000612077819 */ /* 0x000fc40000010213 */
[----:B------:R-:W-:Y:S01]  /*0c30*/  LEA.HI.X R26, R6, UR15, R0, 0x1, P1 ;  /* 0x0000000f061a7c11 */ /* 0x000fe200088f0c00 */
[----:B------:R-:W-:Y:S01]  /*0c40*/  IMAD R5, R22, R21, R5 ;  /* 0x0000001516057224 */ /* 0x000fe200078e0205 */
[----:B------:R-:W-:Y:S01]  /*0c50*/  LOP3.LUT R6, R105, 0xd8, RZ, 0xc0, !PT ;  /* 0x000000d869067812 */ /* 0x000fe200078ec0ff */
[----:B------:R-:W-:Y:S01]  /*0c60*/  IMAD.SHL.U32 R0, R18, 0x40, RZ ;  /* 0x0000004012007824 */ /* 0x000fe200078e00ff */
[----:B------:R-:W1:Y:S01]  /*0c70*/  LDCU.64 UR14, c[0x0][0x420] ;  /* 0x00008400ff0e77ac */ /* 0x000e620008000a00 */
[----:B------:R-:W-:Y:S01]  /*0c80*/  IMAD.IADD R3, R3, 0x1, R10 ;  /* 0x0000000103037824 */ /* 0x000fe200078e020a */
[----:B------:R-:W-:Y:S01]  /*0c90*/  LEA.HI.X R28, R4, UR7, R5, 0x1, P0 ;  /* 0x00000007041c7c11 */ /* 0x000fe200080f0c05 */
[----:B------:R-:W-:Y:S01]  /*0ca0*/  IMAD.SHL.U32 R4, R20, 0x40, RZ ;  /* 0x0000004014047824 */ /* 0x000fe200078e00ff */
[----:B------:R-:W-:Y:S01]  /*0cb0*/  LEA R14, P0, R0, R23, 0x1 ;  /* 0x00000017000e7211 */ /* 0x000fe200078008ff */
[----:B------:R-:W-:Y:S01]  /*0cc0*/  IMAD.WIDE.U32 R2, R22, R16, R2 ;  /* 0x0000001016027225 */ /* 0x000fe200078e0002 */
[----:B------:R-:W4:Y:S01]  /*0cd0*/  LDCU.64 UR6, c[0x0][0x388] ;  /* 0x00007100ff0677ac */ /* 0x000f220008000a00 */
[----:B------:R1:W-:Y:S01]  /*0ce0*/  STL [R1+0x30], R27 ;  /* 0x0000301b01007387 */ /* 0x0003e20000100800 */
[----:B------:R-:W-:Y:S01]  /*0cf0*/  LEA R10, P1, R4, R27, 0x1 ;  /* 0x0000001b040a7211 */ /* 0x000fe200078208ff */
[----:B------:R-:W-:Y:S01]  /*0d00*/  IMAD.IADD R9, R9, 0x1, R11 ;  /* 0x0000000109097824 */ /* 0x000fe200078e020b */
[----:B------:R-:W-:Y:S01]  /*0d10*/  SHF.L.U64.HI R11, R20, 0x6, R21 ;  /* 0x00000006140b7819 */ /* 0x000fe20000010215 */
[----:B------:R-:W-:Y:S01]  /*0d20*/  IMAD R5, R22, R17, R3 ;  /* 0x0000001116057224 */ /* 0x000fe200078e0203 */
[----:B------:R-:W-:Y:S01]  /*0d30*/  LEA.HI.X R15, R0, R26, R7, 0x1, P0 ;  /* 0x0000001a000f7211 */ /* 0x000fe200000f0c07 */
[C---:B------:R-:W-:Y:S01]  /*0d40*/  IMAD.SHL.U32 R109, R155.reuse, 0x4, RZ ;  /* 0x000000049b6d7824 */ /* 0x040fe200078e00ff */
[----:B------:R-:W-:Y:S01]  /*0d50*/  LOP3.LUT R0, R6, 0x18, R155, 0x78, !PT ;  /* 0x0000001806007812 */ /* 0x000fe200078e789b */
[----:B------:R-:W-:Y:S01]  /*0d60*/  IMAD.SHL.U32 R108, R155, 0x10, RZ ;  /* 0x000000109b6c7824 */ /* 0x000fe200078e00ff */
[----:B------:R-:W-:Y:S01]  /*0d70*/  LEA R3, P2, R16, R2, 0x6 ;  /* 0x0000000210037211 */ /* 0x000fe200078430ff */
[----:B------:R1:W-:Y:S01]  /*0d80*/  STL [R1+0x28], R26 ;  /* 0x0000281a01007387 */ /* 0x0003e20000100800 */
[----:B------:R-:W-:-:S02]  /*0d90*/  LEA.HI.X R11, R4, R28, R11, 0x1, P1 ;  /* 0x0000001c040b7211 */ /* 0x000fc400008f0c0b */
[----:B--2---:R-:W-:Y:S01]  /*0da0*/  LEA R4, P1, R2, UR4, 0x1 ;  /* 0x0000000402047c11 */ /* 0x004fe2000f8208ff */
[----:B------:R2:W-:Y:S01]  /*0db0*/  STL [R1+0x24], R28 ;  /* 0x0000241c01007387 */ /* 0x0005e20000100800 */
[----:B------:R-:W-:Y:S02]  /*0dc0*/  LOP3.LUT R0, R0, 0x1f20, R105, 0xf8, !PT ;  /* 0x00001f2000007812 */ /* 0x000fe400078ef869 */
[C---:B------:R-:W-:Y:S01]  /*0dd0*/  LEA R6, P0, R3.reuse, UR4, 0x1 ;  /* 0x0000000403067c11 */ /* 0x040fe2000f8008ff */
[----:B------:R-:W-:Y:S01]  /*0de0*/  UMOV UR4, UR20 ;  /* 0x0000001400047c82 */ /* 0x000fe20008000000 */
[----:B------:R-:W-:Y:S02]  /*0df0*/  LEA.HI.X R7, R16, R5, R17, 0x6, P2 ;  /* 0x0000000510077211 */ /* 0x000fe400010f3411 */
[----:B------:R-:W-:Y:S01]  /*0e00*/  LEA.HI.X R5, R2, UR5, R5, 0x1, P1 ;  /* 0x0000000502057c11 */ /* 0x000fe200088f0c05 */
[----:B---3--:R-:W-:Y:S01]  /*0e10*/  IMAD R2, R12, UR17, RZ ;  /* 0x000000110c027c24 */ /* 0x008fe2000f8e02ff */
[----:B------:R-:W-:Y:S01]  /*0e20*/  LEA R0, R0, UR4, 0x1 ;  /* 0x0000000400007c11 */ /* 0x000fe2000f8e08ff */
[----:B------:R-:W-:Y:S01]  /*0e30*/  @P3 BAR.SYNC.DEFER_BLOCKING 0x0 ;  /* 0x0000000000003b1d */ /* 0x000fe20000010000 */
[----:B------:R-:W-:Y:S01]  /*0e40*/  LEA.HI.X R7, R3, UR5, R7, 0x1, P0 ;  /* 0x0000000503077c11 */ /* 0x000fe200080f0c07 */
[----:B------:R-:W-:Y:S01]  /*0e50*/  USEL UR5, URZ, 0x2000, UP0 ;  /* 0x00002000ff057887 */ /* 0x000fe20008000000 */
[----:B------:R-:W-:-:S03]  /*0e60*/  SHF.R.U32.HI R17, RZ, 0x1, R155 ;  /* 0x00000001ff117819 */ /* 0x000fc6000001169b */
[----:B------:R-:W-:Y:S01]  /*0e70*/  @!PT LDS RZ, [RZ] ;  /* 0x00000000fffff984 */ /* 0x000fe20000000800 */
[----:B------:R-:W-:Y:S01]  /*0e80*/  @!PT LDS RZ, [RZ] ;  /* 0x00000000fffff984 */ /* 0x000fe20000000800 */
[----:B------:R-:W-:Y:S01]  /*0e90*/  @!PT LDS RZ, [RZ] ;  /* 0x00000000fffff984 */ /* 0x000fe20000000800 */
[----:B------:R3:W-:Y:S04]  /*0ea0*/  LDGSTS.E.BYPASS.LTC128B.128 [R0+0x8000], desc[UR26][R4.64] ;  /* 0x0800000004007fae */ /* 0x0007e8000b981a1a */
[----:B------:R4:W-:Y:S04]  /*0eb0*/  LDGSTS.E.BYPASS.LTC128B.128 [R0+0x9000], desc[UR26][R6.64] ;  /* 0x0900000006007fae */ /* 0x0009e8000b981a1a */
[----:B------:R-:W0:Y:S01]  /*0ec0*/  LDGDEPBAR ;  /* 0x00000000000079af */ /* 0x000e220000000000 */
[----:B---3--:R-:W-:Y:S02]  /*0ed0*/  IMAD R4, R13, UR16, R2 ;  /* 0x000000100d047c24 */ /* 0x008fe4000f8e0202 */
[----:B------:R-:W-:Y:S01]  /*0ee0*/  IMAD.WIDE.U32 R2, R12, UR16, R8 ;  /* 0x000000100c027c25 */ /* 0x000fe2000f8e0008 */
[----:B-1----:R-:W-:Y:S01]  /*0ef0*/  UIMAD.WIDE UR16, UR40, 0x4, UR14 ;  /* 0x00000004281078a5 */ /* 0x002fe2000f8e020e */
[----:B------:R-:W1:Y:S02]  /*0f00*/  LDCU UR14, c[0x0][0x3e0] ;  /* 0x00007c00ff0e77ac */ /* 0x000e640008000800 */
[----:B------:R-:W-:Y:S01]  /*0f10*/  IMAD.MOV.U32 R5, RZ, RZ, R28 ;  /* 0x000000ffff057224 */ /* 0x000fe200078e001c */
[----:B------:R-:W-:Y:S01]  /*0f20*/  IADD3 R3, PT, PT, R3, R4, RZ ;  /* 0x0000000403037210 */ /* 0x000fe20007ffe0ff */
[----:B------:R-:W-:Y:S01]  /*0f30*/  IMAD.MOV.U32 R4, RZ, RZ, R27 ;  /* 0x000000ffff047224 */ /* 0x000fe200078e001b */
[----:B------:R-:W3:Y:S01]  /*0f40*/  LDCU UR15, c[0x0][0x44c] ;  /* 0x00008980ff0f77ac */ /* 0x000ee20008000800 */
[----:B------:R-:W-:-:S02]  /*0f50*/  VIADD R9, R0, UR5 ;  /* 0x0000000500097c36 */ /* 0x000fc40008000000 */
[C---:B------:R-:W-:Y:S01]  /*0f60*/  IMAD.WIDE.U32 R2, R22.reuse, R12, R2 ;  /* 0x0000000c16027225 */ /* 0x040fe200078e0002 */
[----:B------:R2:W-:Y:S03]  /*0f70*/  LDGSTS.E.BYPASS.LTC128B.128 [R0+0x4000], desc[UR26][R4.64] ;  /* 0x0400000004007fae */ /* 0x0005e6000b981a1a */
[----:B----4-:R-:W-:Y:S01]  /*0f80*/  IMAD R7, R22, R13, R3 ;  /* 0x0000000d16077224 */ /* 0x010fe200078e0203 */
[----:B------:R-:W-:Y:S01]  /*0f90*/  LEA R3, P0, R12, R2, 0x6 ;  /* 0x000000020c037211 */ /* 0x000fe200078030ff */
[----:B------:R4:W-:Y:S01]  /*0fa0*/  LDGSTS.E.BYPASS.LTC128B.128 [R0+0x5000], desc[UR26][R10.64] ;  /* 0x050000000a007fae */ /* 0x0009e2000b981a1a */
[----:B------:R-:W-:Y:S01]  /*0fb0*/  LEA R6, P1, R2, UR6, 0x1 ;  /* 0x0000000602067c11 */ /* 0x000fe2000f8208ff */
[----:B------:R-:W-:Y:S01]  /*0fc0*/  USHF.R.S32.HI UR40, URZ, 0x1f, UR37 ;  /* 0x0000001fff287899 */ /* 0x000fe20008011425 */
[----:B------:R-:W-:Y:S01]  /*0fd0*/  IMAD.MOV.U32 R8, RZ, RZ, 0x4 ;  /* 0x00000004ff087424 */ /* 0x000fe200078e00ff */
[----:B--2---:R-:W-:-:S02]  /*0fe0*/  LOP3.LUT R4, R17, 0x30, RZ, 0xc0, !PT ;  /* 0x0000003011047812 */ /* 0x004fc400078ec0ff */
[----:B------:R-:W-:Y:S02]  /*0ff0*/  MOV R5, R26 ;  /* 0x0000001a00057202 */ /* 0x000fe40000000f00 */
[----:B------:R-:W-:Y:S01]  /*1000*/  LOP3.LUT R18, R4, 0x7, R22, 0xf8, !PT ;  /* 0x0000000704127812 */ /* 0x000fe200078ef816 */
[----:B------:R-:W-:Y:S01]  /*1010*/  IMAD.MOV.U32 R4, RZ, RZ, R23 ;  /* 0x000000ffff047224 */ /* 0x000fe200078e0017 */
[----:B------:R-:W-:Y:S02]  /*1020*/  UIMAD UR23, UR40, UR23, URZ ;  /* 0x00000017281772a4 */ /* 0x000fe4000f8e02ff */
[----:B-1----:R-:W-:Y:S02]  /*1030*/  UIMAD.WIDE.U32 UR44, UR48, UR14, URZ ;  /* 0x0000000e302c72a5 */ /* 0x002fe4000f8e00ff */
[----:B---3--:R-:W-:Y:S01]  /*1040*/  UIMAD UR41, UR14, UR15, URZ ;  /* 0x0000000f0e2972a4 */ /* 0x008fe2000f8e02ff */
[----:B------:R1:W-:Y:S04]  /*1050*/  LDGSTS.E.BYPASS.LTC128B.128 [R9], desc[UR26][R4.64] ;  /* 0x0000000004097fae */ /* 0x0003e8000b981a1a */
[----:B------:R-:W-:Y:S01]  /*1060*/  LDGSTS.E.BYPASS.LTC128B.128 [R9+0x1000], desc[UR26][R14.64] ;  /* 0x010000000e097fae */ /* 0x000fe2000b981a1a */
[----:B------:R-:W-:-:S02]  /*1070*/  UIADD3 UR23, UPT, UPT, UR49, UR23, URZ ;  /* 0x0000001731177290 */ /* 0x000fc4000fffe0ff */
[----:B------:R-:W-:Y:S02]  /*1080*/  USHF.R.S32.HI UR40, URZ, 0x1f, UR14 ;  /* 0x0000001fff287899 */ /* 0x000fe4000801140e */
[----:B------:R-:W-:Y:S02]  /*1090*/  UIMAD.WIDE UR46, UR14, UR15, URZ ;  /* 0x0000000f0e2e72a5 */ /* 0x000fe4000f8e02ff */
[----:B------:R-:W-:Y:S01]  /*10a0*/  UIMAD UR42, UR22, UR15, URZ ;  /* 0x0000000f162a72a4 */ /* 0x000fe2000f8e02ff */
[----:B------:R-:W-:Y:S01]  /*10b0*/  IMAD.SHL.U32 R16, R155, 0x20, RZ ;  /* 0x000000209b107824 */ /* 0x000fe200078e00ff */
[----:B------:R-:W-:Y:S01]  /*10c0*/  USHF.R.S32.HI UR37, URZ, 0x1f, UR15 ;  /* 0x0000001fff257899 */ /* 0x000fe2000801140f */
[----:B----4-:R-:W-:Y:S01]  /*10d0*/  LOP3.LUT R11, R109, 0x18, RZ, 0xc0, !PT ;  /* 0x000000186d0b7812 */ /* 0x010fe200078ec0ff */
[----:B------:R2:W-:Y:S01]  /*10e0*/  STL [R1+0x20], R18 ;  /* 0x0000201201007387 */ /* 0x0005e20000100800 */
[----:B-1----:R-:W-:Y:S02]  /*10f0*/  LEA.HI.X R5, R12, R7, R13, 0x6, P0 ;  /* 0x000000070c057211 */ /* 0x002fe400000f340d */
[----:B------:R-:W-:-:S02]  /*1100*/  LEA R4, P0, R3, UR6, 0x1 ;  /* 0x0000000603047c11 */ /* 0x000fc4000f8008ff */
[----:B------:R-:W-:Y:S02]  /*1110*/  LEA.HI.X R7, R2, UR7, R7, 0x1, P1 ;  /* 0x0000000702077c11 */ /* 0x000fe400088f0c07 */
[----:B------:R-:W-:Y:S01]  /*1120*/  LEA.HI.X R5, R3, UR7, R5, 0x1, P0 ;  /* 0x0000000703057c11 */ /* 0x000fe200080f0c05 */
[----:B------:R-:W1:Y:S01]  /*1130*/  LDCU.64 UR6, c[0x0][0x460] ;  /* 0x00008c00ff0677ac */ /* 0x000e620008000a00 */
[----:B------:R-:W-:Y:S01]  /*1140*/  IMAD.WIDE.U32 R2, R18, R8, UR16 ;  /* 0x0000001012027e25 */ /* 0x000fe2000f8e0008 */
[----:B------:R3:W-:Y:S04]  /*1150*/  LDGSTS.E.BYPASS.LTC128B.128 [R0+0x6000], desc[UR26][R6.64] ;  /* 0x0600000006007fae */ /* 0x0007e8000b981a1a */
[----:B------:R4:W-:Y:S04]  /*1160*/  LDGSTS.E.BYPASS.LTC128B.128 [R0+0x7000], desc[UR26][R4.64] ;  /* 0x0700000004007fae */ /* 0x0009e8000b981a1a */
[----:B------:R-:W0:Y:S01]  /*1170*/  LDGDEPBAR ;  /* 0x00000000000079af */ /* 0x000e220000000000 */
[----:B------:R-:W-:-:S02]  /*1180*/  UIMAD UR23, UR23, UR14, URZ ;  /* 0x0000000e171772a4 */ /* 0x000fc4000f8e02ff */
[----:B------:R-:W-:Y:S01]  /*1190*/  USHF.R.S32.HI UR43, URZ, 0x1f, UR42 ;  /* 0x0000001fff2b7899 */ /* 0x000fe2000801142a */
[----:B------:R-:W5:Y:S01]  /*11a0*/  LDG.E R12, desc[UR26][R2.64] ;  /* 0x0000001a020c7981 */ /* 0x000f62000c1e1900 */
[----:B-1----:R-:W-:-:S03]  /*11b0*/  UISETP.NE.U32.AND UP0, UPT, UR6, URZ, UPT ;  /* 0x000000ff0600728c */ /* 0x002fc6000bf05070 */
[----:B------:R-:W5:Y:S04]  /*11c0*/  LDG.E R14, desc[UR26][R2.64+0x20] ;  /* 0x0000201a020e7981 */ /* 0x000f68000c1e1900 */
[----:B------:R-:W5:Y:S04]  /*11d0*/  LDG.E R15, desc[UR26][R2.64+0x100] ;  /* 0x0001001a020f7981 */ /* 0x000f68000c1e1900 */
[----:B------:R1:W5:Y:S01]  /*11e0*/  LDG.E R13, desc[UR26][R2.64+0x120] ;  /* 0x0001201a020d7981 */ /* 0x000362000c1e1900 */
[----:B------:R-:W-:Y:S01]  /*11f0*/  UIMAD UR14, UR40, UR48, UR23 ;  /* 0x00000030280e72a4 */ /* 0x000fe2000f8e0217 */
[----:B---3--:R-:W-:Y:S01]  /*1200*/  SHF.R.U32.HI R6, RZ, 0x5, R155 ;  /* 0x00000005ff067819 */ /* 0x008fe2000001169b */
[----:B------:R-:W-:Y:S01]  /*1210*/  UISETP.NE.AND.EX UP0, UPT, UR7, URZ, UPT, UP0 ;  /* 0x000000ff0700728c */ /* 0x000fe2000bf05300 */
[----:B------:R-:W1:Y:S01]  /*1220*/  S2R R7, SR_CTAID.X ;  /* 0x0000000000077919 */ /* 0x000e620000002500 */
[----:B------:R-:W-:Y:S01]  /*1230*/  UIADD3 UR14, UPT, UPT, UR45, UR14, URZ ;  /* 0x0000000e2d0e7290 */ /* 0x000fe2000fffe0ff */
[----:B----4-:R-:W1:Y:S01]  /*1240*/  LDC.64 R4, c[0x0][0x5f8] ;  /* 0x00017e00ff047b82 */ /* 0x010e620000000a00 */
[----:B------:R-:W-:Y:S01]  /*1250*/  USEL UR33, UR33, URZ, UP0 ;  /* 0x000000ff21217287 */ /* 0x000fe20008000000 */
[----:B------:R-:W-:Y:S01]  /*1260*/  LOP3.LUT R0, R155, 0x1f, RZ, 0xc0, !PT ;  /* 0x0000001f9b007812 */ /* 0x000fe200078ec0ff */
[----:B------:R-:W-:Y:S01]  /*1270*/  UIMAD UR14, UR14, UR15, URZ ;  /* 0x0000000f0e0e72a4 */ /* 0x000fe2000f8e02ff */
[----:B------:R-:W-:Y:S01]  /*1280*/  LOP3.LUT R10, R11, 0xc0, R16, 0xf8, !PT ;  /* 0x000000c00b0a7812 */ /* 0x000fe200078ef810 */
[----:B------:R-:W-:Y:S01]  /*1290*/  UIMAD.WIDE.U32 UR42, UR44, UR15, UR42 ;  /* 0x0000000f2c2a72a5 */ /* 0x000fe2000f8e002a */
[----:B------:R-:W-:-:S04]  /*12a0*/  DEPBAR.LE SB0, 0x1 ;  /* 0x000080400000791a */ /* 0x000fc80000000000 */
[----:B------:R-:W-:Y:S01]  /*12b0*/  UIMAD UR14, UR37, UR44, UR14 ;  /* 0x0000002c250e72a4 */ /* 0x000fe2000f8e020e */
[----:B------:R-:W-:Y:S01]  /*12c0*/  IMAD R0, R6, UR41, R0 ;  /* 0x0000002906007c24 */ /* 0x000fe2000f8e0200 */
[----:B------:R-:W-:Y:S01]  /*12d0*/  UIADD3 UR33, UP0, UPT, UR38, UR33, URZ ;  /* 0x0000002126217290 */ /* 0x000fe2000ff1e0ff */
[----:B------:R-:W-:Y:S01]  /*12e0*/  LOP3.LUT R6, R108, 0x100, RZ, 0xc0, !PT ;  /* 0x000001006c067812 */ /* 0x000fe200078ec0ff */
[----:B------:R-:W-:Y:S01]  /*12f0*/  UIADD3 UR43, UPT, UPT, UR43, UR14, URZ ;  /* 0x0000000e2b2b7290 */ /* 0x000fe2000fffe0ff */
[----:B------:R-:W-:Y:S01]  /*1300*/  LOP3.LUT P0, RZ, R155, 0x4, RZ, 0xc0, !PT ;  /* 0x000000049bff7812 */ /* 0x000fe2000780c0ff */
[----:B------:R-:W-:Y:S01]  /*1310*/  UIADD3.X UR39, UPT, UPT, URZ, UR39, URZ, UP0, !UPT ;  /* 0x00000027ff277290 */ /* 0x000fe200087fe4ff */
[----:B------:R-:W-:Y:S01]  /*1320*/  CS2R R94, SRZ ;  /* 0x00000000005e7805 */ /* 0x000fe2000001ff00 */
[----:B------:R-:W-:Y:S01]  /*1330*/  UIMAD UR15, UR47, UR33, URZ ;  /* 0x000000212f0f72a4 */ /* 0x000fe2000f8e02ff */
[----:B------:R-:W-:Y:S01]  /*1340*/  CS2R R92, SRZ ;  /* 0x00000000005c7805 */ /* 0x000fe2000001ff00 */
[----:B------:R-:W3:Y:S01]  /*1350*/  LDCU.64 UR6, c[0x0][0x570] ;  /* 0x0000ae00ff0677ac */ /* 0x000ee20008000a00 */
[----:B------:R-:W-:-:S02]  /*1360*/  CS2R R98, SRZ ;  /* 0x0000000000627805 */ /* 0x000fc4000001ff00 */
[----:B------:R-:W-:Y:S02]  /*1370*/  CS2R R96, SRZ ;  /* 0x0000000000607805 */ /* 0x000fe4000001ff00 */
[----:B------:R-:W-:Y:S01]  /*1380*/  CS2R R90, SRZ ;  /* 0x00000000005a7805 */ /* 0x000fe2000001ff00 */
[----:B------:R-:W-:Y:S01]  /*1390*/  UIMAD.WIDE.U32 UR42, UR46, UR33, UR42 ;  /* 0x000000212e2a72a5 */ /* 0x000fe2000f8e002a */
[----:B------:R-:W-:Y:S01]  /*13a0*/  CS2R R88, SRZ ;  /* 0x0000000000587805 */ /* 0x000fe2000001ff00 */
[----:B------:R-:W-:Y:S01]  /*13b0*/  UIMAD UR15, UR46, UR39, UR15 ;  /* 0x000000272e0f72a4 */ /* 0x000fe2000f8e020f */
[----:B------:R-:W-:Y:S01]  /*13c0*/  CS2R R86, SRZ ;  /* 0x0000000000567805 */ /* 0x000fe2000001ff00 */
[----:B------:R-:W-:Y:S01]  /*13d0*/  USHF.L.U32 UR14, UR41, 0x7, URZ ;  /* 0x00000007290e7899 */ /* 0x000fe200080006ff */
[----:B------:R-:W-:Y:S01]  /*13e0*/  CS2R R84, SRZ ;  /* 0x0000000000547805 */ /* 0x000fe2000001ff00 */
[C---:B-1----:R-:W-:Y:S01]  /*13f0*/  IMAD.WIDE.U32 R2, R7.reuse, R4, RZ ;  /* 0x0000000407027225 */ /* 0x042fe200078e00ff */
[----:B------:R-:W-:Y:S01]  /*1400*/  UIADD3 UR15, UPT, UPT, UR43, UR15, URZ ;  /* 0x0000000f2b0f7290 */ /* 0x000fe2000fffe0ff */
[----:B------:R-:W-:Y:S01]  /*1410*/  LOP3.LUT R4, R10, 0x8, R155, 0x78, !PT ;  /* 0x000000080a047812 */ /* 0x000fe200078e789b */
[----:B------:R-:W-:Y:S01]  /*1420*/  UIADD3 UR32, UPT, UPT, UR38, UR32, URZ ;  /* 0x0000002026207290 */ /* 0x000fe2000fffe0ff */
[----:B------:R-:W-:Y:S01]  /*1430*/  IMAD R7, R7, R5, R3 ;  /* 0x0000000507077224 */ /* 0x000fe200078e0203 */
[----:B------:R-:W-:-:S02]  /*1440*/  SEL R2, R2, RZ, P3 ;  /* 0x000000ff02027207 */ /* 0x000fc40001800000 */
[----:B------:R-:W-:Y:S02]  /*1450*/  CS2R R78, SRZ ;  /* 0x00000000004e7805 */ /* 0x000fe4000001ff00 */
[----:B------:R-:W-:Y:S02]  /*1460*/  LOP3.LUT R3, R108, 0x3800, RZ, 0xc0, !PT ;  /* 0x000038006c037812 */ /* 0x000fe400078ec0ff */
[----:B------:R-:W-:Y:S02]  /*1470*/  CS2R R76, SRZ ;  /* 0x00000000004c7805 */ /* 0x000fe4000001ff00 */
[----:B------:R-:W-:Y:S02]  /*1480*/  IADD3 R8, P2, P1, R0, UR42, R2 ;  /* 0x0000002a00087c10 */ /* 0x000fe4000f95e002 */
[----:B------:R-:W-:Y:S02]  /*1490*/  CS2R R82, SRZ ;  /* 0x0000000000527805 */ /* 0x000fe4000001ff00 */
[----:B------:R-:W-:-:S02]  /*14a0*/  LOP3.LUT R5, R3, 0x20, R16, 0xf8, !PT ;  /* 0x0000002003057812 */ /* 0x000fc400078ef810 */
[----:B------:R-:W-:Y:S02]  /*14b0*/  CS2R R80, SRZ ;  /* 0x0000000000507805 */ /* 0x000fe4000001ff00 */
[----:B------:R-:W-:Y:S02]  /*14c0*/  SHF.R.S32.HI R3, RZ, 0x1f, R0 ;  /* 0x0000001fff037819 */ /* 0x000fe40000011400 */
[----:B------:R-:W-:Y:S02]  /*14d0*/  CS2R R74, SRZ ;  /* 0x00000000004a7805 */ /* 0x000fe4000001ff00 */
[----:B------:R-:W-:Y:S02]  /*14e0*/  SEL R2, R7, RZ, P3 ;  /* 0x000000ff07027207 */ /* 0x000fe40001800000 */
[----:B------:R-:W-:Y:S02]  /*14f0*/  CS2R R72, SRZ ;  /* 0x0000000000487805 */ /* 0x000fe4000001ff00 */
[----:B------:R-:W-:-:S02]  /*1500*/  LOP3.LUT R0, R4, R5, R6, 0xfe, !PT ;  /* 0x0000000504007212 */ /* 0x000fc400078efe06 */
[----:B------:R-:W-:Y:S02]  /*1510*/  CS2R R70, SRZ ;  /* 0x0000000000467805 */ /* 0x000fe4000001ff00 */
[----:B------:R-:W-:Y:S02]  /*1520*/  IADD3.X R4, PT, PT, R3, UR15, R2, P2, P1 ;  /* 0x0000000f03047c10 */ /* 0x000fe400097e2402 */
[----:B------:R-:W-:Y:S02]  /*1530*/  CS2R R68, SRZ ;  /* 0x0000000000447805 */ /* 0x000fe4000001ff00 */
[----:B------:R-:W-:Y:S01]  /*1540*/  MOV R3, UR14 ;  /* 0x0000000e00037c02 */ /* 0x000fe20008000f00 */
[----:B------:R-:W-:Y:S01]  /*1550*/  BAR.SYNC.DEFER_BLOCKING 0x0 ;  /* 0x0000000000007b1d */ /* 0x000fe20000010000 */
[----:B------:R-:W-:Y:S02]  /*1560*/  IADD3 R2, P1, PT, R8, UR14, RZ ;  /* 0x0000000e08027c10 */ /* 0x000fe4000ff3e0ff */
[----:B------:R-:W-:-:S02]  /*1570*/  LEA R150, R0, UR4, 0x1 ;  /* 0x0000000400967c11 */ /* 0x000fc4000f8e08ff */
[----:B------:R-:W-:Y:S01]  /*1580*/  LEA.HI.X.SX32 R3, R3, R4, 0x1, P1 ;  /* 0x0000000403037211 */ /* 0x000fe200008f0eff */
[----:B------:R-:W1:Y:S01]  /*1590*/  LDCU.64 UR14, c[0x0][0x5e8] ;  /* 0x0000bd00ff0e77ac */ /* 0x000e620008000a00 */
[----:B---3--:R-:W-:Y:S01]  /*15a0*/  LEA R4, P1, R2, UR6, 0x2 ;  /* 0x0000000602047c11 */ /* 0x008fe2000f8210ff */
[C---:B------:R-:W-:Y:S01]  /*15b0*/  VIADD R0, R150.reuse, 0x8000 ;  /* 0x0000800096007836 */ /* 0x040fe20000000000 */
[----:B------:R-:W3:Y:S01]  /*15c0*/  LDCU UR6, c[0x0][0x508] ;  /* 0x0000a100ff0677ac */ /* 0x000ee20008000800 */
[----:B------:R-:W-:Y:S01]  /*15d0*/  VIADD R144, R150, 0x8020 ;  /* 0x0000802096907836 */ /* 0x000fe20000000000 */
[----:B------:R-:W-:Y:S01]  /*15e0*/  LEA.HI.X R5, R2, UR7, R3, 0x2, P1 ;  /* 0x0000000702057c11 */ /* 0x000fe200088f1403 */
[----:B------:R-:W-:-:S05]  /*15f0*/  @P0 VIADD R144, R0, 0xffffffe0 ;  /* 0xffffffe000900836 */ /* 0x000fca0000000000 */
[----:B------:R2:W4:Y:S01]  /*1600*/  LDSM.16.M88.4 R132, [R144] ;  /* 0x000000009084783b */ /* 0x0005220000000200 */
[----:B-1----:R-:W-:Y:S02]  /*1610*/  UIMAD.WIDE UR32, UR32, 0x4, UR14 ;  /* 0x00000004202078a5 */ /* 0x002fe4000f8e020e */
[----:B---3--:R-:W-:Y:S01]  /*1620*/  UIADD3 UR6, UPT, UPT, UR35, UR6, URZ ;  /* 0x0000000623067290 */ /* 0x008fe2000fffe0ff */
[----:B------:R2:W1:Y:S03]  /*1630*/  LDSM.16.M88.4 R136, [R144+0x400] ;  /* 0x000400009088783b */ /* 0x0004660000000200 */
[----:B------:R-:W-:Y:S01]  /*1640*/  UIADD3 UR30, UPT, UPT, -UR6, UR31, UR30 ;  /* 0x0000001f061e7290 */ /* 0x000fe2000fffe11e */
[----:B------:R2:W3:Y:S03]  /*1650*/  LDSM.16.M88.4 R140, [R144+0x800] ;  /* 0x00080000908c783b */ /* 0x0004e60000000200 */
[----:B------:R-:W-:Y:S01]  /*1660*/  USHF.R.S32.HI UR6, URZ, 0x1f, UR30 ;  /* 0x0000001fff067899 */ /* 0x000fe2000801141e */
[----:B------:R-:W1:Y:S03]  /*1670*/  LDSM.16.M88.4 R144, [R144+0xc00] ;  /* 0x000c00009090783b */ /* 0x000e660000000200 */
[----:B------:R-:W-:Y:S01]  /*1680*/  ULEA.HI UR6, UR6, UR30, URZ, 0x7 ;  /* 0x0000001e06067291 */ /* 0x000fe2000f8f38ff */
[----:B------:R2:W1:Y:S03]  /*1690*/  LDSM.16.M88.4 R116, [R150+0x8000] ;  /* 0x008000009674783b */ /* 0x0004660000000200 */
[----:B------:R-:W-:Y:S01]  /*16a0*/  USHF.R.S32.HI UR6, URZ, 0x7, UR6 ;  /* 0x00000007ff067899 */ /* 0x000fe20008011406 */
[----:B------:R2:W1:Y:S03]  /*16b0*/  LDSM.16.M88.4 R120, [R150+0x8400] ;  /* 0x008400009678783b */ /* 0x0004660000000200 */
[----:B------:R-:W-:Y:S01]  /*16c0*/  UISETP.LT.AND UP0, UPT, URZ, UR6, UPT ;  /* 0x00000006ff00728c */ /* 0x000fe2000bf01270 */
[----:B------:R2:W1:Y:S03]  /*16d0*/  LDSM.16.M88.4 R124, [R150+0x8800] ;  /* 0x00880000967c783b */ /* 0x0004660000000200 */
[----:B------:R-:W-:Y:S01]  /*16e0*/  USEL UR6, URZ, UR6, !UP0 ;  /* 0x00000006ff067287 */ /* 0x000fe2000c000000 */
[----:B------:R2:W1:Y:S03]  /*16f0*/  LDSM.16.M88.4 R128, [R150+0x8c00] ;  /* 0x008c00009680783b */ /* 0x0004660000000200 */
[----:B------:R-:W-:-:S09]  /*1700*/  UISETP.GT.AND UP0, UPT, UR34, UR6, UPT ;  /* 0x000000062200728c */ /* 0x000fd2000bf04270 */
[----:B----4-:R-:W-:Y:S05]  /*1710*/  BRA.U !UP0, `(.L_x_290) ;  /* 0x00000061084c7547 */ /* 0x010fea000b800000 */
[--C-:B------:R-:W-:Y:S01]  /*1720*/  SHF.R.U32.HI R0, RZ, 0x4, R155.reuse ;  /* 0x00000004ff007819 */ /* 0x100fe2000001169b */
[----:B------:R4:W-:Y:S01]  /*1730*/  STL.64 [R1+0x8], R4 ;  /* 0x0000080401007387 */ /* 0x0009e20000100a00 */
[----:B------:R-:W-:Y:S01]  /*1740*/  USHF.L.U32 UR7, UR34, 0x7, URZ ;  /* 0x0000000722077899 */ /* 0x000fe200080006ff */
[----:B------:R-:W-:Y:S01]  /*1750*/  LOP3.LUT R2, R16, 0x120, RZ, 0xc0, !PT ;  /* 0x0000012010027812 */ /* 0x000fe200078ec0ff */
[----:B------:R-:W-:Y:S01]  /*1760*/  IMAD.U32 R216, RZ, RZ, UR31 ;  /* 0x0000001fffd87e24 */ /* 0x000fe2000f8e00ff */
[----:B------:R-:W-:Y:S01]  /*1770*/  LOP3.LUT R0, R0, 0x8, RZ, 0xc0, !PT ;  /* 0x0000000800007812 */ /* 0x000fe200078ec0ff */
[----:B------:R4:W-:Y:S01]  /*1780*/  STL [R1+0x34], R9 ;  /* 0x0000340901007387 */ /* 0x0009e20000100800 */
[----:B------:R-:W-:Y:S01]  /*1790*/  LOP3.LUT R108, R2, 0x600, R108, 0xf8, !PT ;  /* 0x00000600026c7812 */ /* 0x000fe200078ef86c */
[----:B------:R-:W-:Y:S01]  /*17a0*/  IMAD.U32 R2, RZ, RZ, UR7 ;  /* 0x00000007ff027e24 */ /* 0x000fe2000f8e00ff */
[----:B------:R-:W-:Y:S01]  /*17b0*/  LOP3.LUT R0, R0, 0x10, R155, 0xf8, !PT ;  /* 0x0000001000007812 */ /* 0x000fe200078ef89b */
[----:B-----5:R4:W-:Y:S01]  /*17c0*/  STL [R1+0x48], R12 ;  /* 0x0000480c01007387 */ /* 0x0209e20000100800 */
[----:B------:R-:W-:Y:S01]  /*17d0*/  LOP3.LUT R10, R10, 0x8, R17, 0x78, !PT ;  /* 0x000000080a0a7812 */ /* 0x000fe200078e7811 */
[----:B------:R-:W-:Y:S01]  /*17e0*/  IMAD.MOV.U32 R153, RZ, RZ, 0x20 ;  /* 0x00000020ff997424 */ /* 0x000fe200078e00ff */
[----:B------:R-:W-:Y:S01]  /*17f0*/  LOP3.LUT R0, R0, 0xc0, R16, 0xf8, !PT ;  /* 0x000000c000007812 */ /* 0x000fe200078ef810 */
[----:B------:R4:W-:Y:S01]  /*1800*/  STL [R1+0x44], R14 ;  /* 0x0000440e01007387 */ /* 0x0009e20000100800 */
[----:B------:R-:W-:Y:S01]  /*1810*/  IADD3 R2, PT, PT, R2, UR35, R18 ;  /* 0x0000002302027c10 */ /* 0x000fe2000fffe012 */
[----:B------:R-:W-:Y:S01]  /*1820*/  ULEA UR30, UR29, UR31, 0x7 ;  /* 0x0000001f1d1e7291 */ /* 0x000fe2000f8e38ff */
[----:B------:R-:W-:Y:S01]  /*1830*/  LOP3.LUT R11, R0, R11, RZ, 0x3c, !PT ;  /* 0x0000000b000b7212 */ /* 0x000fe200078e3cff */
[----:B------:R4:W-:Y:S01]  /*1840*/  STL [R1+0x40], R15 ;  /* 0x0000400f01007387 */ /* 0x0009e20000100800 */
[----:B------:R-:W-:Y:S01]  /*1850*/  LOP3.LUT R10, R108, R10, RZ, 0xfc, !PT ;  /* 0x0000000a6c0a7212 */ /* 0x000fe200078efcff */
[----:B------:R-:W-:Y:S01]  /*1860*/  IMAD.MOV.U32 R152, RZ, RZ, 0x20 ;  /* 0x00000020ff987424 */ /* 0x000fe200078e00ff */
[----:B------:R-:W-:Y:S01]  /*1870*/  IADD3 R216, PT, PT, R2, -0x3f, -R216 ;  /* 0xffffffc102d87810 */ /* 0x000fe20007ffe8d8 */
[----:B------:R-:W3:Y:S01]  /*1880*/  S2R R155, SR_TID.X ;  /* 0x00000000009b7919 */ /* 0x000ee20000002100 */
[----:B------:R-:W-:Y:S01]  /*1890*/  LOP3.LUT R11, R11, 0x120, R16, 0xf8, !PT ;  /* 0x000001200b0b7812 */ /* 0x000fe200078ef810 */
[----:B------:R-:W-:Y:S01]  /*18a0*/  IMAD.MOV.U32 R2, RZ, RZ, 0x10 ;  /* 0x00000010ff027424 */ /* 0x000fe200078e00ff */
[----:B------:R-:W-:Y:S01]  /*18b0*/  SEL R153, R153, 0xffffffe0, !P0 ;  /* 0xffffffe099997807 */ /* 0x000fe20004000000 */
[----:B------:R4:W-:Y:S01]  /*18c0*/  STL [R1+0x3c], R13 ;  /* 0x00003c0d01007387 */ /* 0x0009e20000100800 */
[----:B------:R-:W-:Y:S01]  /*18d0*/  IMAD.MOV.U32 R95, RZ, RZ, RZ ;  /* 0x000000ffff5f7224 */ /* 0x000fe200078e00ff */
[----:B------:R-:W-:Y:S01]  /*18e0*/  LEA R149, R10, UR4, 0x1 ;  /* 0x000000040a957c11 */ /* 0x000fe2000f8e08ff */
[----:B------:R-:W-:Y:S01]  /*18f0*/  USHF.L.U32 UR41, UR41, 0x3, URZ ;  /* 0x0000000329297899 */ /* 0x000fe200080006ff */
[----:B------:R-:W1:Y:S01]  /*1900*/  LDCU UR14, c[0x0][0x3e0] ;  /* 0x00007c00ff0e77ac */ /* 0x000e620008000800 */
[----:B------:R-:W1:Y:S01]  /*1910*/  LDCU UR23, c[0x0][0x50c] ;  /* 0x0000a180ff1777ac */ /* 0x000e620008000800 */
[----:B------:R-:W1:Y:S01]  /*1920*/  LDCU UR15, c[0x0][0x45c] ;  /* 0x00008b80ff0f77ac */ /* 0x000e620008000800 */
[----:B------:R-:W-:Y:S01]  /*1930*/  UIADD3 UR30, UPT, UPT, UR30, 0x80, -UR35 ;  /* 0x000000801e1e7890 */ /* 0x000fe2000fffe823 */
[C---:B---3--:R-:W-:Y:S01]  /*1940*/  LOP3.LUT P1, RZ, R155.reuse, 0x4, RZ, 0xc0, !PT ;  /* 0x000000049bff7812 */ /* 0x048fe2000782c0ff */
[----:B------:R-:W-:Y:S01]  /*1950*/  IMAD.SHL.U32 R0, R155, 0x2, RZ ;  /* 0x000000029b007824 */ /* 0x000fe200078e00ff */
[----:B------:R-:W-:Y:S01]  /*1960*/  LEA R148, R11, UR4, 0x1 ;  /* 0x000000040b947c11 */ /* 0x000fe2000f8e08ff */
[C---:B------:R-:W-:Y:S01]  /*1970*/  IMAD.SHL.U32 R157, R155.reuse, 0x40, RZ ;  /* 0x000000409b9d7824 */ /* 0x040fe200078e00ff */
[C---:B------:R-:W-:Y:S01]  /*1980*/  R2P PR, R155.reuse, 0x18 ;  /* 0x000000189b007804 */ /* 0x040fe20000000000 */
[C---:B------:R-:W-:Y:S01]  /*1990*/  IMAD.SHL.U32 R156, R155.reuse, 0x20, RZ ;  /* 0x000000209b9c7824 */ /* 0x040fe200078e00ff */
[----:B------:R-:W-:Y:S01]  /*19a0*/  LOP3.LUT P0, RZ, R155, 0x2, RZ, 0xc0, !PT ;  /* 0x000000029bff7812 */ /* 0x000fe2000780c0ff */
[----:B------:R-:W-:Y:S01]  /*19b0*/  IMAD.IADD R151, R150, 0x1, R153 ;  /* 0x0000000196977824 */ /* 0x000fe200078e0299 */
[----:B------:R-:W-:Y:S01]  /*19c0*/  LOP3.LUT R0, R0, 0xe006, R157, 0xc8, !PT ;  /* 0x0000e00600007812 */ /* 0x000fe200078ec89d */
[----:B------:R-:W-:Y:S01]  /*19d0*/  VIADD R149, R149, UR5 ;  /* 0x0000000595957c36 */ /* 0x000fe20008000000 */
[----:B------:R-:W-:Y:S01]  /*19e0*/  SEL R3, R152, 0xffffffe0, !P3 ;  /* 0xffffffe098037807 */ /* 0x000fe20005800000 */
[----:B------:R-:W-:Y:S01]  /*19f0*/  VIADD R148, R148, UR5 ;  /* 0x0000000594947c36 */ /* 0x000fe20008000000 */
[----:B------:R-:W-:Y:S01]  /*1a00*/  LOP3.LUT R154, R157, 0x200, RZ, 0xc0, !PT ;  /* 0x000002009d9a7812 */ /* 0x000fe200078ec0ff */
[----:B------:R-:W-:Y:S01]  /*1a10*/  UMOV UR5, UR33 ;  /* 0x0000002100057c82 */ /* 0x000fe20008000000 */
[----:B------:R-:W-:Y:S01]  /*1a20*/  SHF.R.U32.HI R158, RZ, 0x1, R155 ;  /* 0x00000001ff9e7819 */ /* 0x000fe2000001169b */
[----:B------:R4:W-:Y:S01]  /*1a30*/  STL [R1+0x4c], R3 ;  /* 0x00004c0301007387 */ /* 0x0009e20000100800 */
[----:B------:R-:W-:-:S02]  /*1a40*/  SEL R152, R152, 0xffffffe0, !P0 ;  /* 0xffffffe098987807 */ /* 0x000fc40004000000 */
[----:B------:R-:W-:Y:S02]  /*1a50*/  SEL R2, R2, 0xfffffff0, !P1 ;  /* 0xfffffff002027807 */ /* 0x000fe40004800000 */
[--C-:B------:R-:W-:Y:S02]  /*1a60*/  LOP3.LUT R0, R0, 0xc00, R156.reuse, 0xf8, !PT ;  /* 0x00000c0000007812 */ /* 0x100fe400078ef89c */
[----:B-1----:R-:W-:-:S07]  /*1a70*/  LOP3.LUT R154, R154, 0xc00, R156, 0xf8, !PT ;  /* 0x00000c009a9a7812 */ /* 0x002fce00078ef89c */
.L_x_293:
[----:B------:R-:W0:Y:S01]  /*1a80*/  LDGDEPBAR ;  /* 0x00000000000079af */ /* 0x000e220000000000 */
[----:B------:R-:W-:Y:S01]  /*1a90*/  IADD3 R112, PT, PT, R149, R153, RZ ;  /* 0x0000009995707210 */ /* 0x000fe20007ffe0ff */
[----:B------:R-:W-:Y:S06]  /*1aa0*/  UIADD3 UR7, UPT, UPT, UR7, -0x80, URZ ;  /* 0xffffff8007077890 */ /* 0x000fec000fffe0ff */
[----:B------:R-:W-:Y:S01]  /*1ab0*/  STL [R1+0xd0], R148 ;  /* 0x0000d09401007387 */ /* 0x000fe20000100800 */
[----:B------:R-:W-:Y:S01]  /*1ac0*/  UMOV UR4, UR19 ;  /* 0x0000001300047c82 */ /* 0x000fe20008000000 */
[----:B------:R-:W-:Y:S02]  /*1ad0*/  UISETP.GE.AND UP0, UPT, UR7, UR30, UPT ;  /* 0x0000001e0700728c */ /* 0x000fe4000bf06270 */
[----:B------:R-:W-:Y:S01]  /*1ae0*/  STL [R1+0xcc], R99 ;  /* 0x0000cc6301007387 */ /* 0x000fe20000100800 */
[----:B------:R-:W-:Y:S03]  /*1af0*/  UIADD3 UR34, UPT, UPT, UR34, -0x1, URZ ;  /* 0xffffffff22227890 */ /* 0x000fe6000fffe0ff */
[----:B------:R-:W-:Y:S01]  /*1b00*/  STL [R1+0xc8], R98 ;  /* 0x0000c86201007387 */ /* 0x000fe20000100800 */
[----:B------:R-:W-:Y:S01]  /*1b10*/  PLOP3.LUT P0, PT, PT, PT, UP0, 0x80, 0x8 ;  /* 0x000000000008781c */ /* 0x000fe20003f0f008 */
[----:B------:R-:W-:Y:S02]  /*1b20*/  UISETP.GT.AND UP0, UPT, UR34, UR6, UPT ;  /* 0x000000062200728c */ /* 0x000fe4000bf04270 */
[----:B------:R-:W-:Y:S04]  /*1b30*/  STL [R1+0xc4], R97 ;  /* 0x0000c46101007387 */ /* 0x000fe80000100800 */
[----:B------:R-:W-:Y:S01]  /*1b40*/  STL [R1+0xc0], R96 ;  /* 0x0000c06001007387 */ /* 0x000fe20000100800 */
[----:B------:R-:W-:Y:S04]  /*1b50*/  DEPBAR.LE SB0, 0x0 ;  /* 0x000080000000791a */ /* 0x000fe80000000000 */
[----:B------:R-:W-:Y:S01]  /*1b60*/  BAR.SYNC.DEFER_BLOCKING 0x0 ;  /* 0x0000000000007b1d */ /* 0x000fe20000010000 */
[----:B------:R-:W-:Y:S05]  /*1b70*/  @!P0 SHF.R.U32.HI R2, RZ, 0x1, R155 ;  /* 0x00000001ff028819 */ /* 0x000fea000001169b */
[----:B------:R-:W-:Y:S04]  /*1b80*/  STL [R1+0xbc], R95 ;  /* 0x0000bc5f01007387 */ /* 0x000fe80000100800 */
[----:B------:R-:W-:Y:S04]  /*1b90*/  STL [R1+0xb8], R94 ;  /* 0x0000b85e01007387 */ /* 0x000fe80000100800 */
[----:B------:R-:W-:Y:S04]  /*1ba0*/  STL [R1+0xb4], R93 ;  /* 0x0000b45d01007387 */ /* 0x000fe80000100800 */
[----:B------:R-:W-:Y:S04]  /*1bb0*/  STL [R1+0xb0], R92 ;  /* 0x0000b05c01007387 */ /* 0x000fe80000100800 */
[----:B------:R-:W-:Y:S08]  /*1bc0*/  LDSM.16.M88.4 R64, [R149] ;  /* 0x000000009540783b */ /* 0x000ff00000000200 */
[----:B--2---:R-:W4:Y:S08]  /*1bd0*/  LDSM.16.M88.4 R16, [R150+0x6000] ;  /* 0x006000009610783b */ /* 0x004f300000000200 */
[----:B------:R-:W1:Y:S08]  /*1be0*/  LDSM.16.M88.4 R60, [R149+0x1000] ;  /* 0x00100000953c783b */ /* 0x000e700000000200 */
[----:B------:R-:W2:Y:S08]  /*1bf0*/  LDSM.16.M88.4 R32, [R150+0x6400] ;  /* 0x006400009620783b */ /* 0x000eb00000000200 */
[----:B------:R-:W3:Y:S08]  /*1c00*/  LDSM.16.M88.4 R48, [R150+0x6800] ;  /* 0x006800009630783b */ /* 0x000ef00000000200 */
[----:B------:R-:W3:Y:S01]  /*1c10*/  LDSM.16.M88.4 R100, [R150+0x6c00] ;  /* 0x006c00009664783b */ /* 0x000ee20000000200 */
[-C--:B----4-:R-:W-:Y:S07]  /*1c20*/  HMMA.16816.F32.BF16 R4, R64, R16.reuse, RZ ;  /* 0x000000104004723c */ /* 0x090fee00000418ff */
[----:B------:R-:W-:Y:S04]  /*1c30*/  STL [R1+0xac], R91 ;  /* 0x0000ac5b01007387 */ /* 0x000fe80000100800 */
[----:B------:R-:W-:Y:S01]  /*1c40*/  STL [R1+0xa8], R90 ;  /* 0x0000a85a01007387 */ /* 0x000fe20000100800 */
[C---:B-1----:R-:W-:Y:S03]  /*1c50*/  HMMA.16816.F32.BF16 R8, R60.reuse, R16, RZ ;  /* 0x000000103c08723c */ /* 0x042fe600000418ff */
[----:B------:R-:W-:Y:S05]  /*1c60*/  LDSM.16.M88.4 R104, [R112] ;  /* 0x000000007068783b */ /* 0x000fea0000000200 */
[-C--:B------:R-:W-:Y:S03]  /*1c70*/  HMMA.16816.F32.BF16 R12, R60, R18.reuse, RZ ;  /* 0x000000123c0c723c */ /* 0x080fe600000418ff */
[----:B------:R-:W1:Y:S05]  /*1c80*/  LDSM.16.M88.4 R108, [R151+0x6000] ;  /* 0x00600000976c783b */ /* 0x000e6a0000000200 */
[C---:B------:R-:W-:Y:S03]  /*1c90*/  HMMA.16816.F32.BF16 R16, R64.reuse, R18, RZ ;  /* 0x000000124010723c */ /* 0x040fe600000418ff */
[----:B------:R-:W-:Y:S04]  /*1ca0*/  STL [R1+0xa4], R89 ;  /* 0x0000a45901007387 */ /* 0x000fe80000100800 */
[----:B------:R-:W-:Y:S01]  /*1cb0*/  STL [R1+0xa0], R88 ;  /* 0x0000a05801007387 */ /* 0x000fe20000100800 */
[-C--:B--2---:R-:W-:Y:S03]  /*1cc0*/  HMMA.16816.F32.BF16 R20, R64, R32.reuse, RZ ;  /* 0x000000204014723c */ /* 0x084fe600000418ff */
[----:B------:R-:W2:Y:S05]  /*1cd0*/  LDSM.16.M88.4 R112, [R112+0x1000] ;  /* 0x001000007070783b */ /* 0x000eaa0000000200 */
[C---:B------:R-:W-:Y:S03]  /*1ce0*/  HMMA.16816.F32.BF16 R24, R60.reuse, R32, RZ ;  /* 0x000000203c18723c */ /* 0x040fe600000418ff */
[----:B------:R-:W-:Y:S04]  /*1cf0*/  STL [R1+0x9c], R87 ;  /* 0x00009c5701007387 */ /* 0x000fe80000100800 */
[----:B------:R-:W-:Y:S01]  /*1d00*/  STL [R1+0x98], R86 ;  /* 0x0000985601007387 */ /* 0x000fe20000100800 */
[-C--:B------:R-:W-:Y:S03]  /*1d10*/  HMMA.16816.F32.BF16 R28, R60, R34.reuse, RZ ;  /* 0x000000223c1c723c */ /* 0x080fe600000418ff */
[----:B------:R-:W-:Y:S04]  /*1d20*/  STL [R1+0x94], R85 ;  /* 0x0000945501007387 */ /* 0x000fe80000100800 */
[----:B------:R-:W-:Y:S01]  /*1d30*/  STL [R1+0x90], R84 ;  /* 0x0000905401007387 */ /* 0x000fe20000100800 */
[C---:B------:R-:W-:Y:S03]  /*1d40*/  HMMA.16816.F32.BF16 R32, R64.reuse, R34, RZ ;  /* 0x000000224020723c */ /* 0x040fe600000418ff */
[----:B------:R-:W-:Y:S04]  /*1d50*/  STL [R1+0x8c], R83 ;  /* 0x00008c5301007387 */ /* 0x000fe80000100800 */
[----:B------:R-:W-:Y:S01]  /*1d60*/  STL [R1+0x88], R82 ;  /* 0x0000885201007387 */ /* 0x000fe20000100800 */
[-C--:B---3--:R-:W-:Y:S03]  /*1d70*/  HMMA.16816.F32.BF16 R36, R64, R48.reuse, RZ ;  /* 0x000000304024723c */ /* 0x088fe600000418ff */
[----:B------:R-:W-:Y:S04]  /*1d80*/  STL [R1+0x84], R81 ;  /* 0x0000845101007387 */ /* 0x000fe80000100800 */
[----:B------:R-:W-:Y:S01]  /*1d90*/  STL [R1+0x80], R80 ;  /* 0x0000805001007387 */ /* 0x000fe20000100800 */
        /* <DEDUP_REMOVED lines=14> */
[----:B------:R3:W-:Y:S01]  /*1e80*/  STL [R1+0x58], R70 ;  /* 0x0000584601007387 */ /* 0x0007e20000100800 */
[-C--:B------:R-:W-:Y:S03]  /*1e90*/  HMMA.16816.F32.BF16 R60, R60, R102.reuse, RZ ;  /* 0x000000663c3c723c */ /* 0x080fe600000418ff */
[----:B------:R4:W-:Y:S04]  /*1ea0*/  STL [R1+0x54], R69 ;  /* 0x0000544501007387 */ /* 0x0009e80000100800 */
[----:B------:R-:W-:Y:S01]  /*1eb0*/  STL [R1+0x50], R68 ;  /* 0x0000504401007387 */ /* 0x000fe20000100800 */
[----:B------:R-:W-:Y:S03]  /*1ec0*/  HMMA.16816.F32.BF16 R64, R64, R102, RZ ;  /* 0x000000664040723c */ /* 0x000fe600000418ff */
[----:B------:R-:W4:Y:S05]  /*1ed0*/  LDL R3, [R1+0x44] ;  /* 0x0000440001037983 */ /* 0x000f2a0000100800 */
[-C--:B-1----:R-:W-:Y:S08]  /*1ee0*/  HMMA.16816.F32.BF16 R4, R104, R108.reuse, R4 ;  /* 0x0000006c6804723c */ /* 0x082ff00000041804 */
[C---:B--2---:R-:W-:Y:S04]  /*1ef0*/  HMMA.16816.F32.BF16 R8, R112.reuse, R108, R8 ;  /* 0x0000006c7008723c */ /* 0x044fe80000041808 */
[C---:B------:R-:W-:Y:S01]  /*1f00*/  SHF.L.U32 R108, R155.reuse, 0x4, RZ ;  /* 0x000000049b6c7819 */ /* 0x040fe200000006ff */
[----:B------:R-:W-:Y:S03]  /*1f10*/  IMAD.SHL.U32 R109, R155, 0x4, RZ ;  /* 0x000000049b6d7824 */ /* 0x000fe600078e00ff */
        /* <DEDUP_REMOVED lines=10> */
[----:B------:R-:W2:Y:S01]  /*1fc0*/  MUFU.TANH R148, R5 ;  /* 0x0000000500947308 */ /* 0x000ea20000002400 */
[----:B------:R-:W-:Y:S01]  /*1fd0*/  FMUL.FTZ R8, R8, UR23 ;  /* 0x0000001708087c20 */ /* 0x000fe20008410000 */
[----:B------:R-:W-:Y:S01]  /*1fe0*/  FMUL.FTZ R15, R15, UR23 ;  /* 0x000000170f0f7c20 */ /* 0x000fe20008410000 */
[----:B------:R-:W-:Y:S01]  /*1ff0*/  FMUL.FTZ R14, R14, UR23 ;  /* 0x000000170e0e7c20 */ /* 0x000fe20008410000 */
[----:B------:R-:W-:Y:S01]  /*2000*/  FMUL.FTZ R13, R13, UR23 ;  /* 0x000000170d0d7c20 */ /* 0x000fe20008410000 */
[----:B------:R-:W-:Y:S05]  /*2010*/  FMUL.FTZ R12, R12, UR23 ;  /* 0x000000170c0c7c20 */ /* 0x000fea0008410000 */
[----:B------:R3:W-:Y:S01]  /*2020*/  MUFU.TANH R224, R8 ;  /* 0x0000000800e07308 */ /* 0x0007e20000002400 */
[----:B-1----:R-:W-:Y:S01]  /*2030*/  IMAD.MOV.U32 R110, RZ, RZ, R0 ;  /* 0x000000ffff6e7224 */ /* 0x002fe200078e0000 */
[----:B------:R-:W-:Y:S01]  /*2040*/  @!P0 SHF.L.U32 R0, R155, 0x1, RZ ;  /* 0x000000019b008819 */ /* 0x000fe200000006ff */
[----:B------:R-:W-:Y:S01]  /*2050*/  FMUL.FTZ R19, R19, UR23 ;  /* 0x0000001713137c20 */ /* 0x000fe20008410000 */
[----:B------:R-:W-:Y:S01]  /*2060*/  FMUL.FTZ R16, R16, UR23 ;  /* 0x0000001710107c20 */ /* 0x000fe20008410000 */
[----:B------:R-:W-:Y:S01]  /*2070*/  FMUL.FTZ R17, R17, UR23 ;  /* 0x0000001711117c20 */ /* 0x000fe20008410000 */
[----:B------:R-:W-:Y:S04]  /*2080*/  FMUL.FTZ R18, R18, UR23 ;  /* 0x0000001712127c20 */ /* 0x000fe80008410000 */
[----:B------:R1:W-:Y:S01]  /*2090*/  MUFU.TANH R223, R9 ;  /* 0x0000000900df7308 */ /* 0x0003e20000002400 */
[----:B------:R-:W-:Y:S04]  /*20a0*/  @!P0 LOP3.LUT R0, R0, 0x6, RZ, 0xc0, !PT ;  /* 0x0000000600008812 */ /* 0x000fe800078ec0ff */
[----:B------:R-:W-:Y:S02]  /*20b0*/  @!P0 LOP3.LUT R0, R0, 0x1c0, R2, 0xf8, !PT ;  /* 0x000001c000008812 */ /* 0x000fe400078ef802 */
[----:B------:R-:W-:Y:S03]  /*20c0*/  MOV R2, R110 ;  /* 0x0000006e00027202 */ /* 0x000fe60000000f00 */
[----:B------:R2:W-:Y:S01]  /*20d0*/  MUFU.TANH R220, R12 ;  /* 0x0000000c00dc7308 */ /* 0x0005e20000002400 */
[----:B---3--:R-:W-:Y:S05]  /*20e0*/  IMAD.U32 R8, RZ, RZ, UR29 ;  /* 0x0000001dff087e24 */ /* 0x008fea000f8e00ff */
[----:B------:R-:W-:Y:S04]  /*20f0*/  @!P0 LEA R8, R8, R0, 0x7 ;  /* 0x0000000008088211 */ /* 0x000fe800078e38ff */
[----:B------:R-:W-:Y:S01]  /*2100*/  MUFU.TANH R70, R6 ;  /* 0x0000000600467308 */ /* 0x000fe20000002400 */
[----:B-1----:R-:W3:Y:S01]  /*2110*/  LDL R9, [R1+0x48] ;  /* 0x0000480001097983 */ /* 0x002ee20000100800 */
[----:B------:R-:W-:Y:S08]  /*2120*/  @!P0 IADD3 R0, PT, PT, R8, 0x1, RZ ;  /* 0x0000000108008810 */ /* 0x000ff00007ffe0ff */
[----:B------:R-:W-:Y:S01]  /*2130*/  MUFU.TANH R193, R19 ;  /* 0x0000001300c17308 */ /* 0x000fe20000002400 */
[----:B--2---:R-:W-:Y:S04]  /*2140*/  @!P0 VIMNMX R12, PT, PT, R216, UR35, PT ;  /* 0x00000023d80c8c48 */ /* 0x004fe8000bfe0100 */
[----:B------:R-:W-:Y:S05]  /*2150*/  @!P0 ISETP.GE.AND P6, PT, R0, R12, PT ;  /* 0x0000000c0000820c */ /* 0x000fea0003fc6270 */
[----:B----4-:R1:W-:Y:S10]  /*2160*/  MUFU.TANH R69, R7 ;  /* 0x0000000700457308 */ /* 0x0103f40000002400 */
[----:B------:R2:W-:Y:S10]  /*2170*/  MUFU.TANH R240, R10 ;  /* 0x0000000a00f07308 */ /* 0x0005f40000002400 */
[----:B------:R4:W-:Y:S01]  /*2180*/  MUFU.TANH R95, R16 ;  /* 0x00000010005f7308 */ /* 0x0009e20000002400 */
[----:B-1----:R-:W1:Y:S09]  /*2190*/  LDSM.16.M88.4 R4, [R151+0x6400] ;  /* 0x006400009704783b */ /* 0x002e720000000200 */
[----:B------:R-:W-:Y:S01]  /*21a0*/  MUFU.TANH R236, R14 ;  /* 0x0000000e00ec7308 */ /* 0x000fe20000002400 */
[----:B--2---:R-:W-:Y:S09]  /*21b0*/  IMAD.MOV.U32 R10, RZ, RZ, 0x40 ;  /* 0x00000040ff0a7424 */ /* 0x004ff200078e00ff */
[----:B------:R-:W-:Y:S01]  /*21c0*/  MUFU.TANH R218, R13 ;  /* 0x0000000d00da7308 */ /* 0x000fe20000002400 */
[----:B----4-:R-:W-:Y:S02]  /*21d0*/  @!P0 VIADDMNMX R16, R216, -R10, UR35, PT ;  /* 0x00000023d8108e46 */ /* 0x010fe4000b80090a */
[----:B------:R-:W2:Y:S02]  /*21e0*/  LDL R10, [R1+0x40] ;  /* 0x00004000010a7983 */ /* 0x000ea40000100800 */
[----:B------:R-:W-:Y:S05]  /*21f0*/  @!P0 ISETP.GE.AND P5, PT, R8, R16, PT ;  /* 0x000000100800820c */ /* 0x000fea0003fa6270 */
[----:B------:R-:W4:Y:S01]  /*2200*/  MUFU.TANH R235, R15 ;  /* 0x0000000f00eb7308 */ /* 0x000f220000002400 */
[----:B------:R-:W-:Y:S02]  /*2210*/  @!P0 FSEL R2, R110, -INF , !P5 ;  /* 0xff8000006e028808 */ /* 0x000fe40006800000 */
[----:B------:R-:W-:Y:S07]  /*2220*/  @!P0 ISETP.GE.AND P5, PT, R8, R12, PT ;  /* 0x0000000c0800820c */ /* 0x000fee0003fa6270 */
[----:B------:R-:W-:Y:S10]  /*2230*/  MUFU.TANH R239, R11 ;  /* 0x0000000b00ef7308 */ /* 0x000ff40000002400 */
[----:B------:R4:W-:Y:S01]  /*2240*/  MUFU.TANH R94, R17 ;  /* 0x00000011005e7308 */ /* 0x0009e20000002400 */
[-C--:B-1----:R-:W-:Y:S09]  /*2250*/  HMMA.16816.F32.BF16 R20, R104, R4.reuse, R20 ;  /* 0x000000046814723c */ /* 0x082ff20000041814 */
[----:B------:R-:W-:Y:S01]  /*2260*/  MUFU.TANH R192, R18 ;  /* 0x0000001200c07308 */ /* 0x000fe20000002400 */
[C---:B------:R-:W-:Y:S01]  /*2270*/  HMMA.16816.F32.BF16 R24, R112.reuse, R4, R24 ;  /* 0x000000047018723c */ /* 0x040fe20000041818 */
[----:B------:R-:W2:Y:S03]  /*2280*/  LDL R5, [R1+0x3c] ;  /* 0x00003c0001057983 */ /* 0x000ea60000100800 */
[----:B------:R-:W-:Y:S01]  /*2290*/  IMAD.MOV.U32 R4, RZ, RZ, R148 ;  /* 0x000000ffff047224 */ /* 0x000fe200078e0094 */
[----:B----4-:R-:W-:Y:S03]  /*22a0*/  MOV R17, R235 ;  /* 0x000000eb00117202 */ /* 0x010fe60000000f00 */
[-C--:B------:R-:W-:Y:S03]  /*22b0*/  HMMA.16816.F32.BF16 R28, R112, R6.reuse, R28 ;  /* 0x00000006701c723c */ /* 0x080fe6000004181c */
[----:B------:R-:W-:Y:S01]  /*22c0*/  FMUL.FTZ R22, R22, UR23 ;  /* 0x0000001716167c20 */ /* 0x000fe20008410000 */
[----:B------:R-:W-:Y:S01]  /*22d0*/  FMUL.FTZ R23, R23, UR23 ;  /* 0x0000001717177c20 */ /* 0x000fe20008410000 */
[----:B------:R-:W-:Y:S01]  /*22e0*/  FMUL.FTZ R20, R20, UR23 ;  /* 0x0000001714147c20 */ /* 0x000fe20008410000 */
[----:B------:R-:W-:Y:S01]  /*22f0*/  FMUL.FTZ R21, R21, UR23 ;  /* 0x0000001715157c20 */ /* 0x000fe20008410000 */
[----:B------:R-:W-:Y:S01]  /*2300*/  MUFU.TANH R189, R22 ;  /* 0x0000001600bd7308 */ /* 0x000fe20000002400 */
        /* <DEDUP_REMOVED lines=10> */
[----:B------:R-:W-:Y:S01]  /*23b0*/  MUFU.TANH R210, R25 ;  /* 0x0000001900d27308 */ /* 0x000fe20000002400 */
[----:B------:R-:W-:Y:S01]  /*23c0*/  FMUL.FTZ R32, R32, UR23 ;  /* 0x0000001720207c20 */ /* 0x000fe20008410000 */
[----:B------:R-:W-:Y:S01]  /*23d0*/  FMUL.FTZ R33, R33, UR23 ;  /* 0x0000001721217c20 */ /* 0x000fe20008410000 */
[----:B------:R-:W-:Y:S01]  /*23e0*/  FMUL.FTZ R34, R34, UR23 ;  /* 0x0000001722227c20 */ /* 0x000fe20008410000 */
[----:B------:R-:W-:Y:S06]  /*23f0*/  FMUL.FTZ R35, R35, UR23 ;  /* 0x0000001723237c20 */ /* 0x000fec0008410000 */
[----:B------:R-:W-:Y:S10]  /*2400*/  MUFU.TANH R89, R32 ;  /* 0x0000002000597308 */ /* 0x000ff40000002400 */
[----:B------:R-:W-:Y:S10]  /*2410*/  MUFU.TANH R211, R24 ;  /* 0x0000001800d37308 */ /* 0x000ff40000002400 */
[----:B------:R-:W-:Y:S10]  /*2420*/  MUFU.TANH R88, R33 ;  /* 0x0000002100587308 */ /* 0x000ff40000002400 */
[----:B------:R-:W-:Y:S10]  /*2430*/  MUFU.TANH R93, R20 ;  /* 0x00000014005d7308 */ /* 0x000ff40000002400 */
[----:B------:R-:W-:Y:S10]  /*2440*/  MUFU.TANH R92, R21 ;  /* 0x00000015005c7308 */ /* 0x000ff40000002400 */
[----:B------:R-:W-:Y:S10]  /*2450*/  MUFU.TANH R232, R27 ;  /* 0x0000001b00e87308 */ /* 0x000ff40000002400 */
[----:B------:R1:W-:Y:S10]  /*2460*/  MUFU.TANH R233, R26 ;  /* 0x0000001a00e97308 */ /* 0x0003f40000002400 */
[----:B------:R-:W-:Y:S10]  /*2470*/  MUFU.TANH R207, R28 ;  /* 0x0000001c00cf7308 */ /* 0x000ff40000002400 */
[----:B------:R-:W-:Y:S01]  /*2480*/  MUFU.TANH R230, R30 ;  /* 0x0000001e00e67308 */ /* 0x000fe20000002400 */
[----:B-1----:R-:W-:Y:S09]  /*2490*/  IMAD.SHL.U32 R26, R155, 0x2, RZ ;  /* 0x000000029b1a7824 */ /* 0x002ff200078e00ff */
[----:B------:R-:W-:Y:S10]  /*24a0*/  MUFU.TANH R206, R29 ;  /* 0x0000001d00ce7308 */ /* 0x000ff40000002400 */
[----:B------:R-:W-:Y:S10]  /*24b0*/  MUFU.TANH R228, R31 ;  /* 0x0000001f00e47308 */ /* 0x000ff40000002400 */
[----:B------:R-:W-:Y:S10]  /*24c0*/  MUFU.TANH R184, R35 ;  /* 0x0000002300b87308 */ /* 0x000ff40000002400 */
[----:B------:R-:W-:Y:S01]  /*24d0*/  MUFU.TANH R185, R34 ;  /* 0x0000002200b97308 */ /* 0x000fe20000002400 */
[C---:B------:R-:W-:Y:S01]  /*24e0*/  FSETP.NEU.FTZ.AND P2, PT, R3.reuse, -INF , PT ;  /* 0xff8000000300780b */ /* 0x040fe20003f5d000 */
[----:B------:R-:W-:Y:S01]  /*24f0*/  FMUL.FTZ R13, R3, 1.4426950216293334961 ;  /* 0x3fb8aa3b030d7820 */ /* 0x000fe20000410000 */
[----:B------:R-:W-:Y:S04]  /*2500*/  IMAD.MOV.U32 R3, RZ, RZ, 0x38 ;  /* 0x00000038ff037424 */ /* 0x000fe800078e00ff */
[----:B------:R-:W-:Y:S02]  /*2510*/  FSEL R13, R13, RZ, P2 ;  /* 0x000000ff0d0d7208 */ /* 0x000fe40001000000 */
[----:B------:R-:W-:Y:S01]  /*2520*/  @!P0 VIADDMNMX R15, R216, -R3, UR35, PT ;  /* 0x00000023d80f8e46 */ /* 0x000fe2000b800903 */
[----:B------:R-:W-:Y:S03]  /*2530*/  IMAD.MOV.U32 R3, RZ, RZ, R69 ;  /* 0x000000ffff037224 */ /* 0x000fe600078e0045 */
[----:B------:R-:W-:Y:S01]  /*2540*/  @!P0 ISETP.GE.AND P2, PT, R8, R15, PT ;  /* 0x0000000f0800820c */ /* 0x000fe20003f46270 */
[C---:B---3--:R-:W-:Y:S01]  /*2550*/  FMUL.FTZ R14, R9.reuse, 1.4426950216293334961 ;  /* 0x3fb8aa3b090e7820 */ /* 0x048fe20000410000 */
[----:B------:R-:W-:Y:S02]  /*2560*/  FSETP.NEU.FTZ.AND P3, PT, R9, -INF , PT ;  /* 0xff8000000900780b */ /* 0x000fe40003f7d000 */
[----:B------:R-:W-:Y:S02]  /*2570*/  MOV R9, 0x8 ;  /* 0x0000000800097802 */ /* 0x000fe40000000f00 */
[----:B------:R-:W-:Y:S02]  /*2580*/  FSEL R14, R14, RZ, P3 ;  /* 0x000000ff0e0e7208 */ /* 0x000fe40001800000 */
[----:B------:R-:W-:Y:S02]  /*2590*/  @!P0 ISETP.GE.AND P3, PT, R0, R16, PT ;  /* 0x000000100000820c */ /* 0x000fe40003f66270 */
[----:B------:R-:W-:Y:S01]  /*25a0*/  @!P0 VIADDMNMX R11, R216, R9, UR35, PT ;  /* 0x00000023d80b8e46 */ /* 0x000fe2000b800109 */
[--C-:B------:R-:W-:Y:S01]  /*25b0*/  FFMA.FTZ R2, R2, UR15, -R14.reuse ;  /* 0x0000000f02027c23 */ /* 0x100fe2000801080e */
[----:B------:R-:W-:Y:S02]  /*25c0*/  @!P0 FSEL R4, R148, -INF , !P3 ;  /* 0xff80000094048808 */ /* 0x000fe40005800000 */
[----:B------:R-:W-:Y:S01]  /*25d0*/  @!P0 ISETP.GE.AND P3, PT, R0, R15, PT ;  /* 0x0000000f0000820c */ /* 0x000fe20003f66270 */
[----:B------:R1:W-:Y:S02]  /*25e0*/  MUFU.EX2 R157, R2 ;  /* 0x00000002009d7308 */ /* 0x0003e40000000800 */
[----:B------:R-:W-:Y:S01]  /*25f0*/  FFMA.FTZ R4, R4, UR15, -R14 ;  /* 0x0000000f04047c23 */ /* 0x000fe2000801080e */
[----:B------:R-:W-:Y:S02]  /*2600*/  @!P0 FSEL R3, R69, -INF , !P3 ;  /* 0xff80000045038808 */ /* 0x000fe40005800000 */
[----:B------:R-:W-:Y:S05]  /*2610*/  @!P0 ISETP.GE.AND P3, PT, R0, R11, PT ;  /* 0x0000000b0000820c */ /* 0x000fea0003f66270 */
[----:B------:R-:W3:Y:S01]  /*2620*/  MUFU.EX2 R72, R4 ;  /* 0x0000000400487308 */ /* 0x000ee20000000800 */
[----:B-1----:R-:W-:Y:S02]  /*2630*/  MOV R2, R70 ;  /* 0x0000004600027202 */ /* 0x002fe40000000f00 */
[----:B------:R-:W-:Y:S05]  /*2640*/  @!P0 FSEL R2, R70, -INF , !P2 ;  /* 0xff80000046028808 */ /* 0x000fea0005000000 */
[--C-:B------:R-:W-:Y:S01]  /*2650*/  FFMA.FTZ R2, R2, UR15, -R13.reuse ;  /* 0x0000000f02027c23 */ /* 0x100fe2000801080d */
[----:B---3--:R-:W-:Y:S01]  /*2660*/  STL [R1+0x38], R72 ;  /* 0x0000384801007387 */ /* 0x008fe20000100800 */
[----:B------:R-:W-:Y:S02]  /*2670*/  MOV R4, R218 ;  /* 0x000000da00047202 */ /* 0x000fe40000000f00 */
[----:B------:R1:W-:Y:S01]  /*2680*/  MUFU.EX2 R71, R2 ;  /* 0x0000000200477308 */ /* 0x0003e20000000800 */
[----:B------:R-:W3:Y:S01]  /*2690*/  LDL R19, [R1+0x20] ;  /* 0x0000200001137983 */ /* 0x000ee20000100800 */
[C---:B--2---:R-:W-:Y:S01]  /*26a0*/  FSETP.NEU.FTZ.AND P2, PT, R10.reuse, -INF , PT ;  /* 0xff8000000a00780b */ /* 0x044fe20003f5d000 */
[----:B------:R-:W-:Y:S05]  /*26b0*/  FMUL.FTZ R10, R10, 1.4426950216293334961 ;  /* 0x3fb8aa3b0a0a7820 */ /* 0x000fea0000410000 */
[----:B------:R-:W-:Y:S01]  /*26c0*/  FSEL R10, R10, RZ, P2 ;  /* 0x000000ff0a0a7208 */ /* 0x000fe20001000000 */
[----:B-1----:R-:W-:Y:S01]  /*26d0*/  FFMA.FTZ R2, R3, UR15, -R13 ;  /* 0x0000000f03027c23 */ /* 0x002fe2000801080d */
[----:B------:R-:W-:Y:S02]  /*26e0*/  MOV R3, R223 ;  /* 0x000000df00037202 */ /* 0x000fe40000000f00 */
[----:B------:R-:W-:Y:S01]  /*26f0*/  @!P0 FSEL R3, R223, -INF , !P6 ;  /* 0xff800000df038808 */ /* 0x000fe20007000000 */
[----:B------:R1:W-:Y:S04]  /*2700*/  MUFU.EX2 R68, R2 ;  /* 0x0000000200447308 */ /* 0x0003e80000000800 */
[----:B------:R-:W-:Y:S06]  /*2710*/  FFMA.FTZ R3, R3, UR15, -R10 ;  /* 0x0000000f03037c23 */ /* 0x000fec000801080a */
[----:B------:R2:W-:Y:S01]  /*2720*/  MUFU.EX2 R251, R3 ;  /* 0x0000000300fb7308 */ /* 0x0005e20000000800 */
[----:B-1----:R-:W-:Y:S01]  /*2730*/  IMAD.MOV.U32 R2, RZ, RZ, R224 ;  /* 0x000000ffff027224 */ /* 0x002fe200078e00e0 */
[----:B------:R-:W-:Y:S01]  /*2740*/  @!P0 FSEL R2, R224, -INF , !P5 ;  /* 0xff800000e0028808 */ /* 0x000fe20006800000 */
[C---:B------:R-:W-:Y:S01]  /*2750*/  FMUL.FTZ R9, R5.reuse, 1.4426950216293334961 ;  /* 0x3fb8aa3b05097820 */ /* 0x040fe20000410000 */
[----:B------:R-:W-:Y:S02]  /*2760*/  FSETP.NEU.FTZ.AND P2, PT, R5, -INF , PT ;  /* 0xff8000000500780b */ /* 0x000fe40003f5d000 */
[----:B------:R-:W-:Y:S01]  /*2770*/  @!P0 ISETP.GE.AND P5, PT, R8, R11, PT ;  /* 0x0000000b0800820c */ /* 0x000fe20003fa6270 */
[----:B------:R-:W-:Y:S01]  /*2780*/  FFMA.FTZ R0, R2, UR15, -R10 ;  /* 0x0000000f02007c23 */ /* 0x000fe2000801080a */
[----:B------:R-:W-:Y:S01]  /*2790*/  FSEL R9, R9, RZ, P2 ;  /* 0x000000ff09097208 */ /* 0x000fe20001000000 */
[----:B------:R-:W-:Y:S01]  /*27a0*/  IMAD.MOV.U32 R2, RZ, RZ, R240 ;  /* 0x000000ffff027224 */ /* 0x000fe200078e00f0 */
[----:B------:R-:W-:Y:S01]  /*27b0*/  @!P0 FSEL R2, R240, -INF , !P5 ;  /* 0xff800000f0028808 */ /* 0x000fe20006800000 */
[----:B------:R1:W-:Y:S01]  /*27c0*/  MUFU.EX2 R252, R0 ;  /* 0x0000000000fc7308 */ /* 0x0003e20000000800 */
[----:B--2---:R-:W-:Y:S03]  /*27d0*/  MOV R3, R220 ;  /* 0x000000dc00037202 */ /* 0x004fe60000000f00 */
[--C-:B------:R-:W-:Y:S06]  /*27e0*/  FFMA.FTZ R2, R2, UR15, -R9.reuse ;  /* 0x0000000f02027c23 */ /* 0x100fec0008010809 */
[----:B------:R-:W2:Y:S01]  /*27f0*/  MUFU.EX2 R24, R2 ;  /* 0x0000000200187308 */ /* 0x000ea20000000800 */
[----:B-1----:R-:W-:Y:S02]  /*2800*/  MOV R0, R239 ;  /* 0x000000ef00007202 */ /* 0x002fe40000000f00 */
[----:B------:R-:W-:Y:S05]  /*2810*/  @!P0 FSEL R0, R239, -INF , !P3 ;  /* 0xff800000ef008808 */ /* 0x000fea0005800000 */
[--C-:B------:R-:W-:Y:S01]  /*2820*/  FFMA.FTZ R0, R0, UR15, -R9.reuse ;  /* 0x0000000f00007c23 */ /* 0x100fe20008010809 */
[----:B--2---:R-:W-:Y:S01]  /*2830*/  STL [R1+0x1c], R24 ;  /* 0x00001c1801007387 */ /* 0x004fe20000100800 */
[C---:B------:R-:W-:Y:S02]  /*2840*/  @!P0 VIADD R2, R8.reuse, 0x9 ;  /* 0x0000000908028836 */ /* 0x040fe40000000000 */
[----:B------:R1:W2:Y:S02]  /*2850*/  MUFU.EX2 R25, R0 ;  /* 0x0000000000197308 */ /* 0x0002a40000000800 */
[----:B-1----:R-:W-:Y:S01]  /*2860*/  @!P0 VIADD R0, R8, 0x8 ;  /* 0x0000000808008836 */ /* 0x002fe20000000000 */
[----:B--2---:R-:W-:Y:S04]  /*2870*/  STL [R1+0x18], R25 ;  /* 0x0000181901007387 */ /* 0x004fe80000100800 */
[CC--:B------:R-:W-:Y:S02]  /*2880*/  @!P0 ISETP.GE.AND P2, PT, R0.reuse, R12.reuse, PT ;  /* 0x0000000c0000820c */ /* 0x0c0fe40003f46270 */
[-C--:B------:R-:W-:Y:S02]  /*2890*/  @!P0 ISETP.GE.AND P3, PT, R0, R11.reuse, PT ;  /* 0x0000000b0000820c */ /* 0x080fe40003f66270 */
[----:B------:R-:W-:Y:S02]  /*28a0*/  @!P0 FSEL R3, R220, -INF , !P2 ;  /* 0xff800000dc038808 */ /* 0x000fe40005000000 */
[----:B------:R-:W-:Y:S03]  /*28b0*/  @!P0 ISETP.GE.AND P2, PT, R2, R12, PT ;  /* 0x0000000c0200820c */ /* 0x000fe60003f46270 */
[--C-:B------:R-:W-:Y:S01]  /*28c0*/  FFMA.FTZ R3, R3, UR15, -R10.reuse ;  /* 0x0000000f03037c23 */ /* 0x100fe2000801080a */
[----:B------:R-:W-:Y:S02]  /*28d0*/  @!P0 FSEL R4, R218, -INF , !P2 ;  /* 0xff800000da048808 */ /* 0x000fe40005000000 */
[----:B------:R-:W-:Y:S01]  /*28e0*/  @!P0 ISETP.GE.AND P2, PT, R2, R11, PT ;  /* 0x0000000b0200820c */ /* 0x000fe20003f46270 */
[----:B------:R1:W-:Y:S02]  /*28f0*/  MUFU.EX2 R248, R3 ;  /* 0x0000000300f87308 */ /* 0x0003e40000000800 */
[----:B------:R-:W-:Y:S01]  /*2900*/  FFMA.FTZ R4, R4, UR15, -R10 ;  /* 0x0000000f04047c23 */ /* 0x000fe2000801080a */
[----:B------:R-:W-:Y:S02]  /*2910*/  @!P0 FSEL R17, R235, -INF , !P2 ;  /* 0xff800000eb118808 */ /* 0x000fe40005000000 */
[----:B------:R-:W-:Y:S05]  /*2920*/  @!P0 ISETP.GE.AND P2, PT, R0, R16, PT ;  /* 0x000000100000820c */ /* 0x000fea0003f46270 */
[----:B------:R2:W-:Y:S01]  /*2930*/  MUFU.EX2 R247, R4 ;  /* 0x0000000400f77308 */ /* 0x0005e20000000800 */
[----:B-1----:R-:W-:Y:S01]  /*2940*/  IMAD.MOV.U32 R3, RZ, RZ, R236 ;  /* 0x000000ffff037224 */ /* 0x002fe200078e00ec */
[----:B------:R-:W-:Y:S02]  /*2950*/  @!P0 FSEL R3, R236, -INF , !P3 ;  /* 0xff800000ec038808 */ /* 0x000fe40005800000 */
[----:B------:R-:W-:Y:S02]  /*2960*/  @!P0 ISETP.GE.AND P3, PT, R0, R15, PT ;  /* 0x0000000f0000820c */ /* 0x000fe40003f66270 */
[----:B------:R-:W-:Y:S01]  /*2970*/  MOV R0, R193 ;  /* 0x000000c100007202 */ /* 0x000fe20000000f00 */
[--C-:B------:R-:W-:Y:S01]  /*2980*/  FFMA.FTZ R3, R3, UR15, -R9.reuse ;  /* 0x0000000f03037c23 */ /* 0x100fe20008010809 */
[----:B--2---:R-:W1:Y:S03]  /*2990*/  LDSM.16.M88.4 R4, [R151+0x6800] ;  /* 0x006800009704783b */ /* 0x004e660000000200 */
[----:B------:R2:W4:Y:S02]  /*29a0*/  MUFU.EX2 R22, R3 ;  /* 0x0000000300167308 */ /* 0x0005240000000800 */
[----:B--2---:R-:W-:Y:S03]  /*29b0*/  FFMA.FTZ R3, R17, UR15, -R9 ;  /* 0x0000000f11037c23 */ /* 0x004fe60008010809 */
[----:B----4-:R-:W-:Y:S01]  /*29c0*/  STL [R1+0x14], R22 ;  /* 0x0000141601007387 */ /* 0x010fe20000100800 */
[----:B------:R-:W-:Y:S04]  /*29d0*/  MOV R17, R94 ;  /* 0x0000005e00117202 */ /* 0x000fe80000000f00 */
[----:B------:R2:W4:Y:S02]  /*29e0*/  MUFU.EX2 R23, R3 ;  /* 0x0000000300177308 */ /* 0x0005240000000800 */
[----:B--2---:R-:W-:Y:S01]  /*29f0*/  IMAD.MOV.U32 R3, RZ, RZ, R95 ;  /* 0x000000ffff037224 */ /* 0x004fe200078e005f */
[----:B------:R-:W-:Y:S01]  /*2a00*/  @!P0 FSEL R3, R95, -INF , !P2 ;  /* 0xff8000005f038808 */ /* 0x000fe20005000000 */
[-C--:B-1----:R-:W-:Y:S01]  /*2a10*/  HMMA.16816.F32.BF16 R36, R104, R4.reuse, R36 ;  /* 0x000000046824723c */ /* 0x082fe20000041824 */
[----:B----4-:R-:W-:Y:S02]  /*2a20*/  STL [R1+0x10], R23 ;  /* 0x0000101701007387 */ /* 0x010fe40000100800 */
[----:B------:R-:W-:Y:S01]  /*2a30*/  @!P0 ISETP.GE.AND P2, PT, R2, R16, PT ;  /* 0x000000100200820c */ /* 0x000fe20003f46270 */
[----:B------:R-:W-:Y:S01]  /*2a40*/  FFMA.FTZ R18, R3, UR15, -R14 ;  /* 0x0000000f03127c23 */ /* 0x000fe2000801080e */
[----:B------:R-:W-:Y:S01]  /*2a50*/  IMAD.MOV.U32 R3, RZ, RZ, R192 ;  /* 0x000000ffff037224 */ /* 0x000fe200078e00c0 */
[----:B------:R-:W-:Y:S02]  /*2a60*/  @!P0 FSEL R3, R192, -INF , !P3 ;  /* 0xff800000c0038808 */ /* 0x000fe40005800000 */
[----:B------:R-:W-:Y:S01]  /*2a70*/  MUFU.EX2 R99, R18 ;  /* 0x0000001200637308 */ /* 0x000fe20000000800 */
[----:B------:R-:W-:Y:S01]  /*2a80*/  @!P0 FSEL R17, R94, -INF , !P2 ;  /* 0xff8000005e118808 */ /* 0x000fe20005000000 */
[C---:B------:R-:W-:Y:S04]  /*2a90*/  HMMA.16816.F32.BF16 R40, R112.reuse, R4, R40 ;  /* 0x000000047028723c */ /* 0x040fe80000041828 */
[----:B------:R-:W-:Y:S01]  /*2aa0*/  @!P0 ISETP.GE.AND P2, PT, R2, R15, PT ;  /* 0x0000000f0200820c */ /* 0x000fe20003f46270 */
[--C-:B------:R-:W-:Y:S01]  /*2ab0*/  FFMA.FTZ R2, R17, UR15, -R14.reuse ;  /* 0x0000000f11027c23 */ /* 0x100fe2000801080e */
[----:B------:R-:W-:Y:S02]  /*2ac0*/  MOV R17, R92 ;  /* 0x0000005c00117202 */ /* 0x000fe40000000f00 */
[----:B------:R-:W-:Y:S01]  /*2ad0*/  @!P0 FSEL R0, R193, -INF , !P2 ;  /* 0xff800000c1008808 */ /* 0x000fe20005000000 */
[----:B------:R1:W-:Y:S01]  /*2ae0*/  MUFU.EX2 R98, R2 ;  /* 0x0000000200627308 */ /* 0x0003e20000000800 */
[----:B------:R-:W-:Y:S01]  /*2af0*/  MOV R4, R188 ;  /* 0x000000bc00047202 */ /* 0x000fe20000000f00 */
[----:B------:R-:W-:Y:S01]  /*2b00*/  FMUL.FTZ R36, R36, UR23 ;  /* 0x0000001724247c20 */ /* 0x000fe20008410000 */
[-C--:B------:R-:W-:Y:S03]  /*2b10*/  HMMA.16816.F32.BF16 R44, R112, R6.reuse, R44 ;  /* 0x00000006702c723c */ /* 0x080fe6000004182c */
[--C-:B------:R-:W-:Y:S01]  /*2b20*/  FFMA.FTZ R0, R0, UR15, -R13.reuse ;  /* 0x0000000f00007c23 */ /* 0x100fe2000801080d */
[----:B------:R-:W-:Y:S03]  /*2b30*/  FMUL.FTZ R37, R37, UR23 ;  /* 0x0000001725257c20 */ /* 0x000fe60008410000 */
[----:B------:R-:W-:Y:S01]  /*2b40*/  MUFU.TANH R85, R36 ;  /* 0x0000002400557308 */ /* 0x000fe20000002400 */
[----:B------:R-:W-:Y:S01]  /*2b50*/  FMUL.FTZ R38, R38, UR23 ;  /* 0x0000001726267c20 */ /* 0x000fe20008410000 */
[----:B------:R-:W-:Y:S01]  /*2b60*/  FMUL.FTZ R39, R39, UR23 ;  /* 0x0000001727277c20 */ /* 0x000fe20008410000 */
[C---:B------:R-:W-:Y:S04]  /*2b70*/  HMMA.16816.F32.BF16 R48, R104.reuse, R6, R48 ;  /* 0x000000066830723c */ /* 0x040fe80000041830 */
[----:B------:R-:W-:Y:S03]  /*2b80*/  FMUL.FTZ R40, R40, UR23 ;  /* 0x0000001728287c20 */ /* 0x000fe60008410000 */
[----:B------:R2:W-:Y:S01]  /*2b90*/  MUFU.EX2 R229, R0 ;  /* 0x0000000000e57308 */ /* 0x0005e20000000800 */
[----:B-1----:R-:W-:Y:S01]  /*2ba0*/  FFMA.FTZ R2, R3, UR15, -R13 ;  /* 0x0000000f03027c23 */ /* 0x002fe2000801080d */
[----:B------:R-:W-:Y:S01]  /*2bb0*/  MOV R3, R93 ;  /* 0x0000005d00037202 */ /* 0x000fe20000000f00 */
[----:B------:R-:W-:Y:S01]  /*2bc0*/  FMUL.FTZ R41, R41, UR23 ;  /* 0x0000001729297c20 */ /* 0x000fe20008410000 */
[----:B------:R-:W-:Y:S01]  /*2bd0*/  FMUL.FTZ R43, R43, UR23 ;  /* 0x000000172b2b7c20 */ /* 0x000fe20008410000 */
[----:B------:R-:W-:Y:S01]  /*2be0*/  FMUL.FTZ R42, R42, UR23 ;  /* 0x000000172a2a7c20 */ /* 0x000fe20008410000 */
[----:B------:R-:W-:Y:S01]  /*2bf0*/  FMUL.FTZ R47, R47, UR23 ;  /* 0x000000172f2f7c20 */ /* 0x000fe20008410000 */
[----:B------:R-:W-:Y:S03]  /*2c00*/  FMUL.FTZ R46, R46, UR23 ;  /* 0x000000172e2e7c20 */ /* 0x000fe60008410000 */
[----:B------:R-:W-:Y:S01]  /*2c10*/  MUFU.TANH R84, R37 ;  /* 0x0000002500547308 */ /* 0x000fe20000002400 */
[----:B------:R-:W-:Y:S01]  /*2c20*/  FMUL.FTZ R44, R44, UR23 ;  /* 0x000000172c2c7c20 */ /* 0x000fe20008410000 */
[----:B------:R-:W-:Y:S01]  /*2c30*/  FMUL.FTZ R45, R45, UR23 ;  /* 0x000000172d2d7c20 */ /* 0x000fe20008410000 */
[----:B------:R-:W-:Y:S01]  /*2c40*/  FMUL.FTZ R48, R48, UR23 ;  /* 0x0000001730307c20 */ /* 0x000fe20008410000 */
[----:B------:R-:W-:Y:S06]  /*2c50*/  FMUL.FTZ R49, R49, UR23 ;  /* 0x0000001731317c20 */ /* 0x000fec0008410000 */
[----:B------:R1:W-:Y:S01]  /*2c60*/  MUFU.EX2 R227, R2 ;  /* 0x0000000200e37308 */ /* 0x0003e20000000800 */
[----:B--2---:R-:W-:Y:S02]  /*2c70*/  @!P0 VIADD R0, R8, 0x10 ;  /* 0x0000001008008836 */ /* 0x004fe40000000000 */
[----:B------:R-:W-:Y:S01]  /*2c80*/  FMUL.FTZ R50, R50, UR23 ;  /* 0x0000001732327c20 */ /* 0x000fe20008410000 */
[----:B------:R-:W-:Y:S02]  /*2c90*/  FMUL.FTZ R51, R51, UR23 ;  /* 0x0000001733337c20 */ /* 0x000fe40008410000 */
[CC--:B------:R-:W-:Y:S04]  /*2ca0*/  @!P0 ISETP.GE.AND P2, PT, R0.reuse, R16.reuse, PT ;  /* 0x000000100000820c */ /* 0x0c0fe80003f46270 */
[----:B------:R-:W-:Y:S01]  /*2cb0*/  MUFU.TANH R181, R39 ;  /* 0x0000002700b57308 */ /* 0x000fe20000002400 */
[-C--:B------:R-:W-:Y:S02]  /*2cc0*/  @!P0 ISETP.GE.AND P3, PT, R0, R15.reuse, PT ;  /* 0x0000000f0000820c */ /* 0x080fe40003f66270 */
[----:B------:R-:W-:Y:S07]  /*2cd0*/  @!P0 FSEL R3, R93, -INF , !P2 ;  /* 0xff8000005d038808 */ /* 0x000fee0005000000 */
[----:B------:R-:W-:Y:S01]  /*2ce0*/  MUFU.TANH R180, R38 ;  /* 0x0000002600b47308 */ /* 0x000fe20000002400 */
[--C-:B------:R-:W-:Y:S01]  /*2cf0*/  FFMA.FTZ R3, R3, UR15, -R14.reuse ;  /* 0x0000000f03037c23 */ /* 0x100fe2000801080e */
[----:B-1----:R-:W-:Y:S05]  /*2d00*/  @!P0 VIADD R2, R8, 0x11 ;  /* 0x0000001108028836 */ /* 0x002fea0000000000 */
[----:B------:R-:W-:Y:S03]  /*2d10*/  @!P0 ISETP.GE.AND P2, PT, R2, R16, PT ;  /* 0x000000100200820c */ /* 0x000fe60003f46270 */
[----:B------:R-:W-:Y:S01]  /*2d20*/  MUFU.TANH R195, R40 ;  /* 0x0000002800c37308 */ /* 0x000fe20000002400 */
[----:B------:R-:W-:Y:S02]  /*2d30*/  @!P0 FSEL R17, R92, -INF , !P2 ;  /* 0xff8000005c118808 */ /* 0x000fe40005000000 */
[----:B------:R-:W-:Y:S07]  /*2d40*/  @!P0 ISETP.GE.AND P2, PT, R2, R15, PT ;  /* 0x0000000f0200820c */ /* 0x000fee0003f46270 */
[----:B------:R1:W-:Y:S01]  /*2d50*/  MUFU.EX2 R97, R3 ;  /* 0x0000000300617308 */ /* 0x0003e20000000800 */
[----:B------:R-:W-:Y:S01]  /*2d60*/  @!P0 FSEL R4, R188, -INF , !P2 ;  /* 0xff800000bc048808 */ /* 0x000fe20005000000 */
[----:B------:R-:W-:Y:S01]  /*2d70*/  FFMA.FTZ R5, R17, UR15, -R14 ;  /* 0x0000000f11057c23 */ /* 0x000fe2000801080e */
[C---:B------:R-:W-:Y:S02]  /*2d80*/  @!P0 ISETP.GE.AND P2, PT, R0.reuse, R12, PT ;  /* 0x0000000c0000820c */ /* 0x040fe40003f46270 */
[----:B------:R-:W-:Y:S05]  /*2d90*/  MOV R17, R228 ;  /* 0x000000e400117202 */ /* 0x000fea0000000f00 */
[----:B------:R-:W-:Y:S10]  /*2da0*/  MUFU.TANH R194, R41 ;  /* 0x0000002900c27308 */ /* 0x000ff40000002400 */
[----:B------:R-:W-:Y:S01]  /*2db0*/  MUFU.EX2 R96, R5 ;  /* 0x0000000500607308 */ /* 0x000fe20000000800 */
[----:B-1----:R-:W-:Y:S01]  /*2dc0*/  IMAD.MOV.U32 R3, RZ, RZ, R189 ;  /* 0x000000ffff037224 */ /* 0x002fe200078e00bd */
[----:B------:R-:W-:Y:S02]  /*2dd0*/  @!P0 FSEL R3, R189, -INF , !P3 ;  /* 0xff800000bd038808 */ /* 0x000fe40005800000 */
[-C--:B------:R-:W-:Y:S02]  /*2de0*/  @!P0 ISETP.GE.AND P3, PT, R0, R11.reuse, PT ;  /* 0x0000000b0000820c */ /* 0x080fe40003f66270 */
[----:B------:R-:W-:Y:S01]  /*2df0*/  MOV R0, R232 ;  /* 0x000000e800007202 */ /* 0x000fe20000000f00 */
[--C-:B------:R-:W-:Y:S03]  /*2e00*/  FFMA.FTZ R3, R3, UR15, -R13.reuse ;  /* 0x0000000f03037c23 */ /* 0x100fe6000801080d */
[----:B------:R-:W-:Y:S10]  /*2e10*/  MUFU.TANH R214, R43 ;  /* 0x0000002b00d67308 */ /* 0x000ff40000002400 */
[----:B------:R1:W-:Y:S10]  /*2e20*/  MUFU.EX2 R222, R3 ;  /* 0x0000000300de7308 */ /* 0x0003f40000000800 */
[----:B------:R-:W-:Y:S10]  /*2e30*/  MUFU.TANH R215, R42 ;  /* 0x0000002a00d77308 */ /* 0x000ff40000002400 */
[----:B------:R-:W-:Y:S01]  /*2e40*/  MUFU.TANH R208, R47 ;  /* 0x0000002f00d07308 */ /* 0x000fe20000002400 */
[----:B-1----:R-:W-:Y:S01]  /*2e50*/  FFMA.FTZ R3, R4, UR15, -R13 ;  /* 0x0000000f04037c23 */ /* 0x002fe2000801080d */
[----:B------:R-:W-:Y:S08]  /*2e60*/  MOV R4, R210 ;  /* 0x000000d200047202 */ /* 0x000ff00000000f00 */
[----:B------:R-:W-:Y:S10]  /*2e70*/  MUFU.TANH R187, R44 ;  /* 0x0000002c00bb7308 */ /* 0x000ff40000002400 */
[----:B------:R1:W-:Y:S10]  /*2e80*/  MUFU.EX2 R221, R3 ;  /* 0x0000000300dd7308 */ /* 0x0003f40000000800 */
[----:B------:R-:W-:Y:S10]  /*2e90*/  MUFU.TANH R186, R45 ;  /* 0x0000002d00ba7308 */ /* 0x000ff40000002400 */
[----:B------:R-:W-:Y:S01]  /*2ea0*/  MUFU.TANH R81, R48 ;  /* 0x0000003000517308 */ /* 0x000fe20000002400 */
[----:B-1----:R-:W-:Y:S01]  /*2eb0*/  IMAD.MOV.U32 R3, RZ, RZ, R211 ;  /* 0x000000ffff037224 */ /* 0x002fe200078e00d3 */
[----:B------:R-:W-:Y:S02]  /*2ec0*/  @!P0 FSEL R3, R211, -INF , !P2 ;  /* 0xff800000d3038808 */ /* 0x000fe40005000000 */
[----:B------:R-:W-:Y:S03]  /*2ed0*/  @!P0 ISETP.GE.AND P2, PT, R2, R12, PT ;  /* 0x0000000c0200820c */ /* 0x000fe60003f46270 */
[--C-:B------:R-:W-:Y:S03]  /*2ee0*/  FFMA.FTZ R5, R3, UR15, -R10.reuse ;  /* 0x0000000f03057c23 */ /* 0x100fe6000801080a */
[----:B------:R-:W-:Y:S01]  /*2ef0*/  MUFU.TANH R209, R46 ;  /* 0x0000002e00d17308 */ /* 0x000fe20000002400 */
[----:B------:R-:W-:Y:S01]  /*2f00*/  @!P0 FSEL R4, R210, -INF , !P2 ;  /* 0xff800000d2048808 */ /* 0x000fe20005000000 */
[----:B------:R-:W-:Y:S01]  /*2f10*/  IMAD.MOV.U32 R3, RZ, RZ, R233 ;  /* 0x000000ffff037224 */ /* 0x000fe200078e00e9 */
[----:B------:R-:W-:Y:S02]  /*2f20*/  @!P0 ISETP.GE.AND P2, PT, R2, R11, PT ;  /* 0x0000000b0200820c */ /* 0x000fe40003f46270 */
[----:B------:R-:W-:Y:S01]  /*2f30*/  @!P0 FSEL R3, R233, -INF , !P3 ;  /* 0xff800000e9038808 */ /* 0x000fe20005800000 */
[--C-:B------:R-:W-:Y:S01]  /*2f40*/  FFMA.FTZ R2, R4, UR15, -R10.reuse ;  /* 0x0000000f04027c23 */ /* 0x100fe2000801080a */
[----:B------:R-:W-:Y:S03]  /*2f50*/  @!P0 FSEL R0, R232, -INF , !P2 ;  /* 0xff800000e8008808 */ /* 0x000fe60005000000 */
[----:B------:R-:W-:Y:S01]  /*2f60*/  MUFU.EX2 R244, R5 ;  /* 0x0000000500f47308 */ /* 0x000fe20000000800 */
[----:B------:R-:W-:Y:S01]  /*2f70*/  MOV R4, R206 ;  /* 0x000000ce00047202 */ /* 0x000fe20000000f00 */
[--C-:B------:R-:W-:Y:S08]  /*2f80*/  FFMA.FTZ R0, R0, UR15, -R9.reuse ;  /* 0x0000000f00007c23 */ /* 0x100ff00008010809 */
[----:B------:R1:W-:Y:S10]  /*2f90*/  MUFU.EX2 R21, R0 ;  /* 0x0000000000157308 */ /* 0x0003f40000000800 */
[----:B------:R2:W-:Y:S10]  /*2fa0*/  MUFU.EX2 R243, R2 ;  /* 0x0000000200f37308 */ /* 0x0005f40000000800 */
[----:B------:R-:W-:Y:S01]  /*2fb0*/  MUFU.TANH R80, R49 ;  /* 0x0000003100507308 */ /* 0x000fe20000002400 */
[----:B-1----:R-:W-:Y:S05]  /*2fc0*/  @!P0 VIADD R0, R8, 0x18 ;  /* 0x0000001808008836 */ /* 0x002fea0000000000 */
[CC--:B------:R-:W-:Y:S04]  /*2fd0*/  @!P0 ISETP.GE.AND P2, PT, R0.reuse, R12.reuse, PT ;  /* 0x0000000c0000820c */ /* 0x0c0fe80003f46270 */
[----:B------:R-:W-:Y:S01]  /*2fe0*/  MUFU.TANH R173, R50 ;  /* 0x0000003200ad7308 */ /* 0x000fe20000002400 */
[--C-:B--2---:R-:W-:Y:S01]  /*2ff0*/  FFMA.FTZ R2, R3, UR15, -R9.reuse ;  /* 0x0000000f03027c23 */ /* 0x104fe20008010809 */
[----:B------:R-:W-:Y:S02]  /*3000*/  MOV R3, R207 ;  /* 0x000000cf00037202 */ /* 0x000fe40000000f00 */
[----:B------:R-:W-:Y:S02]  /*3010*/  @!P0 FSEL R3, R207, -INF , !P2 ;  /* 0xff800000cf038808 */ /* 0x000fe40005000000 */
[-C--:B------:R-:W-:Y:S04]  /*3020*/  @!P0 ISETP.GE.AND P3, PT, R0, R11.reuse, PT ;  /* 0x0000000b0000820c */ /* 0x080fe80003f66270 */
[----:B------:R1:W2:Y:S01]  /*3030*/  MUFU.EX2 R20, R2 ;  /* 0x0000000200147308 */ /* 0x0002a20000000800 */
[----:B------:R-:W-:Y:S09]  /*3040*/  FFMA.FTZ R3, R3, UR15, -R10 ;  /* 0x0000000f03037c23 */ /* 0x000ff2000801080a */
[----:B------:R4:W-:Y:S10]  /*3050*/  MUFU.EX2 R238, R3 ;  /* 0x0000000300ee7308 */ /* 0x0009f40000000800 */
[----:B------:R-:W3:Y:S01]  /*3060*/  MUFU.TANH R172, R51 ;  /* 0x0000003300ac7308 */ /* 0x000ee20000002400 */
[----:B-1----:R-:W-:Y:S01]  /*3070*/  @!P0 VIADD R2, R8, 0x19 ;  /* 0x0000001908028836 */ /* 0x002fe20000000000 */
[----:B--2---:R-:W-:Y:S04]  /*3080*/  STL [R1+0x4], R20 ;  /* 0x0000041401007387 */ /* 0x004fe80000100800 */
[----:B------:R-:W-:Y:S01]  /*3090*/  @!P0 ISETP.GE.AND P2, PT, R2, R12, PT ;  /* 0x0000000c0200820c */ /* 0x000fe20003f46270 */
[----:B------:R-:W-:Y:S01]  /*30a0*/  STL [R1], R21 ;  /* 0x0000001501007387 */ /* 0x000fe20000100800 */
[----:B----4-:R-:W-:Y:S01]  /*30b0*/  IMAD.MOV.U32 R3, RZ, RZ, R230 ;  /* 0x000000ffff037224 */ /* 0x010fe200078e00e6 */
        /* <DEDUP_REMOVED lines=8> */
[----:B------:R-:W-:Y:S02]  /*3140*/  @!P0 ISETP.GE.AND P2, PT, R0, R16, PT ;  /* 0x000000100000820c */ /* 0x000fe40003f46270 */
[----:B------:R-:W-:Y:S07]  /*3150*/  MOV R0, R184 ;  /* 0x000000b800007202 */ /* 0x000fee0000000f00 */
[----:B------:R2:W-:Y:S01]  /*3160*/  MUFU.EX2 R237, R4 ;  /* 0x0000000400ed7308 */ /* 0x0005e20000000800 */
[----:B-1----:R-:W-:Y:S01]  /*3170*/  FFMA.FTZ R3, R17, UR15, -R9 ;  /* 0x0000000f11037c23 */ /* 0x002fe20008010809 */
[----:B------:R-:W-:Y:S08]  /*3180*/  MOV R17, R88 ;  /* 0x0000005800117202 */ /* 0x000ff00000000f00 */
[----:B------:R1:W-:Y:S01]  /*3190*/  MUFU.EX2 R249, R3 ;  /* 0x0000000300f97308 */ /* 0x0003e20000000800 */
[----:B--2---:R-:W2:Y:S01]  /*31a0*/  LDSM.16.M88.4 R4, [R151+0x6c00] ;  /* 0x006c00009704783b */ /* 0x004ea20000000200 */
[----:B-1----:R-:W-:Y:S01]  /*31b0*/  IMAD.MOV.U32 R3, RZ, RZ, R89 ;  /* 0x000000ffff037224 */ /* 0x002fe200078e0059 */
[----:B------:R-:W-:Y:S02]  /*31c0*/  @!P0 FSEL R3, R89, -INF , !P2 ;  /* 0xff80000059038808 */ /* 0x000fe40005000000 */
[----:B------:R-:W-:Y:S03]  /*31d0*/  @!P0 ISETP.GE.AND P2, PT, R2, R16, PT ;  /* 0x000000100200820c */ /* 0x000fe60003f46270 */
[--C-:B------:R-:W-:Y:S01]  /*31e0*/  FFMA.FTZ R18, R3, UR15, -R14.reuse ;  /* 0x0000000f03127c23 */ /* 0x100fe2000801080e */
[----:B------:R-:W-:Y:S01]  /*31f0*/  @!P0 FSEL R17, R88, -INF , !P2 ;  /* 0xff80000058118808 */ /* 0x000fe20005000000 */
[----:B------:R-:W-:Y:S01]  /*3200*/  IMAD.MOV.U32 R3, RZ, RZ, R185 ;  /* 0x000000ffff037224 */ /* 0x000fe200078e00b9 */
[----:B------:R-:W-:Y:S01]  /*3210*/  @!P0 ISETP.GE.AND P2, PT, R2, R15, PT ;  /* 0x0000000f0200820c */ /* 0x000fe20003f46270 */
[----:B------:R1:W-:Y:S01]  /*3220*/  MUFU.EX2 R91, R18 ;  /* 0x00000012005b7308 */ /* 0x0003e20000000800 */
[----:B------:R-:W-:Y:S01]  /*3230*/  @!P0 FSEL R3, R185, -INF , !P3 ;  /* 0xff800000b9038808 */ /* 0x000fe20005800000 */
[--C-:B------:R-:W-:Y:S01]  /*3240*/  FFMA.FTZ R2, R17, UR15, -R14.reuse ;  /* 0x0000000f11027c23 */ /* 0x100fe2000801080e */
[----:B------:R-:W-:Y:S02]  /*3250*/  @!P0 FSEL R0, R184, -INF , !P2 ;  /* 0xff800000b8008808 */ /* 0x000fe40005000000 */
[----:B------:R-:W-:Y:S05]  /*3260*/  MOV R17, R84 ;  /* 0x0000005400117202 */ /* 0x000fea0000000f00 */
[----:B------:R4:W-:Y:S01]  /*3270*/  MUFU.EX2 R90, R2 ;  /* 0x00000002005a7308 */ /* 0x0009e20000000800 */
[--C-:B------:R-:W-:Y:S09]  /*3280*/  FFMA.FTZ R0, R0, UR15, -R13.reuse ;  /* 0x0000000f00007c23 */ /* 0x100ff2000801080d */
[----:B------:R3:W-:Y:S01]  /*3290*/  MUFU.EX2 R204, R0 ;  /* 0x0000000000cc7308 */ /* 0x0007e20000000800 */
[-C--:B--2---:R-:W-:Y:S03]  /*32a0*/  HMMA.16816.F32.BF16 R52, R104, R4.reuse, R52 ;  /* 0x000000046834723c */ /* 0x084fe60000041834 */
[C---:B-1----:R-:W-:Y:S02]  /*32b0*/  @!P0 VIADD R18, R8.reuse, 0x28 ;  /* 0x0000002808128836 */ /* 0x042fe40000000000 */
[--C-:B----4-:R-:W-:Y:S01]  /*32c0*/  FFMA.FTZ R2, R3, UR15, -R13.reuse ;  /* 0x0000000f03027c23 */ /* 0x110fe2000801080d */
[----:B------:R-:W-:Y:S02]  /*32d0*/  MOV R3, R85 ;  /* 0x0000005500037202 */ /* 0x000fe40000000f00 */
[C---:B------:R-:W-:Y:S01]  /*32e0*/  HMMA.16816.F32.BF16 R56, R112.reuse, R4, R56 ;  /* 0x000000047038723c */ /* 0x040fe20000041838 */
[----:B------:R1:W-:Y:S03]  /*32f0*/  MUFU.EX2 R205, R2 ;  /* 0x0000000200cd7308 */ /* 0x0003e60000000800 */
[----:B------:R-:W-:Y:S01]  /*3300*/  MOV R4, R181 ;  /* 0x000000b500047202 */ /* 0x000fe20000000f00 */
[----:B---3--:R-:W-:Y:S03]  /*3310*/  @!P0 VIADD R0, R8, 0x20 ;  /* 0x0000002008008836 */ /* 0x008fe60000000000 */
[-C--:B------:R-:W-:Y:S03]  /*3320*/  HMMA.16816.F32.BF16 R60, R112, R6.reuse, R60 ;  /* 0x00000006703c723c */ /* 0x080fe6000004183c */
[----:B------:R-:W-:Y:S01]  /*3330*/  @!P0 ISETP.GE.AND P2, PT, R0, R16, PT ;  /* 0x000000100000820c */ /* 0x000fe20003f46270 */
[----:B------:R-:W-:Y:S01]  /*3340*/  FMUL.FTZ R52, R52, UR23 ;  /* 0x0000001734347c20 */ /* 0x000fe20008410000 */
[-C--:B------:R-:W-:Y:S01]  /*3350*/  @!P0 ISETP.GE.AND P3, PT, R0, R15.reuse, PT ;  /* 0x0000000f0000820c */ /* 0x080fe20003f66270 */
[----:B------:R-:W-:Y:S01]  /*3360*/  FMUL.FTZ R53, R53, UR23 ;  /* 0x0000001735357c20 */ /* 0x000fe20008410000 */
[----:B------:R-:W-:Y:S01]  /*3370*/  @!P0 FSEL R3, R85, -INF , !P2 ;  /* 0xff80000055038808 */ /* 0x000fe20005000000 */
[----:B------:R-:W-:Y:S01]  /*3380*/  MUFU.TANH R77, R52 ;  /* 0x00000034004d7308 */ /* 0x000fe20000002400 */
[----:B------:R-:W-:Y:S01]  /*3390*/  LOP3.LUT R115, R108, 0x1c0, RZ, 0xc0, !PT ;  /* 0x000001c06c737812 */ /* 0x000fe200078ec0ff */
[----:B------:R-:W-:Y:S04]  /*33a0*/  HMMA.16816.F32.BF16 R64, R104, R6, R64 ;  /* 0x000000066840723c */ /* 0x000fe80000041840 */
[----:B------:R-:W-:Y:S01]  /*33b0*/  FFMA.FTZ R3, R3, UR15, -R14 ;  /* 0x0000000f03037c23 */ /* 0x000fe2000801080e */
[----:B------:R-:W-:Y:S03]  /*33c0*/  MOV R7, R80 ;  /* 0x0000005000077202 */ /* 0x000fe60000000f00 */
[----:B------:R-:W-:Y:S01]  /*33d0*/  MUFU.TANH R76, R53 ;  /* 0x00000035004c7308 */ /* 0x000fe20000002400 */
[----:B------:R-:W-:Y:S01]  /*33e0*/  LOP3.LUT R115, R115, 0x38, R26, 0xf8, !PT ;  /* 0x0000003873737812 */ /* 0x000fe200078ef81a */
[----:B-1----:R-:W-:Y:S02]  /*33f0*/  @!P0 VIADD R2, R8, 0x21 ;  /* 0x0000002108028836 */ /* 0x002fe40000000000 */
[----:B------:R-:W-:Y:S01]  /*3400*/  FMUL.FTZ R60, R60, UR23 ;  /* 0x000000173c3c7c20 */ /* 0x000fe20008410000 */
[----:B------:R-:W-:Y:S01]  /*3410*/  FMUL.FTZ R61, R61, UR23 ;  /* 0x000000173d3d7c20 */ /* 0x000fe20008410000 */
[----:B------:R-:W-:Y:S01]  /*3420*/  FMUL.FTZ R62, R62, UR23 ;  /* 0x000000173e3e7c20 */ /* 0x000fe20008410000 */
[----:B------:R-:W-:Y:S01]  /*3430*/  FMUL.FTZ R63, R63, UR23 ;  /* 0x000000173f3f7c20 */ /* 0x000fe20008410000 */
[----:B------:R-:W-:Y:S02]  /*3440*/  @!P0 ISETP.GE.AND P2, PT, R2, R16, PT ;  /* 0x000000100200820c */ /* 0x000fe40003f46270 */
[----:B------:R1:W-:Y:S01]  /*3450*/  MUFU.EX2 R87, R3 ;  /* 0x0000000300577308 */ /* 0x0003e20000000800 */
[----:B------:R-:W-:Y:S01]  /*3460*/  MOV R6, R208 ;  /* 0x000000d000067202 */ /* 0x000fe20000000f00 */
[----:B------:R-:W-:Y:S01]  /*3470*/  FMUL.FTZ R54, R54, UR23 ;  /* 0x0000001736367c20 */ /* 0x000fe20008410000 */
[----:B------:R-:W-:Y:S01]  /*3480*/  @!P0 FSEL R17, R84, -INF , !P2 ;  /* 0xff80000054118808 */ /* 0x000fe20005000000 */
[----:B------:R-:W-:Y:S01]  /*3490*/  FMUL.FTZ R57, R57, UR23 ;  /* 0x0000001739397c20 */ /* 0x000fe20008410000 */
[----:B------:R-:W-:Y:S01]  /*34a0*/  @!P0 ISETP.GE.AND P2, PT, R2, R15, PT ;  /* 0x0000000f0200820c */ /* 0x000fe20003f46270 */
[----:B------:R-:W-:Y:S01]  /*34b0*/  FMUL.FTZ R64, R64, UR23 ;  /* 0x0000001740407c20 */ /* 0x000fe20008410000 */
[----:B------:R-:W-:Y:S03]  /*34c0*/  FMUL.FTZ R66, R66, UR23 ;  /* 0x0000001742427c20 */ /* 0x000fe60008410000 */
[----:B------:R-:W-:Y:S01]  /*34d0*/  MUFU.TANH R171, R54 ;  /* 0x0000003600ab7308 */ /* 0x000fe20000002400 */
[----:B------:R-:W-:Y:S01]  /*34e0*/  @!P0 FSEL R4, R181, -INF , !P2 ;  /* 0xff800000b5048808 */ /* 0x000fe20005000000 */
[----:B------:R-:W-:Y:S01]  /*34f0*/  FFMA.FTZ R5, R17, UR15, -R14 ;  /* 0x0000000f11057c23 */ /* 0x000fe2000801080e */
[----:B------:R-:W-:Y:S01]  /*3500*/  @!P0 ISETP.GE.AND P2, PT, R0, R12, PT ;  /* 0x0000000c0000820c */ /* 0x000fe20003f46270 */
[----:B------:R-:W-:Y:S02]  /*3510*/  @!P0 VIADD R17, R8, 0x29 ;  /* 0x0000002908118836 */ /* 0x000fe40000000000 */
[----:B------:R-:W-:Y:S01]  /*3520*/  FMUL.FTZ R67, R67, UR23 ;  /* 0x0000001743437c20 */ /* 0x000fe20008410000 */
[----:B------:R-:W-:Y:S01]  /*3530*/  FMUL.FTZ R65, R65, UR23 ;  /* 0x0000001741417c20 */ /* 0x000fe20008410000 */
[----:B------:R-:W-:Y:S02]  /*3540*/  FMUL.FTZ R58, R58, UR23 ;  /* 0x000000173a3a7c20 */ /* 0x000fe40008410000 */
[----:B------:R-:W-:Y:S01]  /*3550*/  MUFU.EX2 R86, R5 ;  /* 0x0000000500567308 */ /* 0x000fe20000000800 */
[----:B-1----:R-:W-:Y:S01]  /*3560*/  IMAD.MOV.U32 R3, RZ, RZ, R180 ;  /* 0x000000ffff037224 */ /* 0x002fe200078e00b4 */
[----:B------:R-:W-:Y:S01]  /*3570*/  @!P0 FSEL R3, R180, -INF , !P3 ;  /* 0xff800000b4038808 */ /* 0x000fe20005800000 */
[----:B------:R-:W-:Y:S01]  /*3580*/  FMUL.FTZ R56, R56, UR23 ;  /* 0x0000001738387c20 */ /* 0x000fe20008410000 */
[-C--:B------:R-:W-:Y:S01]  /*3590*/  @!P0 ISETP.GE.AND P3, PT, R0, R11.reuse, PT ;  /* 0x0000000b0000820c */ /* 0x080fe20003f66270 */
[----:B------:R-:W-:Y:S01]  /*35a0*/  FMUL.FTZ R55, R55, UR23 ;  /* 0x0000001737377c20 */ /* 0x000fe20008410000 */
[----:B------:R-:W-:Y:S01]  /*35b0*/  MOV R0, R214 ;  /* 0x000000d600007202 */ /* 0x000fe20000000f00 */
[--C-:B------:R-:W-:Y:S03]  /*35c0*/  FFMA.FTZ R3, R3, UR15, -R13.reuse ;  /* 0x0000000f03037c23 */ /* 0x100fe6000801080d */
[----:B------:R-:W-:Y:S01]  /*35d0*/  MUFU.TANH R182, R56 ;  /* 0x0000003800b67308 */ /* 0x000fe20000002400 */
[----:B------:R-:W-:Y:S09]  /*35e0*/  FMUL.FTZ R59, R59, UR23 ;  /* 0x000000173b3b7c20 */ /* 0x000ff20008410000 */
[----:B------:R1:W-:Y:S10]  /*35f0*/  MUFU.EX2 R197, R3 ;  /* 0x0000000300c57308 */ /* 0x0003f40000000800 */
[----:B------:R-:W2:Y:S10]  /*3600*/  MUFU.TANH R170, R55 ;  /* 0x0000003700aa7308 */ /* 0x000eb40000002400 */
[----:B------:R-:W-:Y:S01]  /*3610*/  MUFU.TANH R183, R57 ;  /* 0x0000003900b77308 */ /* 0x000fe20000002400 */
[----:B-1----:R-:W-:Y:S01]  /*3620*/  FFMA.FTZ R3, R4, UR15, -R13 ;  /* 0x0000000f04037c23 */ /* 0x002fe2000801080d */
[----:B------:R-:W-:Y:S08]  /*3630*/  MOV R4, R194 ;  /* 0x000000c200047202 */ /* 0x000ff00000000f00 */
[----:B------:R1:W-:Y:S10]  /*3640*/  MUFU.EX2 R198, R3 ;  /* 0x0000000300c67308 */ /* 0x0003f40000000800 */
[----:B------:R-:W-:Y:S10]  /*3650*/  MUFU.TANH R201, R58 ;  /* 0x0000003a00c97308 */ /* 0x000ff40000002400 */
[----:B------:R-:W3:Y:S01]  /*3660*/  MUFU.TANH R199, R59 ;  /* 0x0000003b00c77308 */ /* 0x000ee20000002400 */
[----:B-1----:R-:W-:Y:S01]  /*3670*/  IMAD.MOV.U32 R3, RZ, RZ, R195 ;  /* 0x000000ffff037224 */ /* 0x002fe200078e00c3 */
[----:B------:R-:W-:Y:S02]  /*3680*/  @!P0 FSEL R3, R195, -INF , !P2 ;  /* 0xff800000c3038808 */ /* 0x000fe40005000000 */
[-C--:B------:R-:W-:Y:S03]  /*3690*/  @!P0 ISETP.GE.AND P2, PT, R2, R12.reuse, PT ;  /* 0x0000000c0200820c */ /* 0x080fe60003f46270 */
[--C-:B------:R-:W-:Y:S01]  /*36a0*/  FFMA.FTZ R3, R3, UR15, -R10.reuse ;  /* 0x0000000f03037c23 */ /* 0x100fe2000801080a */
[----:B------:R-:W-:Y:S02]  /*36b0*/  @!P0 FSEL R4, R194, -INF , !P2 ;  /* 0xff800000c2048808 */ /* 0x000fe40005000000 */
[----:B------:R-:W1:Y:S01]  /*36c0*/  MUFU.TANH R177, R60 ;  /* 0x0000003c00b17308 */ /* 0x000e620000002400 */
[-C--:B------:R-:W-:Y:S02]  /*36d0*/  @!P0 ISETP.GE.AND P2, PT, R2, R11.reuse, PT ;  /* 0x0000000b0200820c */ /* 0x080fe40003f46270 */
[--C-:B------:R-:W-:Y:S02]  /*36e0*/  FFMA.FTZ R2, R4, UR15, -R10.reuse ;  /* 0x0000000f04027c23 */ /* 0x100fe4000801080a */
[----:B------:R-:W-:Y:S02]  /*36f0*/  @!P0 FSEL R0, R214, -INF , !P2 ;  /* 0xff800000d6008808 */ /* 0x000fe40005000000 */
[-C--:B------:R-:W-:Y:S03]  /*3700*/  @!P0 ISETP.GE.AND P2, PT, R18, R12.reuse, PT ;  /* 0x0000000c1200820c */ /* 0x080fe60003f46270 */
[----:B------:R4:W-:Y:S01]  /*3710*/  MUFU.EX2 R226, R3 ;  /* 0x0000000300e27308 */ /* 0x0009e20000000800 */
[----:B------:R-:W-:Y:S09]  /*3720*/  FFMA.FTZ R0, R0, UR15, -R9 ;  /* 0x0000000f00007c23 */ /* 0x000ff20008010809 */
[----:B------:R2:W-:Y:S10]  /*3730*/  MUFU.EX2 R245, R0 ;  /* 0x0000000000f57308 */ /* 0x0005f40000000800 */
[----:B------:R3:W-:Y:S01]  /*3740*/  MUFU.EX2 R225, R2 ;  /* 0x0000000200e17308 */ /* 0x0007e20000000800 */
[----:B----4-:R-:W-:Y:S01]  /*3750*/  IMAD.MOV.U32 R3, RZ, RZ, R215 ;  /* 0x000000ffff037224 */ /* 0x010fe200078e00d7 */
[----:B------:R-:W-:Y:S02]  /*3760*/  @!P0 FSEL R3, R215, -INF , !P3 ;  /* 0xff800000d7038808 */ /* 0x000fe40005800000 */
[----:B------:R-:W-:Y:S04]  /*3770*/  @!P0 ISETP.GE.AND P3, PT, R17, R11, PT ;  /* 0x0000000b1100820c */ /* 0x000fe80003f66270 */
[----:B------:R-:W-:Y:S02]  /*3780*/  @!P0 FSEL R6, R208, -INF , !P3 ;  /* 0xff800000d0068808 */ /* 0x000fe40005800000 */
[----:B------:R-:W4:Y:S01]  /*3790*/  MUFU.TANH R176, R61 ;  /* 0x0000003d00b07308 */ /* 0x000f220000002400 */
[----:B--2---:R-:W-:Y:S02]  /*37a0*/  MOV R0, R187 ;  /* 0x000000bb00007202 */ /* 0x004fe40000000f00 */
[----:B------:R-:W-:Y:S02]  /*37b0*/  @!P0 FSEL R0, R187, -INF , !P2 ;  /* 0xff800000bb008808 */ /* 0x000fe40005000000 */
[----:B------:R-:W-:Y:S01]  /*37c0*/  @!P0 ISETP.GE.AND P2, PT, R17, R12, PT ;  /* 0x0000000c1100820c */ /* 0x000fe20003f46270 */
[--C-:B---3--:R-:W-:Y:S01]  /*37d0*/  FFMA.FTZ R2, R3, UR15, -R9.reuse ;  /* 0x0000000f03027c23 */ /* 0x108fe20008010809 */
[----:B------:R-:W-:Y:S01]  /*37e0*/  MOV R3, R186 ;  /* 0x000000ba00037202 */ /* 0x000fe20000000f00 */
[--C-:B------:R-:W-:Y:S01]  /*37f0*/  FFMA.FTZ R0, R0, UR15, -R10.reuse ;  /* 0x0000000f00007c23 */ /* 0x100fe2000801080a */
[----:B------:R-:W-:Y:S01]  /*3800*/  @!P0 FSEL R3, R186, -INF , !P2 ;  /* 0xff800000ba038808 */ /* 0x000fe20005000000 */
[----:B------:R2:W-:Y:S01]  /*3810*/  MUFU.EX2 R246, R2 ;  /* 0x0000000200f67308 */ /* 0x0005e20000000800 */
[----:B------:R-:W-:Y:S03]  /*3820*/  @!P0 ISETP.GE.AND P2, PT, R18, R11, PT ;  /* 0x0000000b1200820c */ /* 0x000fe60003f46270 */
[----:B------:R-:W-:Y:S01]  /*3830*/  FFMA.FTZ R4, R3, UR15, -R10 ;  /* 0x0000000f03047c23 */ /* 0x000fe2000801080a */
[----:B------:R-:W-:Y:S05]  /*3840*/  IMAD.U32 R3, RZ, RZ, UR5 ;  /* 0x00000005ff037e24 */ /* 0x000fea000f8e00ff */
[----:B------:R3:W-:Y:S10]  /*3850*/  MUFU.EX2 R213, R0 ;  /* 0x0000000000d57308 */ /* 0x0007f40000000800 */
[----:B------:R1:W-:Y:S01]  /*3860*/  MUFU.EX2 R212, R4 ;  /* 0x0000000400d47308 */ /* 0x0003e20000000800 */
[----:B--2---:R-:W-:Y:S09]  /*3870*/  IMAD.U32 R2, RZ, RZ, UR32 ;  /* 0x00000020ff027e24 */ /* 0x004ff2000f8e00ff */
[----:B------:R-:W2:Y:S01]  /*3880*/  MUFU.TANH R75, R64 ;  /* 0x00000040004b7308 */ /* 0x000ea20000002400 */
[----:B---3--:R-:W-:Y:S02]  /*3890*/  MOV R0, R209 ;  /* 0x000000d100007202 */ /* 0x008fe40000000f00 */
[----:B------:R-:W-:Y:S05]  /*38a0*/  @!P0 FSEL R0, R209, -INF , !P2 ;  /* 0xff800000d1008808 */ /* 0x000fea0005000000 */
[----:B------:R-:W-:Y:S01]  /*38b0*/  FFMA.FTZ R0, R0, UR15, -R9 ;  /* 0x0000000f00007c23 */ /* 0x000fe20008010809 */
[C---:B-1----:R-:W-:Y:S01]  /*38c0*/  LEA R4, P2, R19.reuse, R2, 0x2 ;  /* 0x0000000213047211 */ /* 0x042fe200078410ff */
[----:B------:R-:W-:Y:S01]  /*38d0*/  MUFU.TANH R167, R66 ;  /* 0x0000004200a77308 */ /* 0x000fe20000002400 */
[----:B------:R-:W-:Y:S02]  /*38e0*/  LOP3.LUT R2, R108, 0x600, RZ, 0xc0, !PT ;  /* 0x000006006c027812 */ /* 0x000fe400078ec0ff */
[----:B------:R-:W-:Y:S02]  /*38f0*/  LEA.HI.X R5, R19, R3, RZ, 0x2, P2 ;  /* 0x0000000313057211 */ /* 0x000fe400010f14ff */
[----:B------:R-:W-:Y:S02]  /*3900*/  SHF.L.U32 R19, R155, 0x6, RZ ;  /* 0x000000069b137819 */ /* 0x000fe400000006ff */
[----:B------:R-:W-:Y:S01]  /*3910*/  LOP3.LUT R3, R109, 0x18, RZ, 0xc0, !PT ;  /* 0x000000186d037812 */ /* 0x000fe200078ec0ff */
[----:B------:R-:W3:Y:S01]  /*3920*/  LDG.E R114, desc[UR26][R4.64] ;  /* 0x0000001a04727981 */ /* 0x000ee2000c1e1900 */
[----:B------:R-:W-:Y:S01]  /*3930*/  LOP3.LUT R19, R26, 0xe006, R19, 0xc8, !PT ;  /* 0x0000e0061a137812 */ /* 0x000fe200078ec813 */
[----:B------:R1:W-:Y:S01]  /*3940*/  MUFU.EX2 R242, R0 ;  /* 0x0000000000f27308 */ /* 0x0003e20000000800 */
[-C--:B------:R-:W-:Y:S01]  /*3950*/  @!P0 ISETP.GE.AND P2, PT, R18, R16.reuse, PT ;  /* 0x000000101200820c */ /* 0x080fe20003f46270 */
[----:B------:R-:W3:Y:S01]  /*3960*/  LDG.E R113, desc[UR26][R4.64+0x20] ;  /* 0x0000201a04717981 */ /* 0x000ee2000c1e1900 */
[--C-:B------:R-:W-:Y:S02]  /*3970*/  LOP3.LUT R19, R19, 0xc00, R156.reuse, 0xf8, !PT ;  /* 0x00000c0013137812 */ /* 0x100fe400078ef89c */
[----:B------:R-:W-:Y:S01]  /*3980*/  LOP3.LUT R2, R2, 0x120, R156, 0xf8, !PT ;  /* 0x0000012002027812 */ /* 0x000fe200078ef89c */
[----:B------:R-:W5:Y:S01]  /*3990*/  LDG.E R112, desc[UR26][R4.64+0x100] ;  /* 0x0001001a04707981 */ /* 0x000f62000c1e1900 */
[----:B------:R-:W-:Y:S03]  /*39a0*/  LOP3.LUT R115, R19, R115, RZ, 0xfc, !PT ;  /* 0x0000007313737212 */ /* 0x000fe600078efcff */
[----:B------:R-:W-:Y:S01]  /*39b0*/  MUFU.TANH R166, R67 ;  /* 0x0000004300a67308 */ /* 0x000fe20000002400 */
[----:B------:R-:W3:Y:S01]  /*39c0*/  LDL R19, [R1+0x4c] ;  /* 0x00004c0001137983 */ /* 0x000ee20000100800 */
[----:B------:R-:W-:Y:S03]  /*39d0*/  LEA R115, R115, UR4, 0x1 ;  /* 0x0000000473737c11 */ /* 0x000fe6000f8e08ff */
[----:B------:R4:W5:Y:S02]  /*39e0*/  LDG.E R111, desc[UR26][R4.64+0x120] ;  /* 0x0001201a046f7981 */ /* 0x000964000c1e1900 */
[----:B------:R-:W-:Y:S02]  /*39f0*/  VIADD R159, R115, 0x10040 ;  /* 0x00010040739f7836 */ /* 0x000fe40000000000 */
[----:B-1----:R-:W-:Y:S01]  /*3a00*/  FFMA.FTZ R0, R6, UR15, -R9 ;  /* 0x0000000f06007c23 */ /* 0x002fe20008010809 */
[----:B------:R-:W-:Y:S01]  /*3a10*/  IMAD.MOV.U32 R6, RZ, RZ, R81 ;  /* 0x000000ffff067224 */ /* 0x000fe200078e0051 */
[----:B------:R-:W-:Y:S01]  /*3a20*/  @!P0 FSEL R6, R81, -INF , !P2 ;  /* 0xff80000051068808 */ /* 0x000fe20005000000 */
[----:B------:R-:W-:Y:S01]  /*3a30*/  MUFU.TANH R191, R62 ;  /* 0x0000003e00bf7308 */ /* 0x000fe20000002400 */
[----:B------:R-:W-:Y:S04]  /*3a40*/  @!P0 ISETP.GE.AND P2, PT, R17, R16, PT ;  /* 0x000000101100820c */ /* 0x000fe80003f46270 */
[----:B------:R-:W-:Y:S02]  /*3a50*/  @!P0 FSEL R7, R80, -INF , !P2 ;  /* 0xff80000050078808 */ /* 0x000fe40005000000 */
[----:B------:R-:W-:Y:S03]  /*3a60*/  @!P0 ISETP.GE.AND P2, PT, R18, R15, PT ;  /* 0x0000000f1200820c */ /* 0x000fe60003f46270 */
[----:B------:R1:W-:Y:S01]  /*3a70*/  MUFU.EX2 R241, R0 ;  /* 0x0000000000f17308 */ /* 0x0003e20000000800 */
[----:B------:R-:W-:Y:S04]  /*3a80*/  MOV R18, 0x10 ;  /* 0x0000001000127802 */ /* 0x000fe80000000f00 */
[----:B------:R-:W-:Y:S05]  /*3a90*/  SEL R18, R18, 0xfffffff0, !P1 ;  /* 0xfffffff012127807 */ /* 0x000fea0004800000 */
[----:B------:R-:W2:Y:S01]  /*3aa0*/  MUFU.TANH R74, R65 ;  /* 0x00000041004a7308 */ /* 0x000ea20000002400 */
[----:B------:R-:W-:Y:S01]  /*3ab0*/  IADD3 R165, PT, PT, R18, R115, RZ ;  /* 0x0000007312a57210 */ /* 0x000fe20007ffe0ff */
[----:B----4-:R-:W-:Y:S01]  /*3ac0*/  FFMA.FTZ R4, R7, UR15, -R14 ;  /* 0x0000000f07047c23 */ /* 0x010fe2000801080e */
[----:B------:R-:W-:Y:S01]  /*3ad0*/  MOV R5, R172 ;  /* 0x000000ac00057202 */ /* 0x000fe20000000f00 */
[----:B------:R-:W-:Y:S06]  /*3ae0*/  VIADD R7, R115, 0x10000 ;  /* 0x0001000073077836 */ /* 0x000fec0000000000 */
[----:B------:R4:W-:Y:S01]  /*3af0*/  MUFU.EX2 R82, R4 ;  /* 0x0000000400527308 */ /* 0x0009e20000000800 */
[----:B-1----:R-:W-:Y:S02]  /*3b00*/  LOP3.LUT R0, R3, 0xc0, R156, 0xf8, !PT ;  /* 0x000000c003007812 */ /* 0x002fe400078ef89c */
[----:B------:R-:W-:Y:S01]  /*3b10*/  @P4 IADD3 R159, PT, PT, R7, -0x40, RZ ;  /* 0xffffffc0079f4810 */ /* 0x000fe20007ffe0ff */
[----:B------:R-:W-:Y:S01]  /*3b20*/  IMAD.MOV.U32 R7, RZ, RZ, R170 ;  /* 0x000000ffff077224 */ /* 0x000fe200078e00aa */
[----:B------:R-:W-:Y:S03]  /*3b30*/  LOP3.LUT R0, R0, 0x8, R158, 0x78, !PT ;  /* 0x0000000800007812 */ /* 0x000fe600078e789e */
[----:B------:R-:W-:Y:S01]  /*3b40*/  IMAD.IADD R162, R18, 0x1, R159 ;  /* 0x0000000112a27824 */ /* 0x000fe200078e029f */
[----:B------:R-:W-:Y:S01]  /*3b50*/  LOP3.LUT R0, R2, R0, RZ, 0xfc, !PT ;  /* 0x0000000002007212 */ /* 0x000fe200078efcff */
[--C-:B------:R-:W-:Y:S01]  /*3b60*/  FFMA.FTZ R2, R6, UR15, -R14.reuse ;  /* 0x0000000f06027c23 */ /* 0x100fe2000801080e */
[----:B------:R-:W-:Y:S01]  /*3b70*/  MOV R6, R77 ;  /* 0x0000004d00067202 */ /* 0x000fe20000000f00 */
[----:B------:R-:W-:Y:S01]  /*3b80*/  MUFU.TANH R190, R63 ;  /* 0x0000003f00be7308 */ /* 0x000fe20000002400 */
[----:B------:R-:W-:Y:S02]  /*3b90*/  LEA R0, R0, UR4, 0x1 ;  /* 0x0000000400007c11 */ /* 0x000fe4000f8e08ff */
[----:B----4-:R-:W-:Y:S07]  /*3ba0*/  @!P0 IADD3 R4, PT, PT, R8, 0x30, RZ ;  /* 0x0000003008048810 */ /* 0x010fee0007ffe0ff */
[----:B------:R1:W4:Y:S01]  /*3bb0*/  MUFU.EX2 R83, R2 ;  /* 0x0000000200537308 */ /* 0x0003220000000800 */
[C---:B------:R-:W-:Y:S02]  /*3bc0*/  @!P0 ISETP.GE.AND P5, PT, R4.reuse, R15, PT ;  /* 0x0000000f0400820c */ /* 0x040fe40003fa6270 */
[C---:B------:R-:W-:Y:S02]  /*3bd0*/  @!P0 ISETP.GE.AND P3, PT, R4.reuse, R11, PT ;  /* 0x0000000b0400820c */ /* 0x040fe40003f66270 */
[----:B------:R-:W-:Y:S01]  /*3be0*/  @!P0 ISETP.GE.AND P6, PT, R4, R12, PT ;  /* 0x0000000c0400820c */ /* 0x000fe20003fc6270 */
[----:B-1----:R-:W-:Y:S01]  /*3bf0*/  IMAD.MOV.U32 R2, RZ, RZ, R173 ;  /* 0x000000ffff027224 */ /* 0x002fe200078e00ad */
[----:B------:R-:W-:Y:S02]  /*3c00*/  @!P0 FSEL R2, R173, -INF , !P2 ;  /* 0xff800000ad028808 */ /* 0x000fe40005000000 */
[----:B------:R-:W-:Y:S03]  /*3c10*/  @!P0 ISETP.GE.AND P2, PT, R17, R15, PT ;  /* 0x0000000f1100820c */ /* 0x000fe60003f46270 */
[--C-:B------:R-:W-:Y:S01]  /*3c20*/  FFMA.FTZ R2, R2, UR15, -R13.reuse ;  /* 0x0000000f02027c23 */ /* 0x100fe2000801080d */
[----:B------:R-:W-:Y:S02]  /*3c30*/  @!P0 FSEL R5, R172, -INF , !P2 ;  /* 0xff800000ac058808 */ /* 0x000fe40005000000 */
[-C--:B------:R-:W-:Y:S01]  /*3c40*/  @!P0 ISETP.GE.AND P2, PT, R4, R16.reuse, PT ;  /* 0x000000100400820c */ /* 0x080fe20003f46270 */
[----:B------:R1:W-:Y:S01]  /*3c50*/  MUFU.EX2 R179, R2 ;  /* 0x0000000200b37308 */ /* 0x0003e20000000800 */
[----:B------:R-:W-:Y:S01]  /*3c60*/  MOV R4, R171 ;  /* 0x000000ab00047202 */ /* 0x000fe20000000f00 */
[--C-:B------:R-:W-:Y:S01]  /*3c70*/  FFMA.FTZ R5, R5, UR15, -R13.reuse ;  /* 0x0000000f05057c23 */ /* 0x100fe2000801080d */
[----:B------:R-:W-:Y:S02]  /*3c80*/  @!P0 FSEL R6, R77, -INF , !P2 ;  /* 0xff8000004d068808 */ /* 0x000fe40005000000 */
[----:B------:R-:W-:Y:S05]  /*3c90*/  @!P0 FSEL R4, R171, -INF , !P5 ;  /* 0xff800000ab048808 */ /* 0x000fea0006800000 */
[----:B------:R2:W-:Y:S01]  /*3ca0*/  MUFU.EX2 R178, R5 ;  /* 0x0000000500b27308 */ /* 0x0005e20000000800 */
[----:B------:R-:W-:Y:S09]  /*3cb0*/  FFMA.FTZ R6, R6, UR15, -R14 ;  /* 0x0000000f06067c23 */ /* 0x000ff2000801080e */
[----:B------:R4:W-:Y:S01]  /*3cc0*/  MUFU.EX2 R79, R6 ;  /* 0x00000006004f7308 */ /* 0x0009e20000000800 */
[----:B-1----:R-:W-:Y:S05]  /*3cd0*/  @!P0 VIADD R2, R8, 0x31 ;  /* 0x0000003108028836 */ /* 0x002fea0000000000 */
[C---:B------:R-:W-:Y:S02]  /*3ce0*/  @!P0 ISETP.GE.AND P2, PT, R2.reuse, R16, PT ;  /* 0x000000100200820c */ /* 0x040fe40003f46270 */
[-C--:B------:R-:W-:Y:S01]  /*3cf0*/  @!P0 ISETP.GE.AND P5, PT, R2, R12.reuse, PT ;  /* 0x0000000c0200820c */ /* 0x080fe20003fa6270 */
[----:B--2---:R-:W-:Y:S01]  /*3d00*/  IMAD.MOV.U32 R5, RZ, RZ, R76 ;  /* 0x000000ffff057224 */ /* 0x004fe200078e004c */
[----:B------:R-:W-:Y:S02]  /*3d10*/  @!P0 FSEL R5, R76, -INF , !P2 ;  /* 0xff8000004c058808 */ /* 0x000fe40005000000 */
[----:B------:R-:W-:Y:S03]  /*3d20*/  @!P0 ISETP.GE.AND P2, PT, R2, R15, PT ;  /* 0x0000000f0200820c */ /* 0x000fe60003f46270 */
[----:B------:R-:W-:Y:S01]  /*3d30*/  FFMA.FTZ R5, R5, UR15, -R14 ;  /* 0x0000000f05057c23 */ /* 0x000fe2000801080e */
[----:B------:R-:W-:Y:S01]  /*3d40*/  @!P0 FSEL R7, R170, -INF , !P2 ;  /* 0xff800000aa078808 */ /* 0x000fe20005000000 */
[----:B----4-:R-:W-:Y:S01]  /*3d50*/  IMAD.MOV.U32 R6, RZ, RZ, R182 ;  /* 0x000000ffff067224 */ /* 0x010fe200078e00b6 */
[----:B------:R-:W-:Y:S01]  /*3d60*/  @!P0 FSEL R6, R182, -INF , !P6 ;  /* 0xff800000b6068808 */ /* 0x000fe20007000000 */
[----:B------:R1:W2:Y:S01]  /*3d70*/  MUFU.EX2 R78, R5 ;  /* 0x00000005004e7308 */ /* 0x0002a20000000800 */
[----:B------:R-:W-:Y:S01]  /*3d80*/  @!P0 ISETP.GE.AND P2, PT, R2, R11, PT ;  /* 0x0000000b0200820c */ /* 0x000fe20003f46270 */
[----:B------:R-:W-:Y:S01]  /*3d90*/  FFMA.FTZ R17, R7, UR15, -R13 ;  /* 0x0000000f07117c23 */ /* 0x000fe2000801080d */
[----:B------:R-:W-:Y:S01]  /*3da0*/  @!P0 IADD3 R2, PT, PT, R8, 0x38, RZ ;  /* 0x0000003808028810 */ /* 0x000fe20007ffe0ff */
[--C-:B------:R-:W-:Y:S01]  /*3db0*/  FFMA.FTZ R6, R6, UR15, -R10.reuse ;  /* 0x0000000f06067c23 */ /* 0x100fe2000801080a */
[----:B------:R-:W-:Y:S02]  /*3dc0*/  @!P0 IADD3 R8, PT, PT, R8, 0x39, RZ ;  /* 0x0000003908088810 */ /* 0x000fe40007ffe0ff */
[----:B------:R-:W-:Y:S03]  /*3dd0*/  @!P0 ISETP.GE.AND P6, PT, R2, R12, PT ;  /* 0x0000000c0200820c */ /* 0x000fe60003fc6270 */
[----:B------:R4:W-:Y:S01]  /*3de0*/  MUFU.EX2 R203, R6 ;  /* 0x0000000600cb7308 */ /* 0x0009e20000000800 */
[----:B------:R-:W-:Y:S02]  /*3df0*/  MOV R7, R199 ;  /* 0x000000c700077202 */ /* 0x000fe40000000f00 */
[----:B------:R-:W-:Y:S02]  /*3e00*/  @!P0 FSEL R7, R199, -INF , !P2 ;  /* 0xff800000c7078808 */ /* 0x000fe40005000000 */
[----:B------:R-:W-:Y:S03]  /*3e10*/  @!P0 ISETP.GE.AND P2, PT, R8, R16, PT ;  /* 0x000000100800820c */ /* 0x000fe60003f46270 */
[----:B------:R-:W-:Y:S01]  /*3e20*/  FFMA.FTZ R7, R7, UR15, -R9 ;  /* 0x0000000f07077c23 */ /* 0x000fe20008010809 */
[----:B-1----:R-:W-:Y:S01]  /*3e30*/  FFMA.FTZ R5, R4, UR15, -R13 ;  /* 0x0000000f04057c23 */ /* 0x002fe2000801080d */
[----:B------:R-:W-:Y:S01]  /*3e40*/  IMAD.MOV.U32 R4, RZ, RZ, R183 ;  /* 0x000000ffff047224 */ /* 0x000fe200078e00b7 */
[----:B------:R-:W-:Y:S01]  /*3e50*/  @!P0 FSEL R4, R183, -INF , !P5 ;  /* 0xff800000b7048808 */ /* 0x000fe20006800000 */
[----:B------:R-:W-:Y:S01]  /*3e60*/  MUFU.EX2 R231, R7 ;  /* 0x0000000700e77308 */ /* 0x000fe20000000800 */
[----:B------:R-:W-:Y:S01]  /*3e70*/  @!P0 ISETP.GE.AND P5, PT, R8, R12, PT ;  /* 0x0000000c0800820c */ /* 0x000fe20003fa6270 */
[----:B------:R-:W-:Y:S01]  /*3e80*/  IMAD.MOV.U32 R12, RZ, RZ, R177 ;  /* 0x000000ffff0c7224 */ /* 0x000fe200078e00b1 */
[----:B------:R-:W-:Y:S02]  /*3e90*/  @!P0 FSEL R12, R177, -INF , !P6 ;  /* 0xff800000b10c8808 */ /* 0x000fe40007000000 */
[----:B------:R-:W-:Y:S01]  /*3ea0*/  @!P0 ISETP.GE.AND P6, PT, R2, R15, PT ;  /* 0x0000000f0200820c */ /* 0x000fe20003fc6270 */
[----:B----4-:R-:W-:Y:S01]  /*3eb0*/  FFMA.FTZ R6, R4, UR15, -R10 ;  /* 0x0000000f04067c23 */ /* 0x010fe2000801080a */
[----:B------:R-:W-:Y:S03]  /*3ec0*/  F2FP.BF16.F32.PACK_AB R4, R72, R157 ;  /* 0x0000009d4804723e */ /* 0x000fe600000010ff */
[----:B------:R1:W-:Y:S02]  /*3ed0*/  MUFU.EX2 R175, R5 ;  /* 0x0000000500af7308 */ /* 0x0003e40000000800 */
[----:B------:R4:W-:Y:S08]  /*3ee0*/  STS [R115+0x10000], R4 ;  /* 0x0100000473007388 */ /* 0x0009f00000000800 */
[----:B------:R2:W-:Y:S10]  /*3ef0*/  MUFU.EX2 R202, R6 ;  /* 0x0000000600ca7308 */ /* 0x0005f40000000800 */
[----:B------:R4:W3:Y:S01]  /*3f00*/  MUFU.EX2 R174, R17 ;  /* 0x0000001100ae7308 */ /* 0x0008e20000000800 */
[----:B-1----:R-:W-:Y:S02]  /*3f10*/  MOV R5, R201 ;  /* 0x000000c900057202 */ /* 0x002fe40000000f00 */
[----:B------:R-:W-:Y:S02]  /*3f20*/  @!P0 FSEL R5, R201, -INF , !P3 ;  /* 0xff800000c9058808 */ /* 0x000fe40005800000 */
[----:B------:R-:W-:Y:S02]  /*3f30*/  @!P0 ISETP.GE.AND P3, PT, R2, R16, PT ;  /* 0x000000100200820c */ /* 0x000fe40003f66270 */
[----:B------:R-:W-:Y:S02]  /*3f40*/  MOV R16, R176 ;  /* 0x000000b000107202 */ /* 0x000fe40000000f00 */
[----:B------:R-:W-:Y:S02]  /*3f50*/  @!P0 FSEL R16, R176, -INF , !P5 ;  /* 0xff800000b0108808 */ /* 0x000fe40006800000 */
[----:B------:R-:W-:Y:S02]  /*3f60*/  @!P0 ISETP.GE.AND P5, PT, R8, R15, PT ;  /* 0x0000000f0800820c */ /* 0x000fe40003fa6270 */
[----:B------:R-:W-:Y:S02]  /*3f70*/  MOV R15, R75 ;  /* 0x0000004b000f7202 */ /* 0x000fe40000000f00 */
[----:B------:R-:W-:Y:S02]  /*3f80*/  @!P0 FSEL R15, R75, -INF , !P3 ;  /* 0xff8000004b0f8808 */ /* 0x000fe40005800000 */
[----:B------:R-:W-:Y:S01]  /*3f90*/  @!P0 ISETP.GE.AND P3, PT, R2, R11, PT ;  /* 0x0000000b0200820c */ /* 0x000fe20003f66270 */
[----:B------:R-:W-:Y:S01]  /*3fa0*/  FFMA.FTZ R2, R5, UR15, -R9 ;  /* 0x0000000f05027c23 */ /* 0x000fe20008010809 */
[----:B--2---:R-:W-:Y:S01]  /*3fb0*/  F2FP.BF16.F32.PACK_AB R6, R68, R71 ;  /* 0x000000474406723e */ /* 0x004fe200000010ff */
[----:B----4-:R-:W-:Y:S01]  /*3fc0*/  IMAD.MOV.U32 R17, RZ, RZ, R74 ;  /* 0x000000ffff117224 */ /* 0x010fe200078e004a */
[----:B------:R-:W-:Y:S01]  /*3fd0*/  F2FP.BF16.F32.PACK_AB R4, R98, R99 ;  /* 0x000000636204723e */ /* 0x000fe200000010ff */
[----:B------:R1:W-:Y:S01]  /*3fe0*/  MUFU.EX2 R234, R2 ;  /* 0x0000000200ea7308 */ /* 0x0003e20000000800 */
[----:B------:R-:W-:Y:S01]  /*3ff0*/  F2FP.BF16.F32.PACK_AB R5, R251, R252 ;  /* 0x000000fcfb05723e */ /* 0x000fe200000010ff */
[----:B------:R2:W-:Y:S01]  /*4000*/  STS [R115+0x10400], R6 ;  /* 0x0104000673007388 */ /* 0x0005e20000000800 */
[----:B------:R-:W-:Y:S01]  /*4010*/  @!P0 FSEL R17, R74, -INF , !P2 ;  /* 0xff8000004a118808 */ /* 0x000fe20005000000 */
[--C-:B------:R-:W-:Y:S01]  /*4020*/  FFMA.FTZ R7, R15, UR15, -R14.reuse ;  /* 0x0000000f0f077c23 */ /* 0x100fe2000801080e */
[----:B------:R-:W-:Y:S01]  /*4030*/  @!P0 ISETP.GE.AND P2, PT, R8, R11, PT ;  /* 0x0000000b0800820c */ /* 0x000fe20003f46270 */
[----:B------:R4:W-:Y:S04]  /*4040*/  STS [R165+0x10000], R4 ;  /* 0x01000004a5007388 */ /* 0x0009e80000000800 */
[----:B------:R-:W-:Y:S01]  /*4050*/  MUFU.EX2 R73, R7 ;  /* 0x0000000700497308 */ /* 0x000fe20000000800 */
[----:B------:R-:W-:Y:S09]  /*4060*/  FFMA.FTZ R14, R17, UR15, -R14 ;  /* 0x0000000f110e7c23 */ /* 0x000ff2000801080e */
[----:B------:R-:W3:Y:S01]  /*4070*/  MUFU.EX2 R72, R14 ;  /* 0x0000000e00487308 */ /* 0x000ee20000000800 */
[----:B-1----:R-:W-:Y:S05]  /*4080*/  F2FP.BF16.F32.PACK_AB R2, R229, R227 ;  /* 0x000000e3e502723e */ /* 0x002fea00000010ff */
[----:B------:R1:W-:Y:S04]  /*4090*/  STS [R165+0x10400], R2 ;  /* 0x01040002a5007388 */ /* 0x0003e80000000800 */
[----:B------:R1:W-:Y:S01]  /*40a0*/  STS [R115+0x12000], R5 ;  /* 0x0120000573007388 */ /* 0x0003e20000000800 */
[----:B--2---:R-:W-:Y:S02]  /*40b0*/  F2FP.BF16.F32.PACK_AB R6, R25, R24 ;  /* 0x000000181906723e */ /* 0x004fe400000010ff */
[----:B----4-:R-:W-:Y:S03]  /*40c0*/  F2FP.BF16.F32.PACK_AB R4, R23, R22 ;  /* 0x000000161704723e */ /* 0x010fe600000010ff */
[----:B------:R2:W-:Y:S04]  /*40d0*/  STS [R115+0x12400], R6 ;  /* 0x0124000673007388 */ /* 0x0005e80000000800 */
[----:B------:R4:W-:Y:S01]  /*40e0*/  STS [R165+0x12400], R4 ;  /* 0x01240004a5007388 */ /* 0x0009e20000000800 */
[--C-:B-1----:R-:W-:Y:S01]  /*40f0*/  FFMA.FTZ R2, R12, UR15, -R10.reuse ;  /* 0x0000000f0c027c23 */ /* 0x102fe2000801080a */
[----:B------:R-:W-:Y:S03]  /*4100*/  FFMA.FTZ R10, R16, UR15, -R10 ;  /* 0x0000000f100a7c23 */ /* 0x000fe6000801080a */
[----:B------:R1:W-:Y:S01]  /*4110*/  MUFU.EX2 R200, R2 ;  /* 0x0000000200c87308 */ /* 0x0003e20000000800 */
[----:B------:R-:W-:Y:S05]  /*4120*/  F2FP.BF16.F32.PACK_AB R5, R247, R248 ;  /* 0x000000f8f705723e */ /* 0x000fea00000010ff */
[----:B------:R3:W-:Y:S01]  /*4130*/  STS [R165+0x12000], R5 ;  /* 0x01200005a5007388 */ /* 0x0007e20000000800 */
[----:B--2---:R-:W-:Y:S03]  /*4140*/  F2FP.BF16.F32.PACK_AB R6, R221, R222 ;  /* 0x000000dedd06723e */ /* 0x004fe600000010ff */
[----:B------:R-:W-:Y:S01]  /*4150*/  MUFU.EX2 R196, R10 ;  /* 0x0000000a00c47308 */ /* 0x000fe20000000800 */
[----:B----4-:R-:W-:Y:S02]  /*4160*/  F2FP.BF16.F32.PACK_AB R4, R90, R91 ;  /* 0x0000005b5a04723e */ /* 0x010fe400000010ff */
[----:B-1----:R-:W-:Y:S02]  /*4170*/  F2FP.BF16.F32.PACK_AB R2, R96, R97 ;  /* 0x000000616002723e */ /* 0x002fe400000010ff */
[----:B---3--:R-:W-:Y:S01]  /*4180*/  F2FP.BF16.F32.PACK_AB R5, R243, R244 ;  /* 0x000000f4f305723e */ /* 0x008fe200000010ff */
[----:B------:R-:W-:Y:S01]  /*4190*/  IMAD.IADD R161, R115, 0x1, R19 ;  /* 0x0000000173a17824 */ /* 0x000fe200078e0213 */
[----:B------:R-:W-:Y:S04]  /*41a0*/  IADD3 R160, PT, PT, R19, R159, RZ ;  /* 0x0000009f13a07210 */ /* 0x000fe80007ffe0ff */
[----:B------:R1:W-:Y:S01]  /*41b0*/  STS [R161+0x10000], R2 ;  /* 0x01000002a1007388 */ /* 0x0003e20000000800 */
[C---:B------:R-:W-:Y:S02]  /*41c0*/  IADD3 R164, PT, PT, R18.reuse, R161, RZ ;  /* 0x000000a112a47210 */ /* 0x040fe40007ffe0ff */
[----:B------:R-:W-:Y:S01]  /*41d0*/  IADD3 R163, PT, PT, R18, R160, RZ ;  /* 0x000000a012a37210 */ /* 0x000fe20007ffe0ff */
[----:B------:R2:W-:Y:S04]  /*41e0*/  STS [R161+0x10400], R6 ;  /* 0x01040006a1007388 */ /* 0x0005e80000000800 */
[----:B------:R3:W-:Y:S01]  /*41f0*/  STS [R164+0x10000], R4 ;  /* 0x01000004a4007388 */ /* 0x0007e20000000800 */
[----:B-1----:R-:W-:Y:S01]  /*4200*/  F2FP.BF16.F32.PACK_AB R2, R204, R205 ;  /* 0x000000cdcc02723e */ /* 0x002fe200000010ff */
[----:B--2---:R-:W-:Y:S04]  /*4210*/  IMAD.MOV.U32 R6, RZ, RZ, R166 ;  /* 0x000000ffff067224 */ /* 0x004fe800078e00a6 */
[----:B------:R1:W-:Y:S01]  /*4220*/  STS [R164+0x10400], R2 ;  /* 0x01040002a4007388 */ /* 0x0003e20000000800 */
[----:B------:R-:W-:Y:S02]  /*4230*/  @!P0 FSEL R6, R166, -INF , !P5 ;  /* 0xff800000a6068808 */ /* 0x000fe40006800000 */
[----:B---3--:R-:W-:Y:S01]  /*4240*/  F2FP.BF16.F32.PACK_AB R4, R237, R238 ;  /* 0x000000eeed04723e */ /* 0x008fe200000010ff */
[----:B------:R2:W-:Y:S01]  /*4250*/  STS [R161+0x12000], R5 ;  /* 0x01200005a1007388 */ /* 0x0005e20000000800 */
[----:B-1----:R-:W-:Y:S02]  /*4260*/  F2FP.BF16.F32.PACK_AB R2, R21, R20 ;  /* 0x000000141502723e */ /* 0x002fe400000010ff */
[----:B--2---:R-:W-:Y:S03]  /*4270*/  MOV R5, R167 ;  /* 0x000000a700057202 */ /* 0x004fe60000000f00 */
[----:B------:R1:W-:Y:S01]  /*4280*/  STS [R161+0x12400], R2 ;  /* 0x01240002a1007388 */ /* 0x0003e20000000800 */
[----:B------:R-:W-:Y:S03]  /*4290*/  @!P0 FSEL R5, R167, -INF , !P6 ;  /* 0xff800000a7058808 */ /* 0x000fe60007000000 */
[----:B------:R2:W-:Y:S02]  /*42a0*/  STS [R164+0x12000], R4 ;  /* 0x01200004a4007388 */ /* 0x0005e40000000800 */
[--C-:B------:R-:W-:Y:S01]  /*42b0*/  FFMA.FTZ R7, R5, UR15, -R13.reuse ;  /* 0x0000000f05077c23 */ /* 0x100fe2000801080d */
[----:B------:R-:W-:Y:S01]  /*42c0*/  F2FP.BF16.F32.PACK_AB R5, R86, R87 ;  /* 0x000000575605723e */ /* 0x000fe200000010ff */
[----:B------:R-:W-:Y:S02]  /*42d0*/  FFMA.FTZ R13, R6, UR15, -R13 ;  /* 0x0000000f060d7c23 */ /* 0x000fe4000801080d */
[----:B------:R3:W-:Y:S10]  /*42e0*/  MUFU.EX2 R169, R7 ;  /* 0x0000000700a97308 */ /* 0x0007f40000000800 */
[----:B------:R-:W4:Y:S01]  /*42f0*/  MUFU.EX2 R168, R13 ;  /* 0x0000000d00a87308 */ /* 0x000f220000000800 */
[----:B-1----:R-:W-:Y:S02]  /*4300*/  F2FP.BF16.F32.PACK_AB R2, R249, R250 ;  /* 0x000000faf902723e */ /* 0x002fe400000010ff */
[----:B---3--:R-:W-:Y:S02]  /*4310*/  F2FP.BF16.F32.PACK_AB R7, R241, R242 ;  /* 0x000000f2f107723e */ /* 0x008fe400000010ff */
[----:B--2---:R-:W-:Y:S01]  /*4320*/  MOV R4, R191 ;  /* 0x000000bf00047202 */ /* 0x004fe20000000f00 */
[----:B------:R1:W-:Y:S01]  /*4330*/  STS [R164+0x12400], R2 ;  /* 0x01240002a4007388 */ /* 0x0003e20000000800 */
[----:B------:R-:W-:Y:S03]  /*4340*/  @!P0 FSEL R4, R191, -INF , !P3 ;  /* 0xff800000bf048808 */ /* 0x000fe60005800000 */
[----:B------:R2:W-:Y:S02]  /*4350*/  STS [R159], R5 ;  /* 0x000000059f007388 */ /* 0x0005e40000000800 */
[--C-:B------:R-:W-:Y:S01]  /*4360*/  FFMA.FTZ R6, R4, UR15, -R9.reuse ;  /* 0x0000000f04067c23 */ /* 0x100fe20008010809 */
[----:B------:R-:W-:Y:S03]  /*4370*/  F2FP.BF16.F32.PACK_AB R4, R82, R83 ;  /* 0x000000535204723e */ /* 0x000fe600000010ff */
[----:B------:R3:W-:Y:S01]  /*4380*/  MUFU.EX2 R219, R6 ;  /* 0x0000000600db7308 */ /* 0x0007e20000000800 */
[----:B-1----:R-:W-:Y:S02]  /*4390*/  F2FP.BF16.F32.PACK_AB R2, R198, R197 ;  /* 0x000000c5c602723e */ /* 0x002fe400000010ff */
[----:B---3--:R-:W-:Y:S02]  /*43a0*/  F2FP.BF16.F32.PACK_AB R6, R78, R79 ;  /* 0x0000004f4e06723e */ /* 0x008fe400000010ff */
[----:B--2---:R-:W-:Y:S01]  /*43b0*/  MOV R5, R190 ;  /* 0x000000be00057202 */ /* 0x004fe20000000f00 */
[----:B------:R1:W-:Y:S01]  /*43c0*/  STS [R159+0x400], R2 ;  /* 0x000400029f007388 */ /* 0x0003e20000000800 */
[----:B------:R-:W-:Y:S03]  /*43d0*/  @!P0 FSEL R5, R190, -INF , !P2 ;  /* 0xff800000be058808 */ /* 0x000fe60005000000 */
[----:B------:R2:W-:Y:S02]  /*43e0*/  STS [R162], R4 ;  /* 0x00000004a2007388 */ /* 0x0005e40000000800 */
[----:B------:R-:W-:Y:S01]  /*43f0*/  FFMA.FTZ R9, R5, UR15, -R9 ;  /* 0x0000000f05097c23 */ /* 0x000fe20008010809 */
[----:B------:R-:W-:Y:S03]  /*4400*/  F2FP.BF16.F32.PACK_AB R5, R225, R226 ;  /* 0x000000e2e105723e */ /* 0x000fe600000010ff */
[----:B------:R-:W3:Y:S01]  /*4410*/  MUFU.EX2 R217, R9 ;  /* 0x0000000900d97308 */ /* 0x000ee20000000800 */
[----:B-1----:R-:W-:Y:S02]  /*4420*/  F2FP.BF16.F32.PACK_AB R2, R178, R179 ;  /* 0x000000b3b202723e */ /* 0x002fe400000010ff */
[----:B--2---:R-:W-:Y:S03]  /*4430*/  F2FP.BF16.F32.PACK_AB R4, R245, R246 ;  /* 0x000000f6f504723e */ /* 0x004fe600000010ff */
[----:B------:R1:W-:Y:S04]  /*4440*/  STS [R162+0x400], R2 ;  /* 0x00040002a2007388 */ /* 0x0003e80000000800 */
[----:B------:R2:W-:Y:S04]  /*4450*/  STS [R159+0x2000], R5 ;  /* 0x002000059f007388 */ /* 0x0005e80000000800 */
[----:B------:R4:W-:Y:S04]  /*4460*/  STS [R159+0x2400], R4 ;  /* 0x002400049f007388 */ /* 0x0009e80000000800 */
[----:B------:R-:W-:Y:S01]  /*4470*/  STS [R162+0x2400], R7 ;  /* 0x00240007a2007388 */ /* 0x000fe20000000800 */
[----:B-1----:R-:W-:Y:S02]  /*4480*/  F2FP.BF16.F32.PACK_AB R2, R212, R213 ;  /* 0x000000d5d402723e */ /* 0x002fe400000010ff */
[----:B--2---:R-:W-:Y:S03]  /*4490*/  F2FP.BF16.F32.PACK_AB R5, R174, R175 ;  /* 0x000000afae05723e */ /* 0x004fe600000010ff */
[----:B------:R1:W-:Y:S01]  /*44a0*/  STS [R162+0x2000], R2 ;  /* 0x00200002a2007388 */ /* 0x0003e20000000800 */
[----:B----4-:R-:W-:Y:S03]  /*44b0*/  F2FP.BF16.F32.PACK_AB R4, R72, R73 ;  /* 0x000000494804723e */ /* 0x010fe600000010ff */
[----:B------:R2:W-:Y:S04]  /*44c0*/  STS [R160], R6 ;  /* 0x00000006a0007388 */ /* 0x0005e80000000800 */
[----:B------:R4:W-:Y:S04]  /*44d0*/  STS [R160+0x400], R5 ;  /* 0x00040005a0007388 */ /* 0x0009e80000000800 */
[----:B------:R3:W-:Y:S01]  /*44e0*/  STS [R163], R4 ;  /* 0x00000004a3007388 */ /* 0x0007e20000000800 */
[----:B-1----:R-:W-:Y:S02]  /*44f0*/  F2FP.BF16.F32.PACK_AB R2, R168, R169 ;  /* 0x000000a9a802723e */ /* 0x002fe400000010ff */
[----:B--2---:R-:W-:Y:S03]  /*4500*/  F2FP.BF16.F32.PACK_AB R6, R202, R203 ;  /* 0x000000cbca06723e */ /* 0x004fe600000010ff */
[----:B------:R1:W-:Y:S01]  /*4510*/  STS [R163+0x400], R2 ;  /* 0x00040002a3007388 */ /* 0x0003e20000000800 */
[----:B----4-:R-:W-:Y:S03]  /*4520*/  F2FP.BF16.F32.PACK_AB R5, R231, R234 ;  /* 0x000000eae705723e */ /* 0x010fe600000010ff */
[----:B------:R-:W-:Y:S01]  /*4530*/  STS [R160+0x2000], R6 ;  /* 0x00200006a0007388 */ /* 0x000fe20000000800 */
[----:B---3--:R-:W-:Y:S03]  /*4540*/  F2FP.BF16.F32.PACK_AB R4, R196, R200 ;  /* 0x000000c8c404723e */ /* 0x008fe600000010ff */
[----:B------:R-:W-:Y:S04]  /*4550*/  STS [R160+0x2400], R5 ;  /* 0x00240005a0007388 */ /* 0x000fe80000000800 */
[----:B------:R-:W-:Y:S01]  /*4560*/  STS [R163+0x2000], R4 ;  /* 0x00200004a3007388 */ /* 0x000fe20000000800 */
[----:B-1----:R-:W-:Y:S05]  /*4570*/  F2FP.BF16.F32.PACK_AB R2, R217, R219 ;  /* 0x000000dbd902723e */ /* 0x002fea00000010ff */
[----:B------:R1:W-:Y:S04]  /*4580*/  STS [R163+0x2400], R2 ;  /* 0x00240002a3007388 */ /* 0x0003e80000000800 */
[----:B------:R-:W2:Y:S08]  /*4590*/  LDSM.16.M88.4 R64, [R0+0x4000] ;  /* 0x004000000040783b */ /* 0x000eb00000000200 */
[----:B------:R3:W4:Y:S01]  /*45a0*/  LDSM.16.M88.4 R60, [R0+0x5000] ;  /* 0x00500000003c783b */ /* 0x0007220000000200 */
[C---:B-1----:R-:W-:Y:S01]  /*45b0*/  VIADD R2, R0.reuse, 0x4000 ;  /* 0x0000400000027836 */ /* 0x042fe20000000000 */
[----:B---3--:R-:W-:Y:S04]  /*45c0*/  IADD3 R0, PT, PT, R0, 0x4020, RZ ;  /* 0x0000402000007810 */ /* 0x008fe80007ffe0ff */
[----:B------:R-:W-:Y:S05]  /*45d0*/  @P1 IADD3 R0, PT, PT, R2, -0x20, RZ ;  /* 0xffffffe002001810 */ /* 0x000fea0007ffe0ff */
[----:B------:R-:W1:Y:S01]  /*45e0*/  LDSM.16.M88.4 R100, [R0] ;  /* 0x000000000064783b */ /* 0x000e620000000200 */
[-C--:B--2---:R-:W-:Y:S07]  /*45f0*/  HMMA.16816.F32.BF16 R4, R64, R116.reuse, RZ ;  /* 0x000000744004723c */ /* 0x084fee00000418ff */
[----:B------:R2:W3:Y:S01]  /*4600*/  LDSM.16.M88.4 R104, [R0+0x1000] ;  /* 0x001000000068783b */ /* 0x0004e20000000200 */
[C---:B----4-:R-:W-:Y:S08]  /*4610*/  HMMA.16816.F32.BF16 R8, R60.reuse, R116, RZ ;  /* 0x000000743c08723c */ /* 0x050ff000000418ff */
[-C--:B------:R-:W-:Y:S08]  /*4620*/  HMMA.16816.F32.BF16 R12, R60, R118.reuse, RZ ;  /* 0x000000763c0c723c */ /* 0x080ff000000418ff */
[C---:B------:R-:W-:Y:S02]  /*4630*/  HMMA.16816.F32.BF16 R16, R64.reuse, R118, RZ ;  /* 0x000000764010723c */ /* 0x040fe400000418ff */
[--C-:B--2---:R-:W-:Y:S06]  /*4640*/  SHF.R.U32.HI R0, RZ, 0x4, R155.reuse ;  /* 0x00000004ff007819 */ /* 0x104fec000001169b */
[-C--:B------:R-:W-:Y:S01]  /*4650*/  HMMA.16816.F32.BF16 R20, R64, R120.reuse, RZ ;  /* 0x000000784014723c */ /* 0x080fe200000418ff */
[----:B------:R-:W-:Y:S04]  /*4660*/  LOP3.LUT R0, R0, 0x8, RZ, 0xc0, !PT ;  /* 0x0000000800007812 */ /* 0x000fe800078ec0ff */
[--C-:B------:R-:W-:Y:S03]  /*4670*/  LOP3.LUT R0, R0, 0x10, R155.reuse, 0xf8, !PT ;  /* 0x0000001000007812 */ /* 0x100fe600078ef89b */
[C---:B------:R-:W-:Y:S02]  /*4680*/  HMMA.16816.F32.BF16 R24, R60.reuse, R120, RZ ;  /* 0x000000783c18723c */ /* 0x040fe400000418ff */
[----:B------:R-:W-:Y:S02]  /*4690*/  LOP3.LUT R0, R0, 0xc0, R156, 0xf8, !PT ;  /* 0x000000c000007812 */ /* 0x000fe400078ef89c */
[----:B------:R-:W2:Y:S02]  /*46a0*/  LDL.LU R156, [R1+0x38] ;  /* 0x00003800019c7983 */ /* 0x000ea40000300800 */
[----:B------:R-:W-:Y:S01]  /*46b0*/  LOP3.LUT R2, R0, R3, RZ, 0x3c, !PT ;  /* 0x0000000300027212 */ /* 0x000fe200078e3cff */
[----:B------:R-:W-:Y:S01]  /*46c0*/  IMAD.MOV.U32 R3, RZ, RZ, R110 ;  /* 0x000000ffff037224 */ /* 0x000fe200078e006e */
[-C--:B------:R-:W-:Y:S01]  /*46d0*/  HMMA.16816.F32.BF16 R28, R60, R122.reuse, RZ ;  /* 0x0000007a3c1c723c */ /* 0x080fe200000418ff */
[----:B------:R-:W-:Y:S04]  /*46e0*/  LOP3.LUT R110, R158, 0x30, RZ, 0xc0, !PT ;  /* 0x000000309e6e7812 */ /* 0x000fe800078ec0ff */
[----:B------:R-:W-:Y:S03]  /*46f0*/  LOP3.LUT R0, R110, 0x8, R155, 0xf8, !PT ;  /* 0x000000086e007812 */ /* 0x000fe600078ef89b */
        /* <DEDUP_REMOVED lines=10> */
[C---:B---3--:R-:W-:Y:S08]  /*47a0*/  HMMA.16816.F32.BF16 R8, R104.reuse, R132, R8 ;  /* 0x000000846808723c */ /* 0x048ff00000041808 */
[-C--:B------:R-:W-:Y:S03]  /*47b0*/  HMMA.16816.F32.BF16 R12, R104, R134.reuse, R12 ;  /* 0x00000086680c723c */ /* 0x080fe6000004180c */
[----:B------:R-:W-:Y:S01]  /*47c0*/  FADD.FTZ R4, -R114, R4 ;  /* 0x0000000472047221 */ /* 0x000fe20000010100 */
[C---:B------:R-:W-:Y:S01]  /*47d0*/  FADD.FTZ R6, -R113.reuse, R6 ;  /* 0x0000000671067221 */ /* 0x040fe20000010100 */
[----:B------:R-:W-:Y:S03]  /*47e0*/  FADD.FTZ R7, -R113, R7 ;  /* 0x0000000771077221 */ /* 0x000fe60000010100 */
[C---:B------:R-:W-:Y:S04]  /*47f0*/  HMMA.16816.F32.BF16 R16, R100.reuse, R134, R16 ;  /* 0x000000866410723c */ /* 0x040fe80000041810 */
[----:B------:R-:W-:Y:S04]  /*4800*/  FMUL.FTZ R7, R68, R7 ;  /* 0x0000000744077220 */ /* 0x000fe80000410000 */
[-C--:B------:R-:W-:Y:S08]  /*4810*/  HMMA.16816.F32.BF16 R20, R100, R136.reuse, R20 ;  /* 0x000000886414723c */ /* 0x080ff00000041814 */
[C---:B------:R-:W-:Y:S04]  /*4820*/  HMMA.16816.F32.BF16 R24, R104.reuse, R136, R24 ;  /* 0x000000886818723c */ /* 0x040fe80000041818 */
[C---:B------:R-:W-:Y:S04]  /*4830*/  FADD.FTZ R16, -R114.reuse, R16 ;  /* 0x0000001072107221 */ /* 0x040fe80000010100 */
[-C--:B------:R-:W-:Y:S08]  /*4840*/  HMMA.16816.F32.BF16 R28, R104, R138.reuse, R28 ;  /* 0x0000008a681c723c */ /* 0x080ff0000004181c */
[C---:B------:R-:W-:Y:S08]  /*4850*/  HMMA.16816.F32.BF16 R32, R100.reuse, R138, R32 ;  /* 0x0000008a6420723c */ /* 0x040ff00000041820 */
[-C--:B------:R-:W-:Y:S08]  /*4860*/  HMMA.16816.F32.BF16 R36, R100, R140.reuse, R36 ;  /* 0x0000008c6424723c */ /* 0x080ff00000041824 */
[C---:B------:R-:W-:Y:S04]  /*4870*/  HMMA.16816.F32.BF16 R40, R104.reuse, R140, R40 ;  /* 0x0000008c6828723c */ /* 0x040fe80000041828 */
[C---:B------:R-:W-:Y:S04]  /*4880*/  FADD.FTZ R32, -R114.reuse, R32 ;  /* 0x0000002072207221 */ /* 0x040fe80000010100 */
[-C--:B------:R-:W-:Y:S08]  /*4890*/  HMMA.16816.F32.BF16 R44, R104, R142.reuse, R44 ;  /* 0x0000008e682c723c */ /* 0x080ff0000004182c */
[C---:B------:R-:W-:Y:S08]  /*48a0*/  HMMA.16816.F32.BF16 R48, R100.reuse, R142, R48 ;  /* 0x0000008e6430723c */ /* 0x040ff00000041830 */
[-C--:B------:R-:W-:Y:S08]  /*48b0*/  HMMA.16816.F32.BF16 R52, R100, R144.reuse, R52 ;  /* 0x000000906434723c */ /* 0x080ff00000041834 */
[C---:B------:R-:W-:Y:S08]  /*48c0*/  HMMA.16816.F32.BF16 R56, R104.reuse, R144, R56 ;  /* 0x000000906838723c */ /* 0x040ff00000041838 */
[-C--:B------:R-:W-:Y:S03]  /*48d0*/  HMMA.16816.F32.BF16 R60, R104, R146.reuse, R60 ;  /* 0x00000092683c723c */ /* 0x080fe6000004183c */
[----:B------:R-:W-:Y:S01]  /*48e0*/  FMUL.FTZ R107, R157, R4 ;  /* 0x000000049d6b7220 */ /* 0x000fe20000410000 */
[----:B------:R-:W-:Y:S01]  /*48f0*/  IMAD.MOV.U32 R4, RZ, RZ, R3 ;  /* 0x000000ffff047224 */ /* 0x000fe200078e0003 */
[C---:B------:R-:W-:Y:S01]  /*4900*/  SHF.L.U32 R157, R155.reuse, 0x6, RZ ;  /* 0x000000069b9d7819 */ /* 0x040fe200000006ff */
[----:B------:R-:W-:Y:S01]  /*4910*/  FADD.FTZ R106, -R114, R5 ;  /* 0x00000005726a7221 */ /* 0x000fe20000010100 */
[----:B------:R-:W-:Y:S01]  /*4920*/  SHF.L.U32 R105, R155, 0x3, RZ ;  /* 0x000000039b697819 */ /* 0x000fe200000006ff */
[----:B------:R-:W-:Y:S01]  /*4930*/  FFMA.FTZ R4, -R4, R4, 1 ;  /* 0x3f80000004047423 */ /* 0x000fe20000010104 */
[----:B------:R-:W-:Y:S01]  /*4940*/  LOP3.LUT R0, R0, 0x1c0, R157, 0xf8, !PT ;  /* 0x000001c000007812 */ /* 0x000fe200078ef89d */
[----:B------:R-:W-:Y:S01]  /*4950*/  FFMA.FTZ R5, -R148, R148, 1 ;  /* 0x3f80000094057423 */ /* 0x000fe20000010194 */
[----:B------:R-:W-:Y:S01]  /*4960*/  LOP3.LUT R104, R105, 0x38, RZ, 0xc0, !PT ;  /* 0x0000003869687812 */ /* 0x000fe200078ec0ff */
[----:B------:R1:W5:Y:S01]  /*4970*/  LDL.LU R148, [R1+0xd0] ;  /* 0x0000d00001947983 */ /* 0x0003620000300800 */
[----:B------:R-:W-:Y:S01]  /*4980*/  FMUL.FTZ R4, R4, UR23 ;  /* 0x0000001704047c20 */ /* 0x000fe20008410000 */
[----:B------:R-:W-:Y:S04]  /*4990*/  HMMA.16816.F32.BF16 R64, R100, R146, R64 ;  /* 0x000000926440723c */ /* 0x000fe80000041840 */
[----:B------:R-:W-:Y:S01]  /*49a0*/  LOP3.LUT R3, R157, 0x400, RZ, 0xc0, !PT ;  /* 0x000004009d037812 */ /* 0x000fe200078ec0ff */
[----:B------:R-:W-:Y:S01]  /*49b0*/  FMUL.FTZ R101, R107, R4 ;  /* 0x000000046b657220 */ /* 0x000fe20000410000 */
[----:B------:R-:W-:Y:S01]  /*49c0*/  LOP3.LUT R0, R0, R104, RZ, 0x3c, !PT ;  /* 0x0000006800007212 */ /* 0x000fe200078e3cff */
        /* <DEDUP_REMOVED lines=14> */
[----:B------:R-:W-:Y:S01]  /*4ab0*/  FMUL.FTZ R5, R5, UR23 ;  /* 0x0000001705057c20 */ /* 0x000fe20008410000 */
[----:B------:R-:W-:Y:S01]  /*4ac0*/  FMUL.FTZ R4, R4, UR23 ;  /* 0x0000001704047c20 */ /* 0x000fe20008410000 */
[----:B------:R1:W5:Y:S01]  /*4ad0*/  LDL.LU R96, [R1+0xc0] ;  /* 0x0000c00001607983 */ /* 0x0003620000300800 */
[----:B------:R-:W-:Y:S01]  /*4ae0*/  FMUL.FTZ R3, R3, UR23 ;  /* 0x0000001703037c20 */ /* 0x000fe20008410000 */
[----:B------:R-:W-:Y:S01]  /*4af0*/  FMUL.FTZ R16, R16, UR23 ;  /* 0x0000001710107c20 */ /* 0x000fe20008410000 */
[----:B------:R-:W-:Y:S01]  /*4b00*/  FMUL.FTZ R4, R102, R4 ;  /* 0x0000000466047220 */ /* 0x000fe20000410000 */
[----:B------:R1:W5:Y:S01]  /*4b10*/  LDL.LU R95, [R1+0xbc] ;  /* 0x0000bc00015f7983 */ /* 0x0003620000300800 */
[----:B------:R-:W-:Y:S01]  /*4b20*/  FMUL.FTZ R3, R17, R3 ;  /* 0x0000000311037220 */ /* 0x000fe20000410000 */
[----:B------:R-:W-:Y:S01]  /*4b30*/  FMUL.FTZ R16, R20, R16 ;  /* 0x0000001014107220 */ /* 0x000fe20000410000 */
[C---:B------:R-:W-:Y:S01]  /*4b40*/  FADD.FTZ R20, -R114.reuse, R33 ;  /* 0x0000002172147221 */ /* 0x040fe20000010100 */
[----:B------:R1:W5:Y:S01]  /*4b50*/  LDL.LU R94, [R1+0xb8] ;  /* 0x0000b800015e7983 */ /* 0x0003620000300800 */
[C---:B------:R-:W-:Y:S01]  /*4b60*/  FADD.FTZ R33, -R114.reuse, R36 ;  /* 0x0000002472217221 */ /* 0x040fe20000010100 */
[----:B------:R-:W-:Y:S01]  /*4b70*/  FADD.FTZ R36, -R114, R37 ;  /* 0x0000002572247221 */ /* 0x000fe20000010100 */
[----:B------:R-:W-:Y:S01]  /*4b80*/  FMUL.FTZ R20, R90, R20 ;  /* 0x000000145a147220 */ /* 0x000fe20000410000 */
[----:B------:R-:W-:Y:S01]  /*4b90*/  F2FP.BF16.F32.PACK_AB R16, R16, R3 ;  /* 0x000000031010723e */ /* 0x000fe200000010ff */
[----:B------:R-:W-:Y:S01]  /*4ba0*/  FMUL.FTZ R33, R87, R33 ;  /* 0x0000002157217220 */ /* 0x000fe20000410000 */
[----:B------:R-:W-:Y:S01]  /*4bb0*/  FMUL.FTZ R36, R86, R36 ;  /* 0x0000002456247220 */ /* 0x000fe20000410000 */
[----:B------:R-:W-:Y:S01]  /*4bc0*/  FFMA.FTZ R3, -R84, R84, 1 ;  /* 0x3f80000054037423 */ /* 0x000fe20000010154 */
[C---:B------:R-:W-:Y:S01]  /*4bd0*/  FADD.FTZ R37, -R114.reuse, R48 ;  /* 0x0000003072257221 */ /* 0x040fe20000010100 */
[C---:B------:R-:W-:Y:S01]  /*4be0*/  FADD.FTZ R48, -R114.reuse, R49 ;  /* 0x0000003172307221 */ /* 0x040fe20000010100 */
[C---:B------:R-:W-:Y:S01]  /*4bf0*/  FADD.FTZ R49, -R114.reuse, R52 ;  /* 0x0000003472317221 */ /* 0x040fe20000010100 */
[----:B------:R-:W-:Y:S01]  /*4c00*/  FADD.FTZ R52, -R114, R53 ;  /* 0x0000003572347221 */ /* 0x000fe20000010100 */
[----:B------:R-:W-:Y:S01]  /*4c10*/  FMUL.FTZ R37, R83, R37 ;  /* 0x0000002553257220 */ /* 0x000fe20000410000 */
[----:B------:R-:W-:Y:S01]  /*4c20*/  FMUL.FTZ R48, R82, R48 ;  /* 0x0000003052307220 */ /* 0x000fe20000410000 */
[----:B------:R-:W-:Y:S01]  /*4c30*/  FMUL.FTZ R49, R79, R49 ;  /* 0x000000314f317220 */ /* 0x000fe20000410000 */
[----:B------:R-:W-:Y:S01]  /*4c40*/  FMUL.FTZ R52, R78, R52 ;  /* 0x000000344e347220 */ /* 0x000fe20000410000 */
[----:B------:R-:W-:Y:S04]  /*4c50*/  FMUL.FTZ R3, R3, UR23 ;  /* 0x0000001703037c20 */ /* 0x000fe80008410000 */
[----:B------:R-:W-:Y:S01]  /*4c60*/  FMUL.FTZ R3, R36, R3 ;  /* 0x0000000324037220 */ /* 0x000fe20000410000 */
[----:B------:R-:W-:Y:S04]  /*4c70*/  FFMA.FTZ R36, -R76, R76, 1 ;  /* 0x3f8000004c247423 */ /* 0x000fe8000001014c */
[----:B------:R-:W-:Y:S01]  /*4c80*/  FMUL.FTZ R36, R36, UR23 ;  /* 0x0000001724247c20 */ /* 0x000fe20008410000 */
[----:B--2---:R-:W-:Y:S01]  /*4c90*/  FMUL.FTZ R106, R156, R106 ;  /* 0x0000006a9c6a7220 */ /* 0x004fe20000410000 */
[----:B------:R-:W-:Y:S03]  /*4ca0*/  SHF.L.U32 R156, R155, 0x5, RZ ;  /* 0x000000059b9c7819 */ /* 0x000fe600000006ff */
[----:B------:R-:W-:Y:S01]  /*4cb0*/  FMUL.FTZ R100, R106, R5 ;  /* 0x000000056a647220 */ /* 0x000fe20000410000 */
[----:B------:R-:W-:Y:S02]  /*4cc0*/  FFMA.FTZ R5, -R93, R93, 1 ;  /* 0x3f8000005d057423 */ /* 0x000fe4000001015d */
[----:B------:R1:W5:Y:S02]  /*4cd0*/  LDL.LU R93, [R1+0xb4] ;  /* 0x0000b400015d7983 */ /* 0x0003640000300800 */
[----:B------:R-:W-:Y:S01]  /*4ce0*/  FMUL.FTZ R5, R5, UR23 ;  /* 0x0000001705057c20 */ /* 0x000fe20008410000 */
[----:B------:R-:W-:Y:S01]  /*4cf0*/  F2FP.BF16.F32.PACK_AB R17, R100, R101 ;  /* 0x000000656411723e */ /* 0x000fe200000010ff */
[----:B------:R1:W5:Y:S02]  /*4d00*/  LDL.LU R92, [R1+0xb0] ;  /* 0x0000b000015c7983 */ /* 0x0003640000300800 */
[----:B------:R-:W-:Y:S01]  /*4d10*/  FMUL.FTZ R5, R21, R5 ;  /* 0x0000000515057220 */ /* 0x000fe20000410000 */
[----:B------:R-:W-:Y:S04]  /*4d20*/  FFMA.FTZ R21, -R88, R88, 1 ;  /* 0x3f80000058157423 */ /* 0x000fe80000010158 */
[----:B------:R-:W-:Y:S01]  /*4d30*/  F2FP.BF16.F32.PACK_AB R101, R4, R5 ;  /* 0x000000050465723e */ /* 0x000fe200000010ff */
[----:B------:R-:W-:Y:S01]  /*4d40*/  FMUL.FTZ R5, R91, R32 ;  /* 0x000000205b057220 */ /* 0x000fe20000410000 */
[----:B------:R-:W-:Y:S01]  /*4d50*/  FFMA.FTZ R32, -R89, R89, 1 ;  /* 0x3f80000059207423 */ /* 0x000fe20000010159 */
[----:B------:R1:W5:Y:S01]  /*4d60*/  LDL.LU R91, [R1+0xac] ;  /* 0x0000ac00015b7983 */ /* 0x0003620000300800 */
[----:B------:R-:W-:Y:S01]  /*4d70*/  FFMA.FTZ R4, -R85, R85, 1 ;  /* 0x3f80000055047423 */ /* 0x000fe20000010155 */
[----:B------:R-:W-:Y:S01]  /*4d80*/  FMUL.FTZ R21, R21, UR23 ;  /* 0x0000001715157c20 */ /* 0x000fe20008410000 */
[----:B------:R-:W-:Y:S01]  /*4d90*/  FMUL.FTZ R32, R32, UR23 ;  /* 0x0000001720207c20 */ /* 0x000fe20008410000 */
[----:B------:R1:W5:Y:S01]  /*4da0*/  LDL.LU R90, [R1+0xa8] ;  /* 0x0000a800015a7983 */ /* 0x0003620000300800 */
[----:B------:R-:W-:Y:S01]  /*4db0*/  FMUL.FTZ R4, R4, UR23 ;  /* 0x0000001704047c20 */ /* 0x000fe20008410000 */
[----:B------:R-:W-:Y:S01]  /*4dc0*/  FMUL.FTZ R21, R20, R21 ;  /* 0x0000001514157220 */ /* 0x000fe20000410000 */
[----:B------:R-:W-:Y:S01]  /*4dd0*/  FFMA.FTZ R20, -R81, R81, 1 ;  /* 0x3f80000051147423 */ /* 0x000fe20000010151 */
[----:B------:R1:W5:Y:S01]  /*4de0*/  LDL.LU R89, [R1+0xa4] ;  /* 0x0000a40001597983 */ /* 0x0003620000300800 */
[----:B------:R-:W-:Y:S01]  /*4df0*/  FMUL.FTZ R32, R5, R32 ;  /* 0x0000002005207220 */ /* 0x000fe20000410000 */
[----:B------:R-:W-:Y:S01]  /*4e00*/  FFMA.FTZ R5, -R80, R80, 1 ;  /* 0x3f80000050057423 */ /* 0x000fe20000010150 */
[----:B------:R-:W-:Y:S01]  /*4e10*/  FMUL.FTZ R4, R33, R4 ;  /* 0x0000000421047220 */ /* 0x000fe20000410000 */
[----:B------:R1:W5:Y:S01]  /*4e20*/  LDL.LU R88, [R1+0xa0] ;  /* 0x0000a00001587983 */ /* 0x0003620000300800 */
[----:B------:R-:W-:Y:S01]  /*4e30*/  FFMA.FTZ R33, -R77, R77, 1 ;  /* 0x3f8000004d217423 */ /* 0x000fe2000001014d */
[----:B------:R-:W-:Y:S01]  /*4e40*/  F2FP.BF16.F32.PACK_AB R100, R21, R32 ;  /* 0x000000201564723e */ /* 0x000fe200000010ff */
        /* <DEDUP_REMOVED lines=10> */
[----:B------:R-:W-:Y:S01]  /*4ef0*/  FMUL.FTZ R20, R20, UR23 ;  /* 0x0000001714147c20 */ /* 0x000fe20008410000 */
[----:B------:R-:W-:Y:S01]  /*4f00*/  F2FP.BF16.F32.PACK_AB R53, R3, R4 ;  /* 0x000000040335723e */ /* 0x000fe200000010ff */
[----:B------:R-:W-:Y:S01]  /*4f10*/  FMUL.FTZ R4, R49, R33 ;  /* 0x0000002131047220 */ /* 0x000fe20000410000 */
[----:B------:R1:W5:Y:S01]  /*4f20*/  LDL.LU R84, [R1+0x90] ;  /* 0x0000900001547983 */ /* 0x0003620000300800 */
[----:B------:R-:W-:Y:S01]  /*4f30*/  FADD.FTZ R33, -R114, R64 ;  /* 0x0000004072217221 */ /* 0x000fe20000010100 */
[----:B------:R-:W-:Y:S01]  /*4f40*/  FMUL.FTZ R20, R37, R20 ;  /* 0x0000001425147220 */ /* 0x000fe20000410000 */
[----:B------:R-:W-:Y:S01]  /*4f50*/  FMUL.FTZ R3, R52, R36 ;  /* 0x0000002434037220 */ /* 0x000fe20000410000 */
[----:B------:R1:W5:Y:S01]  /*4f60*/  LDL.LU R83, [R1+0x8c] ;  /* 0x00008c0001537983 */ /* 0x0003620000300800 */
[----:B------:R-:W-:Y:S01]  /*4f70*/  FMUL.FTZ R33, R73, R33 ;  /* 0x0000002149217220 */ /* 0x000fe20000410000 */
[----:B------:R-:W-:Y:S01]  /*4f80*/  FMUL.FTZ R6, R6, UR23 ;  /* 0x0000001706067c20 */ /* 0x000fe20008410000 */
[----:B------:R-:W-:Y:S01]  /*4f90*/  F2FP.BF16.F32.PACK_AB R48, R5, R20 ;  /* 0x000000140530723e */ /* 0x000fe200000010ff */
[----:B------:R1:W5:Y:S01]  /*4fa0*/  LDL.LU R82, [R1+0x88] ;  /* 0x0000880001527983 */ /* 0x0003620000300800 */
[----:B------:R-:W-:Y:S01]  /*4fb0*/  FFMA.FTZ R5, -R75, R75, 1 ;  /* 0x3f8000004b057423 */ /* 0x000fe2000001014b */
[----:B------:R-:W-:Y:S01]  /*4fc0*/  FADD.FTZ R20, -R114, R65 ;  /* 0x0000004172147221 */ /* 0x000fe20000010100 */
[----:B------:R-:W-:Y:S01]  /*4fd0*/  F2FP.BF16.F32.PACK_AB R37, R3, R4 ;  /* 0x000000040325723e */ /* 0x000fe200000010ff */
[----:B------:R1:W5:Y:S01]  /*4fe0*/  LDL.LU R81, [R1+0x84] ;  /* 0x0000840001517983 */ /* 0x0003620000300800 */
[----:B------:R-:W-:Y:S01]  /*4ff0*/  FMUL.FTZ R5, R5, UR23 ;  /* 0x0000001705057c20 */ /* 0x000fe20008410000 */
[----:B------:R-:W-:Y:S02]  /*5000*/  FMUL.FTZ R20, R72, R20 ;  /* 0x0000001448147220 */ /* 0x000fe40000410000 */
[----:B------:R1:W5:Y:S01]  /*5010*/  LDL.LU R80, [R1+0x80] ;  /* 0x0000800001507983 */ /* 0x0003620000300800 */
[----:B------:R-:W-:Y:S01]  /*5020*/  FMUL.FTZ R33, R33, R5 ;  /* 0x0000000521217220 */ /* 0x000fe20000410000 */
[----:B------:R-:W-:Y:S01]  /*5030*/  FMUL.FTZ R32, R20, R32 ;  /* 0x0000002014207220 */ /* 0x000fe20000410000 */
[----:B------:R-:W-:Y:S01]  /*5040*/  FFMA.FTZ R20, -R70, R70, 1 ;  /* 0x3f80000046147423 */ /* 0x000fe20000010146 */
[----:B------:R1:W5:Y:S03]  /*5050*/  LDL.LU R79, [R1+0x7c] ;  /* 0x00007c00014f7983 */ /* 0x0003660000300800 */
[----:B------:R-:W-:Y:S01]  /*5060*/  FMUL.FTZ R20, R20, UR23 ;  /* 0x0000001714147c20 */ /* 0x000fe20008410000 */
[----:B------:R1:W5:Y:S04]  /*5070*/  LDL.LU R78, [R1+0x78] ;  /* 0x00007800014e7983 */ /* 0x0003680000300800 */
        /* <DEDUP_REMOVED lines=9> */
[----:B------:R1:W5:Y:S01]  /*5110*/  LDL.LU R68, [R1+0x50] ;  /* 0x0000500001447983 */ /* 0x0003620000300800 */
[----:B------:R-:W-:Y:S05]  /*5120*/  BRA.U !UP0, `(.L_x_291) ;  /* 0x0000000108747547 */ /* 0x000fea000b800000 */
[----:B------:R-:W2:Y:S01]  /*5130*/  LDL.LU R64, [R1+0x2c] ;  /* 0x00002c0001407983 */ /* 0x000ea20000300800 */
[----:B------:R-:W3:Y:S01]  /*5140*/  LDC R36, c[0x0][0x3b0] ;  /* 0x0000ec00ff247b82 */ /* 0x000ee20000000800 */
[----:B------:R-:W-:Y:S01]  /*5150*/  IADD3 R4, P0, PT, RZ, -UR24, RZ ;  /* 0x80000018ff047c10 */ /* 0x000fe2000ff1e0ff */
[----:B------:R-:W-:Y:S01]  /*5160*/  ULOP3.LUT UR31, UR34, 0x1, URZ, 0xc0, !UPT ;  /* 0x00000001221f7892 */ /* 0x000fe2000f8ec0ff */
[----:B------:R-:W4:Y:S03]  /*5170*/  LDL.LU R52, [R1+0x28] ;  /* 0x0000280001347983 */ /* 0x000f260000300800 */
[----:B------:R-:W-:Y:S01]  /*5180*/  UISETP.NE.U32.AND UP1, UPT, UR31, 0x1, UPT ;  /* 0x000000011f00788c */ /* 0x000fe2000bf25070 */
[----:B------:R-:W3:Y:S03]  /*5190*/  LDL.LU R49, [R1+0x34] ;  /* 0x0000340001317983 */ /* 0x000ee60000300800 */
[----:B------:R-:W-:Y:S06]  /*51a0*/  USEL UR31, UR13, 0x2000, !UP1 ;  /* 0x000020000d1f7887 */ /* 0x000fec000c800000 */
[----:B------:R-:W-:Y:S02]  /*51b0*/  VIADD R149, R149, UR31 ;  /* 0x0000001f95957c36 */ /* 0x000fe40008000000 */
[----:B---3--:R-:W-:Y:S02]  /*51c0*/  VIADD R49, R49, UR31 ;  /* 0x0000001f31317c36 */ /* 0x008fe40008000000 */
[----:B------:R-:W-:Y:S04]  /*51d0*/  IMAD.SHL.U32 R3, R36, 0x80, RZ ;  /* 0x0000008024037824 */ /* 0x000fe800078e00ff */
[----:B------:R-:W-:Y:S05]  /*51e0*/  IMAD.X R3, RZ, RZ, ~R3, P0 ;  /* 0x000000ffff037224 */ /* 0x000fea00000e0e03 */
[----:B------:R-:W-:Y:S04]  /*51f0*/  SHF.R.S64 R4, R4, 0x1f, R3 ;  /* 0x0000001f04047819 */ /* 0x000fe80000001003 */
[----:B--2---:R-:W-:Y:S04]  /*5200*/  IADD3 R64, P0, PT, R4, R64, RZ ;  /* 0x0000004004407210 */ /* 0x004fe80007f1e0ff */
[----:B----4-:R-:W-:Y:S01]  /*5210*/  LEA.HI.X.SX32 R52, R3, R52, 0x1, P0 ;  /* 0x0000003403347211 */ /* 0x010fe200000f0eff */
[----:B------:R-:W-:Y:S01]  /*5220*/  IMAD.MOV.U32 R4, RZ, RZ, R64 ;  /* 0x000000ffff047224 */ /* 0x000fe200078e0040 */
[----:B------:R-:W2:Y:S03]  /*5230*/  LDC R3, c[0x0][0x3b4] ;  /* 0x0000ed00ff037b82 */ /* 0x000ea60000000800 */
[----:B------:R3:W-:Y:S01]  /*5240*/  STL [R1+0x28], R52 ;  /* 0x0000283401007387 */ /* 0x0007e20000100800 */
[----:B------:R-:W-:Y:S03]  /*5250*/  IMAD.MOV.U32 R5, RZ, RZ, R52 ;  /* 0x000000ffff057224 */ /* 0x000fe600078e0034 */
[----:B------:R3:W-:Y:S04]  /*5260*/  STL [R1+0x2c], R64 ;  /* 0x00002c4001007387 */ /* 0x0007e80000100800 */
[----:B------:R-:W-:Y:S01]  /*5270*/  @!PT LDS RZ, [RZ] ;  /* 0x00000000fffff984 */ /* 0x000fe20000000800 */
[----:B------:R-:W-:Y:S01]  /*5280*/  @!PT LDS RZ, [RZ] ;  /* 0x00000000fffff984 */ /* 0x000fe20000000800 */
[----:B------:R-:W-:Y:S01]  /*5290*/  @!PT LDS RZ, [RZ] ;  /* 0x00000000fffff984 */ /* 0x000fe20000000800 */
[----:B------:R4:W-:Y:S04]  /*52a0*/  LDGSTS.E.BYPASS.LTC128B.128 [R49], desc[UR26][R4.64] ;  /* 0x0000000004317fae */ /* 0x0009e8000b981a1a */
[----:B------:R3:W-:Y:S01]  /*52b0*/  STL [R1+0x34], R49 ;  /* 0x0000343101007387 */ /* 0x0007e20000100800 */
[C---:B----4-:R-:W-:Y:S04]  /*52c0*/  LEA R4, P0, R36.reuse, R64, 0x7 ;  /* 0x0000004024047211 */ /* 0x050fe800078038ff */
[----:B--2---:R-:W-:Y:S05]  /*52d0*/  LEA.HI.X R5, R36, R52, R3, 0x7, P0 ;  /* 0x0000003424057211 */ /* 0x004fea00000f3c03 */
[----:B------:R3:W-:Y:S04]  /*52e0*/  LDGSTS.E.BYPASS.LTC128B.128 [R49+0x1000], desc[UR26][R4.64] ;  /* 0x0100000004317fae */ /* 0x0007e8000b981a1a */
[----:B------:R-:W0:Y:S02]  /*52f0*/  LDGDEPBAR ;  /* 0x00000000000079af */ /* 0x000e240000000000 */
.L_x_291:
[----:B------:R-:W2:Y:S01]  /*5300*/  LDL.LU R103, [R1+0x1c] ;  /* 0x00001c0001677983 */ /* 0x000ea20000300800 */
[----:B------:R-:W-:Y:S01]  /*5310*/  F2FP.BF16.F32.PACK_AB R36, R32, R33 ;  /* 0x000000212024723e */ /* 0x000fe200000010ff */
[----:B------:R-:W-:Y:S01]  /*5320*/  FMUL.FTZ R6, R7, R6 ;  /* 0x0000000607067220 */ /* 0x000fe20000410000 */
[----:B------:R-:W-:Y:S01]  /*5330*/  FMUL.FTZ R20, R21, R20 ;  /* 0x0000001415147220 */ /* 0x000fe20000410000 */
[----:B------:R-:W4:Y:S01]  /*5340*/  LDL.LU R102, [R1+0x18] ;  /* 0x0000180001667983 */ /* 0x000f220000300800 */
[----:B------:R-:W-:Y:S01]  /*5350*/  FADD.FTZ R39, -R113, R39 ;  /* 0x0000002771277221 */ /* 0x000fe20000010100 */
[C---:B-----5:R-:W-:Y:S01]  /*5360*/  FADD.FTZ R29, -R112.reuse, R29 ;  /* 0x0000001d701d7221 */ /* 0x060fe20000010100 */
[----:B------:R-:W-:Y:S01]  /*5370*/  FADD.FTZ R25, -R112, R25 ;  /* 0x0000001970197221 */ /* 0x000fe20000010100 */
[----:B------:R-:W4:Y:S01]  /*5380*/  LDL.LU R65, [R1+0x14] ;  /* 0x0000140001417983 */ /* 0x000f220000300800 */
[----:B------:R-:W-:Y:S01]  /*5390*/  FMUL.FTZ R39, R198, R39 ;  /* 0x00000027c6277220 */ /* 0x000fe20000410000 */
[----:B------:R-:W-:Y:S01]  /*53a0*/  FMUL.FTZ R29, R237, R29 ;  /* 0x0000001ded1d7220 */ /* 0x000fe20000410000 */
[----:B------:R-:W-:Y:S01]  /*53b0*/  FMUL.FTZ R25, R243, R25 ;  /* 0x00000019f3197220 */ /* 0x000fe20000410000 */
[----:B---3--:R-:W3:Y:S01]  /*53c0*/  LDL.LU R64, [R1+0x10] ;  /* 0x0000100001407983 */ /* 0x008ee20000300800 */
[----:B------:R-:W-:Y:S01]  /*53d0*/  FFMA.FTZ R3, -R192, R192, 1 ;  /* 0x3f800000c0037423 */ /* 0x000fe200000101c0 */
[----:B------:R-:W-:Y:S01]  /*53e0*/  FFMA.FTZ R5, -R193, R193, 1 ;  /* 0x3f800000c1057423 */ /* 0x000fe200000101c1 */
[----:B------:R-:W-:Y:S01]  /*53f0*/  FFMA.FTZ R4, -R189, R189, 1 ;  /* 0x3f800000bd047423 */ /* 0x000fe200000101bd */
[----:B------:R-:W3:Y:S01]  /*5400*/  LDL.LU R52, [R1+0x4] ;  /* 0x0000040001347983 */ /* 0x000ee20000300800 */
[----:B------:R-:W-:Y:S01]  /*5410*/  FMUL.FTZ R7, R3, UR23 ;  /* 0x0000001703077c20 */ /* 0x000fe20008410000 */
[----:B------:R-:W-:Y:S01]  /*5420*/  FFMA.FTZ R3, -R188, R188, 1 ;  /* 0x3f800000bc037423 */ /* 0x000fe200000101bc */
[C---:B------:R-:W-:Y:S01]  /*5430*/  FADD.FTZ R23, -R113.reuse, R23 ;  /* 0x0000001771177221 */ /* 0x040fe20000010100 */
[----:B------:R-:W3:Y:S01]  /*5440*/  LDL.LU R49, [R1] ;  /* 0x0000000001317983 */ /* 0x000ee20000300800 */
[C---:B------:R-:W-:Y:S01]  /*5450*/  FADD.FTZ R22, -R113.reuse, R22 ;  /* 0x0000001671167221 */ /* 0x040fe20000010100 */
[----:B------:R-:W-:Y:S01]  /*5460*/  FADD.FTZ R18, -R113, R18 ;  /* 0x0000001271127221 */ /* 0x000fe20000010100 */
[----:B------:R-:W-:Y:S01]  /*5470*/  FMUL.FTZ R23, R221, R23 ;  /* 0x00000017dd177220 */ /* 0x000fe20000410000 */
[----:B------:R1:W-:Y:S01]  /*5480*/  STS [R115+0x8000], R17 ;  /* 0x0080001173007388 */ /* 0x0003e20000000800 */
[----:B------:R-:W-:Y:S01]  /*5490*/  FMUL.FTZ R22, R222, R22 ;  /* 0x00000016de167220 */ /* 0x000fe20000410000 */
[----:B------:R-:W-:Y:S01]  /*54a0*/  FADD.FTZ R19, -R113, R19 ;  /* 0x0000001371137221 */ /* 0x000fe20000010100 */
        /* <DEDUP_REMOVED lines=19> */
[----:B------:R-:W-:Y:S01]  /*55e0*/  FADD.FTZ R13, -R112, R13 ;  /* 0x0000000d700d7221 */ /* 0x000fe20000010100 */
[----:B------:R-:W-:Y:S01]  /*55f0*/  FADD.FTZ R66, -R113, R66 ;  /* 0x0000004271427221 */ /* 0x000fe20000010100 */
[----:B------:R-:W-:Y:S01]  /*5600*/  FMUL.FTZ R67, R168, R67 ;  /* 0x00000043a8437220 */ /* 0x000fe20000410000 */
[----:B-1----:R-:W-:Y:S01]  /*5610*/  FMUL.FTZ R17, R5, UR23 ;  /* 0x0000001705117c20 */ /* 0x002fe20008410000 */
        /* <DEDUP_REMOVED lines=10> */
[----:B------:R-:W-:Y:S01]  /*56c0*/  FMUL.FTZ R13, R247, R13 ;  /* 0x0000000df70d7220 */ /* 0x000fe20000410000 */
[----:B------:R1:W-:Y:S01]  /*56d0*/  STS [R115+0x8400], R4 ;  /* 0x0084000473007388 */ /* 0x0003e20000000800 */
[----:B------:R-:W-:Y:S01]  /*56e0*/  FMUL.FTZ R32, R5, UR23 ;  /* 0x0000001705207c20 */ /* 0x000fe20008410000 */
[----:B------:R-:W-:Y:S01]  /*56f0*/  FFMA.FTZ R5, -R181, R181, 1 ;  /* 0x3f800000b5057423 */ /* 0x000fe200000101b5 */
[----:B------:R-:W-:Y:S01]  /*5700*/  FMUL.FTZ R6, R6, UR23 ;  /* 0x0000001706067c20 */ /* 0x000fe20008410000 */
[----:B------:R-:W-:Y:S01]  /*5710*/  F2FP.BF16.F32.PACK_AB R33, R23, R22 ;  /* 0x000000161721723e */ /* 0x000fe200000010ff */
[----:B------:R1:W-:Y:S01]  /*5720*/  STS [R165+0x8400], R3 ;  /* 0x00840003a5007388 */ /* 0x0003e20000000800 */
[----:B------:R-:W-:Y:S01]  /*5730*/  FMUL.FTZ R5, R5, UR23 ;  /* 0x0000001705057c20 */ /* 0x000fe20008410000 */
[----:B------:R-:W-:Y:S01]  /*5740*/  FMUL.FTZ R38, R38, R6 ;  /* 0x0000000626267220 */ /* 0x000fe20000410000 */
[----:B------:R-:W-:Y:S01]  /*5750*/  FFMA.FTZ R6, -R173, R173, 1 ;  /* 0x3f800000ad067423 */ /* 0x000fe200000101ad */
[----:B------:R-:W-:Y:S01]  /*5760*/  FADD.FTZ R8, -R112, R8 ;  /* 0x0000000870087221 */ /* 0x000fe20000010100 */
[----:B------:R-:W-:Y:S01]  /*5770*/  FMUL.FTZ R23, R39, R5 ;  /* 0x0000000527177220 */ /* 0x000fe20000410000 */
[----:B------:R-:W-:Y:S01]  /*5780*/  FFMA.FTZ R5, -R172, R172, 1 ;  /* 0x3f800000ac057423 */ /* 0x000fe200000101ac */
[----:B------:R-:W-:Y:S01]  /*5790*/  FMUL.FTZ R6, R6, UR23 ;  /* 0x0000001706067c20 */ /* 0x000fe20008410000 */
[----:B------:R-:W-:Y:S01]  /*57a0*/  FFMA.FTZ R7, -R224, R224, 1 ;  /* 0x3f800000e0077423 */ /* 0x000fe200000101e0 */
[----:B------:R-:W-:Y:S01]  /*57b0*/  FMUL.FTZ R66, R169, R66 ;  /* 0x00000042a9427220 */ /* 0x000fe20000410000 */
[----:B------:R-:W-:Y:S01]  /*57c0*/  FMUL.FTZ R5, R5, UR23 ;  /* 0x0000001705057c20 */ /* 0x000fe20008410000 */
[----:B------:R-:W-:Y:S01]  /*57d0*/  FMUL.FTZ R50, R50, R6 ;  /* 0x0000000632327220 */ /* 0x000fe20000410000 */
[----:B------:R-:W-:Y:S01]  /*57e0*/  FFMA.FTZ R6, -R167, R167, 1 ;  /* 0x3f800000a7067423 */ /* 0x000fe200000101a7 */
[----:B------:R-:W-:Y:S01]  /*57f0*/  FFMA.FTZ R17, -R171, R171, 1 ;  /* 0x3f800000ab117423 */ /* 0x000fe200000101ab */
[----:B------:R-:W-:Y:S01]  /*5800*/  FMUL.FTZ R22, R51, R5 ;  /* 0x0000000533167220 */ /* 0x000fe20000410000 */
[----:B------:R-:W-:Y:S01]  /*5810*/  FFMA.FTZ R5, -R166, R166, 1 ;  /* 0x3f800000a6057423 */ /* 0x000fe200000101a6 */
[----:B------:R-:W-:Y:S01]  /*5820*/  FMUL.FTZ R6, R6, UR23 ;  /* 0x0000001706067c20 */ /* 0x000fe20008410000 */
[----:B------:R-:W-:Y:S01]  /*5830*/  FMUL.FTZ R8, R252, R8 ;  /* 0x00000008fc087220 */ /* 0x000fe20000410000 */
[----:B------:R-:W-:Y:S01]  /*5840*/  FMUL.FTZ R7, R7, UR23 ;  /* 0x0000001707077c20 */ /* 0x000fe20008410000 */
[----:B------:R-:W-:Y:S01]  /*5850*/  FMUL.FTZ R5, R5, UR23 ;  /* 0x0000001705057c20 */ /* 0x000fe20008410000 */
[----:B-1----:R-:W-:Y:S01]  /*5860*/  FFMA.FTZ R4, -R218, R218, 1 ;  /* 0x3f800000da047423 */ /* 0x002fe200000101da */
[----:B------:R-:W-:Y:S01]  /*5870*/  FADD.FTZ R54, -R113, R54 ;  /* 0x0000003671367221 */ /* 0x000fe20000010100 */
[----:B------:R-:W-:Y:S01]  /*5880*/  FMUL.FTZ R66, R66, R6 ;  /* 0x0000000642427220 */ /* 0x000fe20000410000 */
[----:B------:R-:W-:Y:S01]  /*5890*/  FMUL.FTZ R20, R67, R5 ;  /* 0x0000000543147220 */ /* 0x000fe20000410000 */
[----:B------:R-:W-:Y:S01]  /*58a0*/  FMUL.FTZ R4, R4, UR23 ;  /* 0x0000001704047c20 */ /* 0x000fe20008410000 */
[----:B------:R-:W-:Y:S01]  /*58b0*/  FADD.FTZ R12, -R112, R12 ;  /* 0x0000000c700c7221 */ /* 0x000fe20000010100 */
[----:B------:R-:W-:Y:S01]  /*58c0*/  FFMA.FTZ R5, -R220, R220, 1 ;  /* 0x3f800000dc057423 */ /* 0x000fe200000101dc */
[----:B------:R-:W-:Y:S01]  /*58d0*/  FADD.FTZ R9, -R112, R9 ;  /* 0x0000000970097221 */ /* 0x000fe20000010100 */
[----:B------:R-:W-:Y:S01]  /*58e0*/  FMUL.FTZ R13, R13, R4 ;  /* 0x000000040d0d7220 */ /* 0x000fe20000410000 */
[----:B------:R-:W-:Y:S01]  /*58f0*/  FFMA.FTZ R4, -R206, R206, 1 ;  /* 0x3f800000ce047423 */ /* 0x000fe200000101ce */
[----:B------:R-:W-:Y:S01]  /*5900*/  FFMA.FTZ R6, -R223, R223, 1 ;  /* 0x3f800000df067423 */ /* 0x000fe200000101df */
[----:B------:R-:W-:Y:S01]  /*5910*/  FMUL.FTZ R17, R17, UR23 ;  /* 0x0000001711117c20 */ /* 0x000fe20008410000 */
[----:B------:R-:W-:Y:S01]  /*5920*/  FMUL.FTZ R8, R8, R7 ;  /* 0x0000000708087220 */ /* 0x000fe20000410000 */
[----:B------:R-:W-:Y:S01]  /*5930*/  FMUL.FTZ R54, R175, R54 ;  /* 0x00000036af367220 */ /* 0x000fe20000410000 */
[----:B------:R-:W-:Y:S01]  /*5940*/  FMUL.FTZ R4, R4, UR23 ;  /* 0x0000001704047c20 */ /* 0x000fe20008410000 */
[----:B------:R-:W-:Y:S01]  /*5950*/  FMUL.FTZ R12, R248, R12 ;  /* 0x0000000cf80c7220 */ /* 0x000fe20000410000 */
[----:B------:R-:W-:Y:S01]  /*5960*/  FMUL.FTZ R5, R5, UR23 ;  /* 0x0000001705057c20 */ /* 0x000fe20008410000 */
[----:B------:R-:W-:Y:S01]  /*5970*/  FADD.FTZ R24, -R112, R24 ;  /* 0x0000001870187221 */ /* 0x000fe20000010100 */
[----:B------:R-:W-:Y:S01]  /*5980*/  FFMA.FTZ R7, -R211, R211, 1 ;  /* 0x3f800000d3077423 */ /* 0x000fe200000101d3 */
[----:B------:R-:W-:Y:S01]  /*5990*/  FMUL.FTZ R9, R251, R9 ;  /* 0x00000009fb097220 */ /* 0x000fe20000410000 */
[----:B------:R-:W-:Y:S01]  /*59a0*/  FMUL.FTZ R6, R6, UR23 ;  /* 0x0000001706067c20 */ /* 0x000fe20008410000 */
[----:B------:R-:W-:Y:S01]  /*59b0*/  FMUL.FTZ R54, R54, R17 ;  /* 0x0000001136367220 */ /* 0x000fe20000410000 */
[----:B------:R-:W-:Y:S01]  /*59c0*/  FMUL.FTZ R17, R29, R4 ;  /* 0x000000041d117220 */ /* 0x000fe20000410000 */
[----:B------:R-:W-:Y:S01]  /*59d0*/  FMUL.FTZ R12, R12, R5 ;  /* 0x000000050c0c7220 */ /* 0x000fe20000410000 */
[----:B------:R-:W-:Y:S01]  /*59e0*/  FMUL.FTZ R24, R244, R24 ;  /* 0x00000018f4187220 */ /* 0x000fe20000410000 */
[----:B------:R-:W-:Y:S01]  /*59f0*/  FMUL.FTZ R7, R7, UR23 ;  /* 0x0000001707077c20 */ /* 0x000fe20008410000 */
[----:B------:R-:W-:Y:S01]  /*5a00*/  FMUL.FTZ R9, R9, R6 ;  /* 0x0000000609097220 */ /* 0x000fe20000410000 */
[C---:B------:R-:W-:Y:S01]  /*5a10*/  FADD.FTZ R28, -R112.reuse, R28 ;  /* 0x0000001c701c7221 */ /* 0x040fe20000010100 */
[----:B------:R-:W-:Y:S01]  /*5a20*/  FFMA.FTZ R5, -R207, R207, 1 ;  /* 0x3f800000cf057423 */ /* 0x000fe200000101cf */
[----:B------:R-:W-:Y:S01]  /*5a30*/  FADD.FTZ R45, -R112, R45 ;  /* 0x0000002d702d7221 */ /* 0x000fe20000010100 */
[----:B------:R-:W-:Y:S01]  /*5a40*/  FFMA.FTZ R4, -R186, R186, 1 ;  /* 0x3f800000ba047423 */ /* 0x000fe200000101ba */
[----:B------:R-:W-:Y:S01]  /*5a50*/  FMUL.FTZ R24, R24, R7 ;  /* 0x0000000718187220 */ /* 0x000fe20000410000 */
[----:B------:R-:W-:Y:S01]  /*5a60*/  FMUL.FTZ R28, R238, R28 ;  /* 0x0000001cee1c7220 */ /* 0x000fe20000410000 */
[----:B------:R-:W-:Y:S01]  /*5a70*/  FMUL.FTZ R5, R5, UR23 ;  /* 0x0000001705057c20 */ /* 0x000fe20008410000 */
[----:B------:R-:W-:Y:S01]  /*5a80*/  FADD.FTZ R40, -R112, R40 ;  /* 0x0000002870287221 */ /* 0x000fe20000010100 */
[----:B------:R-:W-:Y:S01]  /*5a90*/  FMUL.FTZ R45, R212, R45 ;  /* 0x0000002dd42d7220 */ /* 0x000fe20000410000 */
[----:B------:R-:W-:Y:S01]  /*5aa0*/  FFMA.FTZ R7, -R195, R195, 1 ;  /* 0x3f800000c3077423 */ /* 0x000fe200000101c3 */
[----:B------:R-:W-:Y:S01]  /*5ab0*/  FMUL.FTZ R4, R4, UR23 ;  /* 0x0000001704047c20 */ /* 0x000fe20008410000 */
[----:B------:R-:W-:Y:S01]  /*5ac0*/  F2FP.BF16.F32.PACK_AB R3, R9, R8 ;  /* 0x000000080903723e */ /* 0x000fe200000010ff */
[----:B------:R-:W-:Y:S01]  /*5ad0*/  STS [R165+0x8000], R16 ;  /* 0x00800010a5007388 */ /* 0x000fe20000000800 */
[----:B------:R-:W-:Y:S01]  /*5ae0*/  F2FP.BF16.F32.PACK_AB R19, R13, R12 ;  /* 0x0000000c0d13723e */ /* 0x000fe200000010ff */
[----:B------:R-:W-:Y:S01]  /*5af0*/  FMUL.FTZ R28, R28, R5 ;  /* 0x000000051c1c7220 */ /* 0x000fe20000410000 */
[----:B------:R-:W-:Y:S01]  /*5b00*/  FMUL.FTZ R40, R226, R40 ;  /* 0x00000028e2287220 */ /* 0x000fe20000410000 */
[----:B------:R-:W-:Y:S01]  /*5b10*/  FMUL.FTZ R7, R7, UR23 ;  /* 0x0000001707077c20 */ /* 0x000fe20008410000 */
[----:B------:R-:W-:Y:S01]  /*5b20*/  FMUL.FTZ R12, R45, R4 ;  /* 0x000000042d0c7220 */ /* 0x000fe20000410000 */
[----:B------:R-:W-:Y:S01]  /*5b30*/  FADD.FTZ R44, -R112, R44 ;  /* 0x0000002c702c7221 */ /* 0x000fe20000010100 */
[----:B------:R-:W-:Y:S01]  /*5b40*/  FFMA.FTZ R5, -R187, R187, 1 ;  /* 0x3f800000bb057423 */ /* 0x000fe200000101bb */
[----:B------:R-:W-:Y:S01]  /*5b50*/  FFMA.FTZ R4, -R182, R182, 1 ;  /* 0x3f800000b6047423 */ /* 0x000fe200000101b6 */
[----:B------:R1:W-:Y:S01]  /*5b60*/  STS [R115+0xa000], R3 ;  /* 0x00a0000373007388 */ /* 0x0003e20000000800 */
[----:B------:R-:W-:Y:S01]  /*5b70*/  FMUL.FTZ R40, R40, R7 ;  /* 0x0000000728287220 */ /* 0x000fe20000410000 */
[----:B------:R-:W-:Y:S01]  /*5b80*/  FFMA.FTZ R6, -R210, R210, 1 ;  /* 0x3f800000d2067423 */ /* 0x000fe200000101d2 */
[----:B------:R-:W-:Y:S01]  /*5b90*/  FMUL.FTZ R44, R213, R44 ;  /* 0x0000002cd52c7220 */ /* 0x000fe20000410000 */
[----:B------:R-:W-:Y:S01]  /*5ba0*/  FMUL.FTZ R5, R5, UR23 ;  /* 0x0000001705057c20 */ /* 0x000fe20008410000 */
[----:B------:R-:W-:Y:S01]  /*5bb0*/  FMUL.FTZ R7, R4, UR23 ;  /* 0x0000001704077c20 */ /* 0x000fe20008410000 */
[----:B------:R-:W-:Y:S01]  /*5bc0*/  FADD.FTZ R61, -R112, R61 ;  /* 0x0000003d703d7221 */ /* 0x000fe20000010100 */
[----:B------:R-:W-:Y:S01]  /*5bd0*/  FFMA.FTZ R4, -R176, R176, 1 ;  /* 0x3f800000b0047423 */ /* 0x000fe200000101b0 */
[----:B------:R-:W-:Y:S01]  /*5be0*/  FMUL.FTZ R6, R6, UR23 ;  /* 0x0000001706067c20 */ /* 0x000fe20008410000 */
[----:B------:R-:W-:Y:S01]  /*5bf0*/  FMUL.FTZ R44, R44, R5 ;  /* 0x000000052c2c7220 */ /* 0x000fe20000410000 */
[----:B------:R-:W-:Y:S01]  /*5c00*/  FMUL.FTZ R61, R196, R61 ;  /* 0x0000003dc43d7220 */ /* 0x000fe20000410000 */
[----:B------:R-:W-:Y:S01]  /*5c10*/  FMUL.FTZ R4, R4, UR23 ;  /* 0x0000001704047c20 */ /* 0x000fe20008410000 */
[C---:B------:R-:W-:Y:S01]  /*5c20*/  FADD.FTZ R60, -R112.reuse, R60 ;  /* 0x0000003c703c7221 */ /* 0x040fe20000010100 */
[----:B------:R-:W-:Y:S01]  /*5c30*/  FFMA.FTZ R5, -R177, R177, 1 ;  /* 0x3f800000b1057423 */ /* 0x000fe200000101b1 */
[----:B------:R-:W-:Y:S01]  /*5c40*/  FMUL.FTZ R18, R25, R6 ;  /* 0x0000000619127220 */ /* 0x000fe20000410000 */
[----:B------:R-:W-:Y:S01]  /*5c50*/  FADD.FTZ R41, -R112, R41 ;  /* 0x0000002970297221 */ /* 0x000fe20000010100 */
[----:B------:R-:W-:Y:S01]  /*5c60*/  FFMA.FTZ R6, -R194, R194, 1 ;  /* 0x3f800000c2067423 */ /* 0x000fe200000101c2 */
[----:B------:R-:W-:Y:S01]  /*5c70*/  FMUL.FTZ R61, R61, R4 ;  /* 0x000000043d3d7220 */ /* 0x000fe20000410000 */
[----:B------:R-:W-:Y:S01]  /*5c80*/  FMUL.FTZ R60, R200, R60 ;  /* 0x0000003cc83c7220 */ /* 0x000fe20000410000 */
[----:B------:R-:W-:Y:S01]  /*5c90*/  FMUL.FTZ R5, R5, UR23 ;  /* 0x0000001705057c20 */ /* 0x000fe20008410000 */
[----:B------:R-:W-:Y:S01]  /*5ca0*/  FADD.FTZ R4, -R111, R11 ;  /* 0x0000000b6f047221 */ /* 0x000fe20000010100 */
[----:B------:R-:W-:Y:S01]  /*5cb0*/  FADD.FTZ R56, -R112, R56 ;  /* 0x0000003870387221 */ /* 0x000fe20000010100 */
[----:B------:R-:W-:Y:S01]  /*5cc0*/  FMUL.FTZ R41, R225, R41 ;  /* 0x00000029e1297220 */ /* 0x000fe20000410000 */
[----:B------:R-:W-:Y:S01]  /*5cd0*/  FMUL.FTZ R6, R6, UR23 ;  /* 0x0000001706067c20 */ /* 0x000fe20008410000 */
[----:B------:R-:W-:Y:S01]  /*5ce0*/  FMUL.FTZ R60, R60, R5 ;  /* 0x000000053c3c7220 */ /* 0x000fe20000410000 */
[----:B------:R-:W-:Y:S01]  /*5cf0*/  FMUL.FTZ R56, R203, R56 ;  /* 0x00000038cb387220 */ /* 0x000fe20000410000 */
[----:B------:R-:W-:Y:S01]  /*5d00*/  FADD.FTZ R57, -R112, R57 ;  /* 0x0000003970397221 */ /* 0x000fe20000010100 */
[----:B------:R-:W-:Y:S01]  /*5d10*/  FMUL.FTZ R13, R41, R6 ;  /* 0x00000006290d7220 */ /* 0x000fe20000410000 */
[----:B------:R-:W-:Y:S01]  /*5d20*/  FFMA.FTZ R6, -R183, R183, 1 ;  /* 0x3f800000b7067423 */ /* 0x000fe200000101b7 */
[----:B------:R-:W-:Y:S01]  /*5d30*/  FMUL.FTZ R56, R56, R7 ;  /* 0x0000000738387220 */ /* 0x000fe20000410000 */
[----:B------:R-:W-:Y:S01]  /*5d40*/  FADD.FTZ R14, -R111, R14 ;  /* 0x0000000e6f0e7221 */ /* 0x000fe20000010100 */
[----:B------:R-:W-:Y:S01]  /*5d50*/  FMUL.FTZ R57, R202, R57 ;  /* 0x00000039ca397220 */ /* 0x000fe20000410000 */
[----:B------:R-:W-:Y:S01]  /*5d60*/  FMUL.FTZ R6, R6, UR23 ;  /* 0x0000001706067c20 */ /* 0x000fe20008410000 */
[----:B-1----:R-:W-:Y:S01]  /*5d70*/  FFMA.FTZ R3, -R239, R239, 1 ;  /* 0x3f800000ef037423 */ /* 0x002fe200000101ef */
[C---:B------:R-:W-:Y:S01]  /*5d80*/  FADD.FTZ R10, -R111.reuse, R10 ;  /* 0x0000000a6f0a7221 */ /* 0x040fe20000010100 */
[----:B------:R-:W-:Y:S01]  /*5d90*/  FADD.FTZ R15, -R111, R15 ;  /* 0x0000000f6f0f7221 */ /* 0x000fe20000010100 */
[----:B------:R-:W-:Y:S01]  /*5da0*/  FMUL.FTZ R16, R57, R6 ;  /* 0x0000000639107220 */ /* 0x000fe20000410000 */
[----:B------:R-:W-:Y:S01]  /*5db0*/  FMUL.FTZ R6, R3, UR23 ;  /* 0x0000001703067c20 */ /* 0x000fe20008410000 */
[----:B------:R-:W-:Y:S01]  /*5dc0*/  FFMA.FTZ R3, -R235, R235, 1 ;  /* 0x3f800000eb037423 */ /* 0x000fe200000101eb */
[----:B------:R-:W-:Y:S01]  /*5dd0*/  FADD.FTZ R26, -R111, R26 ;  /* 0x0000001a6f1a7221 */ /* 0x000fe20000010100 */
[----:B------:R-:W-:Y:S01]  /*5de0*/  FADD.FTZ R35, -R113, R35 ;  /* 0x0000002371237221 */ /* 0x000fe20000010100 */
[----:B------:R-:W-:Y:S01]  /*5df0*/  FADD.FTZ R42, -R111, R42 ;  /* 0x0000002a6f2a7221 */ /* 0x000fe20000010100 */
[----:B------:R-:W-:Y:S01]  /*5e00*/  FMUL.FTZ R3, R3, UR23 ;  /* 0x0000001703037c20 */ /* 0x000fe20008410000 */
[C---:B------:R-:W-:Y:S01]  /*5e10*/  FADD.FTZ R43, -R111.reuse, R43 ;  /* 0x0000002b6f2b7221 */ /* 0x040fe20000010100 */
[----:B------:R-:W-:Y:S01]  /*5e20*/  FMUL.FTZ R35, R204, R35 ;  /* 0x00000023cc237220 */ /* 0x000fe20000410000 */
[C---:B------:R-:W-:Y:S01]  /*5e30*/  FADD.FTZ R27, -R111.reuse, R27 ;  /* 0x0000001b6f1b7221 */ /* 0x040fe20000010100 */
[----:B------:R-:W-:Y:S01]  /*5e40*/  FADD.FTZ R30, -R111, R30 ;  /* 0x0000001e6f1e7221 */ /* 0x000fe20000010100 */
[----:B------:R-:W-:Y:S01]  /*5e50*/  FMUL.FTZ R42, R246, R42 ;  /* 0x0000002af62a7220 */ /* 0x000fe20000410000 */
[----:B------:R-:W-:Y:S01]  /*5e60*/  FMUL.FTZ R43, R245, R43 ;  /* 0x0000002bf52b7220 */ /* 0x000fe20000410000 */
[----:B------:R-:W-:Y:S01]  /*5e70*/  FMUL.FTZ R32, R35, R32 ;  /* 0x0000002023207220 */ /* 0x000fe20000410000 */
[C---:B------:R-:W-:Y:S01]  /*5e80*/  FADD.FTZ R31, -R111.reuse, R31 ;  /* 0x0000001f6f1f7221 */ /* 0x040fe20000010100 */
[----:B------:R-:W-:Y:S01]  /*5e90*/  FMUL.FTZ R30, R250, R30 ;  /* 0x0000001efa1e7220 */ /* 0x000fe20000410000 */
[C---:B------:R-:W-:Y:S01]  /*5ea0*/  FADD.FTZ R58, -R111.reuse, R58 ;  /* 0x0000003a6f3a7221 */ /* 0x040fe20000010100 */
[----:B------:R-:W-:Y:S01]  /*5eb0*/  FADD.FTZ R59, -R111, R59 ;  /* 0x0000003b6f3b7221 */ /* 0x000fe20000010100 */
[----:B------:R-:W-:Y:S01]  /*5ec0*/  FMUL.FTZ R31, R249, R31 ;  /* 0x0000001ff91f7220 */ /* 0x000fe20000410000 */
[----:B------:R-:W-:Y:S01]  /*5ed0*/  F2FP.BF16.F32.PACK_AB R32, R32, R34 ;  /* 0x000000222020723e */ /* 0x000fe200000010ff */
[----:B------:R-:W-:Y:S01]  /*5ee0*/  FMUL.FTZ R58, R234, R58 ;  /* 0x0000003aea3a7220 */ /* 0x000fe20000410000 */
[----:B------:R-:W-:Y:S01]  /*5ef0*/  FADD.FTZ R46, -R111, R46 ;  /* 0x0000002e6f2e7221 */ /* 0x000fe20000010100 */
[----:B------:R-:W-:Y:S01]  /*5f00*/  FMUL.FTZ R59, R231, R59 ;  /* 0x0000003be73b7220 */ /* 0x000fe20000410000 */
[----:B------:R-:W-:Y:S01]  /*5f10*/  F2FP.BF16.F32.PACK_AB R18, R18, R24 ;  /* 0x000000181212723e */ /* 0x000fe200000010ff */
        /* <DEDUP_REMOVED lines=8> */
[----:B------:R-:W-:Y:S02]  /*5fa0*/  F2FP.BF16.F32.PACK_AB R22, R22, R50 ;  /* 0x000000321616723e */ /* 0x000fe400000010ff */
[----:B------:R-:W-:Y:S01]  /*5fb0*/  FMUL.FTZ R63, R217, R63 ;  /* 0x0000003fd93f7220 */ /* 0x000fe20000410000 */
[----:B------:R-:W-:Y:S02]  /*5fc0*/  F2FP.BF16.F32.PACK_AB R13, R13, R40 ;  /* 0x000000280d0d723e */ /* 0x000fe400000010ff */
[----:B------:R-:W-:Y:S01]  /*5fd0*/  F2FP.BF16.F32.PACK_AB R12, R12, R44 ;  /* 0x0000002c0c0c723e */ /* 0x000fe200000010ff */
[----:B------:R-:W3:Y:S01]  /*5fe0*/  LDL.LU.64 R40, [R1+0x8] ;  /* 0x0000080001287983 */ /* 0x000ee20000300a00 */
[----:B------:R-:W-:Y:S01]  /*5ff0*/  F2FP.BF16.F32.PACK_AB R21, R21, R54 ;  /* 0x000000361515723e */ /* 0x000fe200000010ff */
[----:B------:R-:W1:Y:S01]  /*6000*/  LDC R44, c[0x0][0x44c] ;  /* 0x00011300ff2c7b82 */ /* 0x000e620000000800 */
[----:B------:R-:W-:Y:S02]  /*6010*/  F2FP.BF16.F32.PACK_AB R20, R20, R66 ;  /* 0x000000421414723e */ /* 0x000fe400000010ff */
[----:B------:R-:W-:Y:S02]  /*6020*/  F2FP.BF16.F32.PACK_AB R16, R16, R56 ;  /* 0x000000381010723e */ /* 0x000fe400000010ff */
[----:B------:R-:W-:Y:S02]  /*6030*/  F2FP.BF16.F32.PACK_AB R11, R61, R60 ;  /* 0x0000003c3d0b723e */ /* 0x000fe400000010ff */
[----:B------:R-:W-:Y:S04]  /*6040*/  LOP3.LUT R2, R2, 0x120, R156, 0xf8, !PT ;  /* 0x0000012002027812 */ /* 0x000fe800078ef89c */
[----:B------:R-:W-:Y:S01]  /*6050*/  LEA R2, R2, UR4, 0x1 ;  /* 0x0000000402027c11 */ /* 0x000fe2000f8e08ff */
[----:B--2---:R-:W-:Y:S01]  /*6060*/  FMUL.FTZ R10, R103, R10 ;  /* 0x0000000a670a7220 */ /* 0x004fe20000410000 */
[----:B----4-:R-:W-:Y:S01]  /*6070*/  FMUL.FTZ R5, R102, R4 ;  /* 0x0000000466057220 */ /* 0x010fe20000410000 */
[----:B------:R-:W-:Y:S01]  /*6080*/  FFMA.FTZ R4, -R240, R240, 1 ;  /* 0x3f800000f0047423 */ /* 0x000fe200000101f0 */
[----:B------:R-:W-:Y:S03]  /*6090*/  FMUL.FTZ R14, R65, R14 ;  /* 0x0000000e410e7220 */ /* 0x000fe60000410000 */
[----:B------:R-:W-:Y:S01]  /*60a0*/  FMUL.FTZ R7, R4, UR23 ;  /* 0x0000001704077c20 */ /* 0x000fe20008410000 */
[----:B------:R-:W-:Y:S01]  /*60b0*/  FFMA.FTZ R4, -R236, R236, 1 ;  /* 0x3f800000ec047423 */ /* 0x000fe200000101ec */
[----:B------:R-:W-:Y:S01]  /*60c0*/  FMUL.FTZ R6, R5, R6 ;  /* 0x0000000605067220 */ /* 0x000fe20000410000 */
[----:B---3--:R-:W-:Y:S01]  /*60d0*/  FMUL.FTZ R15, R64, R15 ;  /* 0x0000000f400f7220 */ /* 0x008fe20000410000 */
[----:B------:R-:W-:Y:S01]  /*60e0*/  FMUL.FTZ R10, R10, R7 ;  /* 0x000000070a0a7220 */ /* 0x000fe20000410000 */
[----:B------:R-:W-:Y:S01]  /*60f0*/  FMUL.FTZ R4, R4, UR23 ;  /* 0x0000001704047c20 */ /* 0x000fe20008410000 */
[----:B------:R-:W-:Y:S01]  /*6100*/  FMUL.FTZ R26, R52, R26 ;  /* 0x0000001a341a7220 */ /* 0x000fe20000410000 */
[----:B------:R-:W-:Y:S02]  /*6110*/  FMUL.FTZ R9, R15, R3 ;  /* 0x000000030f097220 */ /* 0x000fe40000410000 */
[----:B------:R-:W-:Y:S01]  /*6120*/  FMUL.FTZ R14, R14, R4 ;  /* 0x000000040e0e7220 */ /* 0x000fe20000410000 */
[----:B------:R-:W-:Y:S01]  /*6130*/  FFMA.FTZ R4, -R233, R233, 1 ;  /* 0x3f800000e9047423 */ /* 0x000fe200000101e9 */
[----:B------:R-:W-:Y:S01]  /*6140*/  F2FP.BF16.F32.PACK_AB R10, R6, R10 ;  /* 0x0000000a060a723e */ /* 0x000fe200000010ff */
[----:B------:R-:W-:Y:S01]  /*6150*/  FFMA.FTZ R6, -R215, R215, 1 ;  /* 0x3f800000d7067423 */ /* 0x000fe200000101d7 */
[----:B------:R-:W-:Y:S01]  /*6160*/  FFMA.FTZ R3, -R232, R232, 1 ;  /* 0x3f800000e8037423 */ /* 0x000fe200000101e8 */
[----:B------:R-:W-:Y:S01]  /*6170*/  FMUL.FTZ R5, R4, UR23 ;  /* 0x0000001704057c20 */ /* 0x000fe20008410000 */
[----:B------:R-:W-:Y:S01]  /*6180*/  F2FP.BF16.F32.PACK_AB R9, R9, R14 ;  /* 0x0000000e0909723e */ /* 0x000fe200000010ff */
[----:B------:R-:W-:Y:S01]  /*6190*/  STS [R115+0xa400], R10 ;  /* 0x00a4000a73007388 */ /* 0x000fe20000000800 */
[----:B------:R-:W-:Y:S01]  /*61a0*/  FFMA.FTZ R4, -R230, R230, 1 ;  /* 0x3f800000e6047423 */ /* 0x000fe200000101e6 */
[----:B------:R-:W-:Y:S01]  /*61b0*/  FMUL.FTZ R26, R26, R5 ;  /* 0x000000051a1a7220 */ /* 0x000fe20000410000 */
[----:B------:R-:W-:Y:S01]  /*61c0*/  FFMA.FTZ R5, -R214, R214, 1 ;  /* 0x3f800000d6057423 */ /* 0x000fe200000101d6 */
[----:B------:R-:W-:Y:S01]  /*61d0*/  FMUL.FTZ R6, R6, UR23 ;  /* 0x0000001706067c20 */ /* 0x000fe20008410000 */
[----:B------:R-:W-:Y:S01]  /*61e0*/  FMUL.FTZ R8, R3, UR23 ;  /* 0x0000001703087c20 */ /* 0x000fe20008410000 */
[----:B------:R-:W-:Y:S01]  /*61f0*/  FMUL.FTZ R27, R49, R27 ;  /* 0x0000001b311b7220 */ /* 0x000fe20000410000 */
[----:B------:R-:W-:Y:S01]  /*6200*/  FMUL.FTZ R5, R5, UR23 ;  /* 0x0000001705057c20 */ /* 0x000fe20008410000 */
[----:B------:R-:W-:Y:S01]  /*6210*/  FFMA.FTZ R3, -R228, R228, 1 ;  /* 0x3f800000e4037423 */ /* 0x000fe200000101e4 */
[----:B------:R-:W-:Y:S01]  /*6220*/  STS [R165+0xa000], R19 ;  /* 0x00a00013a5007388 */ /* 0x000fe20000000800 */
[----:B------:R-:W-:Y:S01]  /*6230*/  FMUL.FTZ R4, R4, UR23 ;  /* 0x0000001704047c20 */ /* 0x000fe20008410000 */
[----:B------:R-:W-:Y:S01]  /*6240*/  FMUL.FTZ R42, R42, R6 ;  /* 0x000000062a2a7220 */ /* 0x000fe20000410000 */
[----:B------:R-:W-:Y:S01]  /*6250*/  FMUL.FTZ R43, R43, R5 ;  /* 0x000000052b2b7220 */ /* 0x000fe20000410000 */
[----:B------:R-:W-:Y:S01]  /*6260*/  STS [R165+0xa400], R9 ;  /* 0x00a40009a5007388 */ /* 0x000fe20000000800 */
[----:B------:R-:W-:Y:S01]  /*6270*/  FFMA.FTZ R6, -R201, R201, 1 ;  /* 0x3f800000c9067423 */ /* 0x000fe200000101c9 */
[----:B------:R-:W-:Y:S01]  /*6280*/  FMUL.FTZ R8, R27, R8 ;  /* 0x000000081b087220 */ /* 0x000fe20000410000 */
[----:B------:R-:W-:Y:S01]  /*6290*/  FMUL.FTZ R3, R3, UR23 ;  /* 0x0000001703037c20 */ /* 0x000fe20008410000 */
[----:B------:R-:W-:Y:S01]  /*62a0*/  FFMA.FTZ R5, -R199, R199, 1 ;  /* 0x3f800000c7057423 */ /* 0x000fe200000101c7 */
[----:B------:R-:W-:Y:S01]  /*62b0*/  STS [R161+0x8000], R101 ;  /* 0x00800065a1007388 */ /* 0x000fe20000000800 */
[----:B------:R-:W-:Y:S01]  /*62c0*/  FMUL.FTZ R30, R30, R4 ;  /* 0x000000041e1e7220 */ /* 0x000fe20000410000 */
[----:B------:R-:W-:Y:S01]  /*62d0*/  FMUL.FTZ R6, R6, UR23 ;  /* 0x0000001706067c20 */ /* 0x000fe20008410000 */
[----:B------:R-:W-:Y:S01]  /*62e0*/  FFMA.FTZ R4, -R209, R209, 1 ;  /* 0x3f800000d1047423 */ /* 0x000fe200000101d1 */
[----:B------:R-:W-:Y:S01]  /*62f0*/  STS [R161+0x8400], R33 ;  /* 0x00840021a1007388 */ /* 0x000fe20000000800 */
[----:B------:R-:W-:Y:S01]  /*6300*/  FMUL.FTZ R31, R31, R3 ;  /* 0x000000031f1f7220 */ /* 0x000fe20000410000 */
[----:B------:R-:W-:Y:S01]  /*6310*/  FMUL.FTZ R5, R5, UR23 ;  /* 0x0000001705057c20 */ /* 0x000fe20008410000 */
[----:B------:R-:W-:Y:S01]  /*6320*/  F2FP.BF16.F32.PACK_AB R8, R8, R26 ;  /* 0x0000001a0808723e */ /* 0x000fe200000010ff */
[----:B------:R-:W-:Y:S01]  /*6330*/  STS [R164+0x8000], R100 ;  /* 0x00800064a4007388 */ /* 0x000fe20000000800 */
[----:B------:R-:W-:Y:S01]  /*6340*/  FMUL.FTZ R58, R58, R6 ;  /* 0x000000063a3a7220 */ /* 0x000fe20000410000 */
[----:B------:R-:W-:Y:S01]  /*6350*/  FMUL.FTZ R4, R4, UR23 ;  /* 0x0000001704047c20 */ /* 0x000fe20008410000 */
[----:B------:R-:W-:Y:S01]  /*6360*/  FFMA.FTZ R3, -R208, R208, 1 ;  /* 0x3f800000d0037423 */ /* 0x000fe200000101d0 */
[----:B------:R-:W-:Y:S01]  /*6370*/  STS [R164+0x8400], R32 ;  /* 0x00840020a4007388 */ /* 0x000fe20000000800 */
[----:B------:R-:W-:Y:S01]  /*6380*/  FMUL.FTZ R6, R59, R5 ;  /* 0x000000053b067220 */ /* 0x000fe20000410000 */
[----:B------:R-:W-:Y:S01]  /*6390*/  F2FP.BF16.F32.PACK_AB R5, R31, R30 ;  /* 0x0000001e1f05723e */ /* 0x000fe200000010ff */
[----:B------:R-:W-:Y:S01]  /*63a0*/  FMUL.FTZ R46, R46, R4 ;  /* 0x000000042e2e7220 */ /* 0x000fe20000410000 */
[----:B------:R-:W-:Y:S01]  /*63b0*/  STS [R161+0xa000], R18 ;  /* 0x00a00012a1007388 */ /* 0x000fe20000000800 */
[----:B------:R-:W-:Y:S01]  /*63c0*/  FMUL.FTZ R3, R3, UR23 ;  /* 0x0000001703037c20 */ /* 0x000fe20008410000 */
[----:B------:R-:W-:Y:S01]  /*63d0*/  FFMA.FTZ R4, -R191, R191, 1 ;  /* 0x3f800000bf047423 */ /* 0x000fe200000101bf */
[----:B------:R-:W-:Y:S01]  /*63e0*/  F2FP.BF16.F32.PACK_AB R6, R6, R58 ;  /* 0x0000003a0606723e */ /* 0x000fe200000010ff */
[----:B------:R-:W-:Y:S01]  /*63f0*/  STS [R161+0xa400], R8 ;  /* 0x00a40008a1007388 */ /* 0x000fe20000000800 */
[----:B------:R-:W-:Y:S01]  /*6400*/  FMUL.FTZ R47, R47, R3 ;  /* 0x000000032f2f7220 */ /* 0x000fe20000410000 */
[----:B------:R-:W-:Y:S01]  /*6410*/  FMUL.FTZ R4, R4, UR23 ;  /* 0x0000001704047c20 */ /* 0x000fe20008410000 */
[----:B------:R-:W-:Y:S01]  /*6420*/  FFMA.FTZ R3, -R190, R190, 1 ;  /* 0x3f800000be037423 */ /* 0x000fe200000101be */
[----:B------:R-:W-:Y:S01]  /*6430*/  STS [R164+0xa000], R17 ;  /* 0x00a00011a4007388 */ /* 0x000fe20000000800 */
[----:B-1----:R-:W-:Y:S02]  /*6440*/  IMAD R59, R44, UR14, RZ ;  /* 0x0000000e2c3b7c24 */ /* 0x002fe4000f8e02ff */
[----:B------:R-:W-:Y:S01]  /*6450*/  FMUL.FTZ R62, R62, R4 ;  /* 0x000000043e3e7220 */ /* 0x000fe20000410000 */
[----:B------:R-:W-:Y:S01]  /*6460*/  FMUL.FTZ R3, R3, UR23 ;  /* 0x0000001703037c20 */ /* 0x000fe20008410000 */
[----:B------:R-:W-:Y:S01]  /*6470*/  STS [R164+0xa400], R5 ;  /* 0x00a40005a4007388 */ /* 0x000fe20000000800 */
[----:B------:R-:W-:Y:S02]  /*6480*/  F2FP.BF16.F32.PACK_AB R4, R43, R42 ;  /* 0x0000002a2b04723e */ /* 0x000fe400000010ff */
[----:B------:R-:W-:Y:S01]  /*6490*/  FMUL.FTZ R7, R63, R3 ;  /* 0x000000033f077220 */ /* 0x000fe20000410000 */
[----:B------:R-:W-:Y:S01]  /*64a0*/  STS [R159+-0x8000], R53 ;  /* 0xff8000359f007388 */ /* 0x000fe20000000800 */
[----:B------:R-:W-:Y:S03]  /*64b0*/  F2FP.BF16.F32.PACK_AB R3, R47, R46 ;  /* 0x0000002e2f03723e */ /* 0x000fe600000010ff */
[----:B------:R-:W-:Y:S01]  /*64c0*/  STS [R159+-0x7c00], R23 ;  /* 0xff8400179f007388 */ /* 0x000fe20000000800 */
[----:B------:R-:W-:Y:S03]  /*64d0*/  F2FP.BF16.F32.PACK_AB R7, R7, R62 ;  /* 0x0000003e0707723e */ /* 0x000fe600000010ff */
[----:B------:R-:W-:Y:S04]  /*64e0*/  STS [R162+-0x8000], R48 ;  /* 0xff800030a2007388 */ /* 0x000fe80000000800 */
        /* <DEDUP_REMOVED lines=11> */
[----:B-1----:R-:W-:Y:S03]  /*65a0*/  LEA R3, -R59, RZ, 0x7 ;  /* 0x000000ff3b037211 */ /* 0x002fe600078e39ff */
        /* <DEDUP_REMOVED lines=58> */
[----:B------:R-:W-:Y:S02]  /*6950*/  MOV R100, R5 ;  /* 0x0000000500647202 */ /* 0x000fe40000000f00 */
[----:B------:R-:W-:Y:S01]  /*6960*/  LEA.HI.X.SX32 R4, R3, R41, 0x2, P0 ;  /* 0x0000002903047211 */ /* 0x000fe200000f16ff */
[C---:B------:R-:W-:Y:S04]  /*6970*/  HMMA.16816.F32.BF16 R72, R24.reuse, R20, R72 ;  /* 0x000000141848723c */ /* 0x040fe80000041848 */
[----:B------:R-:W-:Y:S02]  /*6980*/  MOV R101, R4 ;  /* 0x0000000400657202 */ /* 0x000fe40000000f00 */
[----:B------:R-:W-:Y:S02]  /*6990*/  IADD3 R3, PT, PT, R0, UR4, RZ ;  /* 0x0000000400037c10 */ /* 0x000fe4000fffe0ff */
[-C--:B------:R-:W-:Y:S01]  /*69a0*/  HMMA.16816.F32.BF16 R76, R24, R22.reuse, R76 ;  /* 0x00000016184c723c */ /* 0x080fe2000004184c */
[----:B------:R1:W-:Y:S07]  /*69b0*/  STL.64 [R1+0x8], R100 ;  /* 0x0000086401007387 */ /* 0x0003ee0000100a00 */
[----:B------:R-:W-:Y:S01]  /*69c0*/  HMMA.16816.F32.BF16 R80, R16, R22, R80 ;  /* 0x000000161050723c */ /* 0x000fe20000041850 */
[----:B------:R-:W-:Y:S08]  /*69d0*/  @!UPT UIADD3 URZ, UPT, UPT, URZ, URZ, URZ ;  /* 0x000000fffffff290 */ /* 0x000ff0000fffe0ff */
[----:B------:R-:W-:Y:S11]  /*69e0*/  BRA.U !UP0, `(.L_x_292) ;  /* 0x0000000108687547 */ /* 0x000ff6000b800000 */
[----:B------:R-:W2:Y:S01]  /*69f0*/  LDL.LU R41, [R1+0x24] ;  /* 0x0000240001297983 */ /* 0x000ea20000300800 */
[----:B------:R-:W3:Y:S01]  /*6a00*/  LDC R6, c[0x0][0x590] ;  /* 0x00016400ff067b82 */ /* 0x000ee20000000800 */
[----:B------:R-:W-:Y:S02]  /*6a10*/  IADD3 R5, P0, PT, RZ, -UR25, RZ ;  /* 0x80000019ff057c10 */ /* 0x000fe4000ff1e0ff */
[----:B------:R-:W4:Y:S01]  /*6a20*/  LDL.LU R40, [R1+0x30] ;  /* 0x0000300001287983 */ /* 0x000f220000300800 */
[----:B------:R-:W-:Y:S04]  /*6a30*/  LOP3.LUT R4, R105, 0xd8, RZ, 0xc0, !PT ;  /* 0x000000d869047812 */ /* 0x000fe800078ec0ff */
[----:B------:R-:W5:Y:S01]  /*6a40*/  LDC R7, c[0x0][0x594] ;  /* 0x00016500ff077b82 */ /* 0x000f620000000800 */
[----:B------:R-:W-:Y:S01]  /*6a50*/  LOP3.LUT R4, R4, 0x18, R155, 0x78, !PT ;  /* 0x0000001804047812 */ /* 0x000fe200078e789b */
[----:B---3--:R-:W-:Y:S04]  /*6a60*/  IMAD.SHL.U32 R0, R6, 0x80, RZ ;  /* 0x0000008006007824 */ /* 0x008fe800078e00ff */
[----:B------:R-:W-:Y:S05]  /*6a70*/  IMAD.X R0, RZ, RZ, ~R0, P0 ;  /* 0x000000ffff007224 */ /* 0x000fea00000e0e00 */
[----:B------:R-:W-:Y:S04]  /*6a80*/  SHF.R.S64 R5, R5, 0x1f, R0 ;  /* 0x0000001f05057819 */ /* 0x000fe80000001000 */
[----:B----4-:R-:W-:Y:S02]  /*6a90*/  IADD3 R40, P0, PT, R5, R40, RZ ;  /* 0x0000002805287210 */ /* 0x010fe40007f1e0ff */
[----:B------:R-:W-:Y:S02]  /*6aa0*/  LOP3.LUT R5, R4, 0x1f20, R105, 0xf8, !PT ;  /* 0x00001f2004057812 */ /* 0x000fe400078ef869 */
[----:B--2---:R-:W-:Y:S01]  /*6ab0*/  LEA.HI.X.SX32 R41, R0, R41, 0x1, P0 ;  /* 0x0000002900297211 */ /* 0x004fe200000f0eff */
[----:B------:R2:W-:Y:S01]  /*6ac0*/  STL [R1+0x30], R40 ;  /* 0x0000302801007387 */ /* 0x0005e20000100800 */
[C---:B------:R-:W-:Y:S02]  /*6ad0*/  LEA R4, P0, R6.reuse, R40, 0x7 ;  /* 0x0000002806047211 */ /* 0x040fe400078038ff */
[----:B------:R-:W-:Y:S01]  /*6ae0*/  LEA R0, R5, UR4, 0x1 ;  /* 0x0000000405007c11 */ /* 0x000fe2000f8e08ff */
[----:B------:R2:W-:Y:S01]  /*6af0*/  STL [R1+0x24], R41 ;  /* 0x0000242901007387 */ /* 0x0005e20000100800 */
[----:B-----5:R-:W-:Y:S01]  /*6b00*/  LEA.HI.X R5, R6, R41, R7, 0x7, P0 ;  /* 0x0000002906057211 */ /* 0x020fe200000f3c07 */
        /* <DEDUP_REMOVED lines=8> */
.L_x_292:
[----:B------:R-:W3:Y:S01]  /*6b90*/  LDL R111, [R1+0x20] ;  /* 0x00002000016f7983 */ /* 0x000ee20000100800 */
[----:B--2---:R-:W-:Y:S01]  /*6ba0*/  LOP3.LUT R0, R104, 0x1c0, R157, 0xf8, !PT ;  /* 0x000001c068007812 */ /* 0x004fe200078ef89d */
[----:B------:R-:W-:Y:S01]  /*6bb0*/  IMAD.U32 R66, RZ, RZ, UR41 ;  /* 0x00000029ff427e24 */ /* 0x000fe2000f8e00ff */
[----:B------:R-:W-:Y:S01]  /*6bc0*/  PLOP3.LUT P2, PT, PT, PT, UP0, 0x80, 0x8 ;  /* 0x000000000008781c */ /* 0x000fe20003f4f008 */
[----:B------:R-:W2:Y:S01]  /*6bd0*/  LDL R107, [R1+0x48] ;  /* 0x00004800016b7983 */ /* 0x000ea20000100800 */
[----:B------:R-:W-:Y:S01]  /*6be0*/  LOP3.LUT R0, R0, 0x8, R158, 0x78, !PT ;  /* 0x0000000800007812 */ /* 0x000fe200078e789e */
[----:B------:R-:W-:Y:S01]  /*6bf0*/  IMAD.MOV.U32 R112, RZ, RZ, 0x4 ;  /* 0x00000004ff707424 */ /* 0x000fe200078e00ff */
[----:B------:R-:W-:Y:S01]  /*6c00*/  LEA R66, P0, R66, R100, 0x2 ;  /* 0x0000006442427211 */ /* 0x000fe200078010ff */
[----:B------:R-:W4:Y:S01]  /*6c10*/  LDL R106, [R1+0x44] ;  /* 0x00004400016a7983 */ /* 0x000f220000100800 */
[----:B------:R-:W-:Y:S01]  /*6c20*/  LOP3.LUT R0, R154, R0, RZ, 0xfc, !PT ;  /* 0x000000009a007212 */ /* 0x000fe200078efcff */
[----:B------:R-:W-:Y:S01]  /*6c30*/  ULOP3.LUT UR31, UR34, 0x1, URZ, 0xc0, !UPT ;  /* 0x00000001221f7892 */ /* 0x000fe2000f8ec0ff */
[----:B------:R-:W-:Y:S01]  /*6c40*/  VIADD R216, R216, 0xffffff80 ;  /* 0xffffff80d8d87836 */ /* 0x000fe20000000000 */
[----:B------:R-:W5:Y:S01]  /*6c50*/  LDL R103, [R1+0x40] ;  /* 0x0000400001677983 */ /* 0x000f620000100800 */
[----:B------:R-:W-:Y:S01]  /*6c60*/  LEA R0, R0, UR4, 0x1 ;  /* 0x0000000400007c11 */ /* 0x000fe2000f8e08ff */
[----:B------:R-:W-:Y:S02]  /*6c70*/  UISETP.NE.U32.AND UP1, UPT, UR31, 0x1, UPT ;  /* 0x000000011f00788c */ /* 0x000fe4000bf25070 */
[----:B------:R-:W5:Y:S01]  /*6c80*/  LDL R102, [R1+0x3c] ;  /* 0x00003c0001667983 */ /* 0x000f620000100800 */
[----:B------:R-:W-:Y:S01]  /*6c90*/  @UP0 UIADD3 UR33, UP2, UPT, UR16, -0x200, URZ ;  /* 0xfffffe0010210890 */ /* 0x000fe2000ff5e0ff */
[C---:B------:R-:W-:Y:S02]  /*6ca0*/  IMAD.IADD R57, R0.reuse, 0x1, R152 ;  /* 0x0000000100397824 */ /* 0x040fe400078e0298 */
[----:B------:R-:W-:Y:S01]  /*6cb0*/  LDSM.16.MT88.4 R20, [R2+0x6000] ;  /* 0x006000000214783b */ /* 0x000fe20000004200 */
[C---:B------:R-:W-:Y:S01]  /*6cc0*/  VIADD R8, R0.reuse, 0x8000 ;  /* 0x0000800000087836 */ /* 0x040fe20000000000 */
[----:B------:R-:W-:Y:S01]  /*6cd0*/  @UP0 UIADD3.X UR31, UPT, UPT, UR17, -0x1, URZ, UP2, !UPT ;  /* 0xffffffff111f0890 */ /* 0x000fe200097fe4ff */
[----:B------:R-:W-:Y:S01]  /*6ce0*/  VIADD R56, R0, 0x8040 ;  /* 0x0000804000387836 */ /* 0x000fe20000000000 */
[----:B------:R-:W1:Y:S01]  /*6cf0*/  LDSM.16.M88.4 R16, [R0+0x8000] ;  /* 0x008000000010783b */ /* 0x000e620000000200 */
[----:B------:R-:W-:Y:S03]  /*6d00*/  @P1 VIADD R56, R8, 0xffffffc0 ;  /* 0xffffffc008381836 */ /* 0x000fe60000000000 */
[----:B------:R-:W1:Y:S01]  /*6d10*/  LDSM.16.M88.4 R12, [R0+0xa000] ;  /* 0x00a00000000c783b */ /* 0x000e620000000200 */
[----:B------:R-:W-:Y:S03]  /*6d20*/  IMAD.IADD R58, R152, 0x1, R56 ;  /* 0x00000001983a7824 */ /* 0x000fe600078e0238 */
[----:B------:R-:W-:Y:S04]  /*6d30*/  LDSM.16.MT88.4 R28, [R2+0x6400] ;  /* 0x00640000021c783b */ /* 0x000fe80000004200 */
[----:B------:R-:W1:Y:S04]  /*6d40*/  LDSM.16.M88.4 R24, [R57+0x8000] ;  /* 0x008000003918783b */ /* 0x000e680000000200 */
[----:B------:R-:W1:Y:S04]  /*6d50*/  LDSM.16.M88.4 R32, [R57+0xa000] ;  /* 0x00a000003920783b */ /* 0x000e680000000200 */
[----:B------:R-:W-:Y:S04]  /*6d60*/  LDSM.16.MT88.4 R40, [R2+0x6800] ;  /* 0x006800000228783b */ /* 0x000fe80000004200 */
[----:B------:R-:W1:Y:S04]  /*6d70*/  LDSM.16.M88.4 R36, [R56] ;  /* 0x000000003824783b */ /* 0x000e680000000200 */
[----:B------:R-:W1:Y:S04]  /*6d80*/  LDSM.16.M88.4 R44, [R56+0x2000] ;  /* 0x00200000382c783b */ /* 0x000e680000000200 */
        /* <DEDUP_REMOVED lines=14> */
[-C--:B------:R-:W-:Y:S08]  /*6e70*/  HMMA.16816.F32.BF16 R4, R36, R40.reuse, R4 ;  /* 0x000000282404723c */ /* 0x080ff00000041804 */
        /* <DEDUP_REMOVED lines=20> */
[----:B------:R-:W1:Y:S03]  /*6fc0*/  LDSM.16.M88.4 R20, [R57+0xe000] ;  /* 0x00e000003914783b */ /* 0x000e660000000200 */
        /* <DEDUP_REMOVED lines=9> */
[----:B------:R-:W1:Y:S02]  /*7060*/  LDSM.16.M88.4 R32, [R56+0x4000] ;  /* 0x004000003820783b */ /* 0x000e640000000200 */
[C---:B------:R-:W-:Y:S05]  /*7070*/  LEA.HI.X.SX32 R49, R59.reuse, R51, 0x5, P0 ;  /* 0x000000333b317211 */ /* 0x040fea00000f2eff */
[----:B------:R-:W-:Y:S01]  /*7080*/  HMMA.16816.F32.BF16 R16, R24, R30, R16 ;  /* 0x0000001e1810723c */ /* 0x000fe20000041810 */
[----:B------:R-:W1:Y:S04]  /*7090*/  LDSM.16.M88.4 R24, [R56+0x6000] ;  /* 0x006000003818783b */ /* 0x000e680000000200 */
[----:B------:R-:W-:Y:S03]  /*70a0*/  LDSM.16.MT88.4 R28, [R2+0x7c00] ;  /* 0x007c0000021c783b */ /* 0x000fe60000004200 */
[-C--:B-1----:R-:W-:Y:S08]  /*70b0*/  HMMA.16816.F32.BF16 R4, R36, R40.reuse, R4 ;  /* 0x000000282404723c */ /* 0x082ff00000041804 */
[C---:B------:R-:W-:Y:S08]  /*70c0*/  HMMA.16816.F32.BF16 R8, R20.reuse, R40, R8 ;  /* 0x000000281408723c */ /* 0x040ff00000041808 */
[-C--:B------:R-:W-:Y:S01]  /*70d0*/  HMMA.16816.F32.BF16 R12, R20, R42.reuse, R12 ;  /* 0x0000002a140c723c */ /* 0x080fe2000004180c */
[----:B------:R-:W1:Y:S07]  /*70e0*/  LDSM.16.M88.4 R20, [R58+0x4000] ;  /* 0x004000003a14783b */ /* 0x000e6e0000000200 */
[----:B------:R-:W-:Y:S01]  /*70f0*/  HMMA.16816.F32.BF16 R16, R36, R42, R16 ;  /* 0x0000002a2410723c */ /* 0x000fe20000041810 */
[----:B------:R-:W1:Y:S03]  /*7100*/  LDSM.16.M88.4 R36, [R58+0x6000] ;  /* 0x006000003a24783b */ /* 0x000e660000000200 */
        /* <DEDUP_REMOVED lines=10> */
[C---:B------:R-:W-:Y:S03]  /*71b0*/  LEA.HI.X.SX32 R33, R59.reuse, R41, 0x5, P0 ;  /* 0x000000293b217211 */ /* 0x040fe600000f2eff */
[C---:B------:R-:W-:Y:S04]  /*71c0*/  HMMA.16816.F32.BF16 R8, R36.reuse, R28, R8 ;  /* 0x0000001c2408723c */ /* 0x040fe80000041808 */
[----:B---3--:R-:W-:Y:S01]  /*71d0*/  @P2 LOP3.LUT R111, R110, 0x7, R0, 0xf8, !PT ;  /* 0x000000076e6f2812 */ /* 0x008fe200078ef800 */
[C---:B------:R-:W-:Y:S01]  /*71e0*/  VIADD R0, R148.reuse, 0xffffe000 ;  /* 0xffffe00094007836 */ /* 0x040fe20000000000 */
[----:B------:R-:W-:Y:S02]  /*71f0*/  LEA R28, P0, R59, R32, 0x5 ;  /* 0x000000203b1c7211 */ /* 0x000fe400078028ff */
[-C--:B------:R-:W-:Y:S01]  /*7200*/  HMMA.16816.F32.BF16 R12, R36, R30.reuse, R12 ;  /* 0x0000001e240c723c */ /* 0x080fe2000004180c */
[----:B------:R-:W-:Y:S02]  /*7210*/  LDSM.16.MT88.4 R36, [R3+0xd000] ;  /* 0x00d000000324783b */ /* 0x000fe40000004200 */
[----:B------:R-:W-:Y:S01]  /*7220*/  @P2 IMAD.WIDE.U32 R24, R111, R112, UR16 ;  /* 0x000000106f182e25 */ /* 0x000fe2000f8e0070 */
[C---:B------:R-:W-:Y:S01]  /*7230*/  LEA.HI.X.SX32 R29, R59.reuse, R33, 0x5, P0 ;  /* 0x000000213b1d7211 */ /* 0x040fe200000f2eff */
[----:B------:R-:W-:Y:S01]  /*7240*/  @P2 STL [R1+0x20], R111 ;  /* 0x0000206f01002387 */ /* 0x000fe20000100800 */
[C---:B------:R-:W-:Y:S01]  /*7250*/  LEA R26, P0, R59.reuse, R28, 0x5 ;  /* 0x0000001c3b1a7211 */ /* 0x040fe200078028ff */
[----:B------:R-:W-:Y:S01]  /*7260*/  @UP0 UMOV UR16, UR33 ;  /* 0x0000002100100c82 */ /* 0x000fe20008000000 */
[----:B------:R-:W-:Y:S01]  /*7270*/  HMMA.16816.F32.BF16 R16, R20, R30, R16 ;  /* 0x0000001e1410723c */ /* 0x000fe20000041810 */
[----:B--2---:R-:W2:Y:S01]  /*7280*/  @P2 LDG.E R107, desc[UR26][R24.64+-0x200] ;  /* 0xfffe001a186b2981 */ /* 0x004ea2000c1e1900 */
[----:B------:R-:W-:Y:S02]  /*7290*/  @UP0 UMOV UR17, UR31 ;  /* 0x0000001f00110c82 */ /* 0x000fe40008000000 */
[C---:B------:R-:W-:Y:S01]  /*72a0*/  LEA.HI.X.SX32 R27, R59.reuse, R29, 0x5, P0 ;  /* 0x0000001d3b1b7211 */ /* 0x040fe200000f2eff */
[----:B----4-:R-:W3:Y:S01]  /*72b0*/  @P2 LDG.E R106, desc[UR26][R24.64+-0x1e0] ;  /* 0xfffe201a186a2981 */ /* 0x010ee2000c1e1900 */
[C---:B------:R-:W-:Y:S03]  /*72c0*/  LEA R20, P0, R59.reuse, R26, 0x5 ;  /* 0x0000001a3b147211 */ /* 0x040fe600078028ff */
[----:B-----5:R-:W4:Y:S01]  /*72d0*/  @P2 LDG.E R103, desc[UR26][R24.64+-0x100] ;  /* 0xffff001a18672981 */ /* 0x020f22000c1e1900 */
[C---:B------:R-:W-:Y:S03]  /*72e0*/  LEA.HI.X.SX32 R21, R59.reuse, R27, 0x5, P0 ;  /* 0x0000001b3b157211 */ /* 0x040fe600000f2eff */
[----:B------:R1:W5:Y:S04]  /*72f0*/  @P2 LDG.E R102, desc[UR26][R24.64+-0xe0] ;  /* 0xffff201a18662981 */ /* 0x000368000c1e1900 */
[----:B------:R1:W-:Y:S04]  /*7300*/  REDG.E.ADD.F32.FTZ.RN.STRONG.GPU desc[UR26][R100.64], R4 ;  /* 0x00000004640079a6 */ /* 0x0003e8000c12f31a */
[----:B------:R1:W-:Y:S04]  /*7310*/  REDG.E.ADD.F32.FTZ.RN.STRONG.GPU desc[UR26][R66.64], R5 ;  /* 0x00000005420079a6 */ /* 0x0003e8000c12f31a */
[----:B------:R-:W-:Y:S04]  /*7320*/  REDG.E.ADD.F32.FTZ.RN.STRONG.GPU desc[UR26][R64.64], R6 ;  /* 0x00000006400079a6 */ /* 0x000fe8000c12f31a */
[----:B------:R-:W-:Y:S04]  /*7330*/  REDG.E.ADD.F32.FTZ.RN.STRONG.GPU desc[UR26][R62.64], R7 ;  /* 0x000000073e0079a6 */ /* 0x000fe8000c12f31a */
[----:B------:R-:W-:Y:S04]  /*7340*/  REDG.E.ADD.F32.FTZ.RN.STRONG.GPU desc[UR26][R60.64], R8 ;  /* 0x000000083c0079a6 */ /* 0x000fe8000c12f31a */
[----:B------:R-:W-:Y:S04]  /*7350*/  REDG.E.ADD.F32.FTZ.RN.STRONG.GPU desc[UR26][R54.64], R9 ;  /* 0x00000009360079a6 */ /* 0x000fe8000c12f31a */
[----:B------:R-:W-:Y:S01]  /*7360*/  REDG.E.ADD.F32.FTZ.RN.STRONG.GPU desc[UR26][R52.64], R10 ;  /* 0x0000000a340079a6 */ /* 0x000fe2000c12f31a */
[C---:B-1----:R-:W-:Y:S03]  /*7370*/  LEA R4, P0, R59.reuse, R20, 0x5 ;  /* 0x000000143b047211 */ /* 0x042fe600078028ff */
[----:B------:R-:W-:Y:S01]  /*7380*/  REDG.E.ADD.F32.FTZ.RN.STRONG.GPU desc[UR26][R50.64], R11 ;  /* 0x0000000b320079a6 */ /* 0x000fe2000c12f31a */
[----:B------:R-:W-:Y:S03]  /*7390*/  LEA.HI.X.SX32 R5, R59, R21, 0x5, P0 ;  /* 0x000000153b057211 */ /* 0x000fe600000f2eff */
        /* <DEDUP_REMOVED lines=13> */
[----:B------:R-:W-:Y:S04]  /*7470*/  LDSM.16.MT88.4 R4, [R3+0x8000] ;  /* 0x008000000304783b */ /* 0x000fe80000004200 */
[----:B------:R-:W1:Y:S04]  /*7480*/  LDSM.16.MT88.4 R8, [R148] ;  /* 0x000000009408783b */ /* 0x000e680000004200 */
[----:B------:R-:W1:Y:S04]  /*7490*/  LDSM.16.MT88.4 R12, [R3+0xc000] ;  /* 0x00c00000030c783b */ /* 0x000e680000004200 */
[----:B------:R-:W-:Y:S04]  /*74a0*/  LDSM.16.MT88.4 R16, [R3+0x8800] ;  /* 0x008800000310783b */ /* 0x000fe80000004200 */
[----:B------:R-:W1:Y:S04]  /*74b0*/  LDSM.16.MT88.4 R20, [R148+0x400] ;  /* 0x000400009414783b */ /* 0x000e680000004200 */
[----:B------:R-:W1:Y:S04]  /*74c0*/  LDSM.16.MT88.4 R24, [R3+0xc800] ;  /* 0x00c800000318783b */ /* 0x000e680000004200 */
[----:B------:R-:W-:Y:S04]  /*74d0*/  LDSM.16.MT88.4 R28, [R3+0x9000] ;  /* 0x00900000031c783b */ /* 0x000fe80000004200 */
[----:B------:R-:W1:Y:S02]  /*74e0*/  LDSM.16.MT88.4 R32, [R148+0x800] ;  /* 0x000800009420783b */ /* 0x000e640000004200 */
[-C--:B-1----:R-:W-:Y:S08]  /*74f0*/  HMMA.16816.F32.BF16 R84, R4, R8.reuse, R84 ;  /* 0x000000080454723c */ /* 0x082ff00000041854 */
[C---:B------:R-:W-:Y:S08]  /*7500*/  HMMA.16816.F32.BF16 R88, R12.reuse, R8, R88 ;  /* 0x000000080c58723c */ /* 0x040ff00000041858 */
[-C--:B------:R-:W-:Y:S01]  /*7510*/  HMMA.16816.F32.BF16 R92, R12, R10.reuse, R92 ;  /* 0x0000000a0c5c723c */ /* 0x080fe2000004185c */
[----:B------:R-:W-:Y:S07]  /*7520*/  LDSM.16.MT88.4 R12, [R3+0xd800] ;  /* 0x00d80000030c783b */ /* 0x000fee0000004200 */
[----:B------:R-:W-:Y:S01]  /*7530*/  HMMA.16816.F32.BF16 R96, R4, R10, R96 ;  /* 0x0000000a0460723c */ /* 0x000fe20000041860 */
[----:B------:R-:W-:Y:S04]  /*7540*/  LDSM.16.MT88.4 R4, [R3+0x9800] ;  /* 0x009800000304783b */ /* 0x000fe80000004200 */
[----:B------:R-:W1:Y:S03]  /*7550*/  LDSM.16.MT88.4 R8, [R148+0xc00] ;  /* 0x000c00009408783b */ /* 0x000e660000004200 */
[-C--:B------:R-:W-:Y:S08]  /*7560*/  HMMA.16816.F32.BF16 R84, R16, R20.reuse, R84 ;  /* 0x000000141054723c */ /* 0x080ff00000041854 */
        /* <DEDUP_REMOVED lines=12> */
[----:B------:R-:W2:Y:S03]  /*7630*/  LDSM.16.MT88.4 R32, [R148+0x1400] ;  /* 0x001400009420783b */ /* 0x000ea60000004200 */
        /* <DEDUP_REMOVED lines=13> */
[----:B------:R1:W5:Y:S03]  /*7710*/  LDSM.16.MT88.4 R20, [R148+0x1c00] ;  /* 0x001c00009414783b */ /* 0x0003660000004200 */
[-C--:B--2---:R-:W-:Y:S08]  /*7720*/  HMMA.16816.F32.BF16 R84, R28, R32.reuse, R84 ;  /* 0x000000201c54723c */ /* 0x084ff00000041854 */
[C---:B------:R-:W-:Y:S08]  /*7730*/  HMMA.16816.F32.BF16 R88, R36.reuse, R32, R88 ;  /* 0x000000202458723c */ /* 0x040ff00000041858 */
[-C--:B------:R-:W-:Y:S01]  /*7740*/  HMMA.16816.F32.BF16 R92, R36, R34.reuse, R92 ;  /* 0x00000022245c723c */ /* 0x080fe2000004185c */
[----:B------:R2:W-:Y:S02]  /*7750*/  @P2 STL [R1+0x48], R107 ;  /* 0x0000486b01002387 */ /* 0x0005e40000100800 */
[----:B-1----:R-:W-:Y:S02]  /*7760*/  IMAD.MOV.U32 R148, RZ, RZ, R0 ;  /* 0x000000ffff947224 */ /* 0x002fe400078e0000 */
[----:B---3--:R2:W-:Y:S03]  /*7770*/  @P2 STL [R1+0x44], R106 ;  /* 0x0000446a01002387 */ /* 0x0085e60000100800 */
[----:B------:R-:W-:Y:S01]  /*7780*/  HMMA.16816.F32.BF16 R96, R28, R34, R96 ;  /* 0x000000221c60723c */ /* 0x000fe20000041860 */
[----:B----4-:R2:W-:Y:S04]  /*7790*/  @P2 STL [R1+0x40], R103 ;  /* 0x0000406701002387 */ /* 0x0105e80000100800 */
[----:B-----5:R2:W-:Y:S03]  /*77a0*/  @P2 STL [R1+0x3c], R102 ;  /* 0x00003c6601002387 */ /* 0x0205e60000100800 */
[-C--:B------:R-:W-:Y:S08]  /*77b0*/  HMMA.16816.F32.BF16 R84, R4, R8.reuse, R84 ;  /* 0x000000080454723c */ /* 0x080ff00000041854 */
        /* <DEDUP_REMOVED lines=8> */
[----:B--2---:R-:W-:Y:S11]  /*7840*/  BRA.U UP1, `(.L_x_293) ;  /* 0xffffffa1018c7547 */ /* 0x004ff6000b83ffff */
.L_x_290:
[----:B------:R-:W4:Y:S01]  /*7850*/  LDCU.64 UR14, c[0x0][0x5a8] ;  /* 0x0000b500ff0e77ac */ /* 0x000f220008000a00 */
[----:B------:R-:W-:Y:S01]  /*7860*/  LOP3.LUT R0, R105, 0xc0, RZ, 0xc0, !PT ;  /* 0x000000c069007812 */ /* 0x000fe200078ec0ff */
[----:B------:R-:W-:Y:S01]  /*7870*/  IMAD.SHL.U32 R9, R155, 0x2, RZ ;  /* 0x000000029b097824 */ /* 0x000fe200078e00ff */
[----:B------:R-:W-:Y:S01]  /*7880*/  LOP3.LUT R108, R108, 0x600, RZ, 0xc0, !PT ;  /* 0x000006006c6c7812 */ /* 0x000fe200078ec0ff */
[----:B------:R-:W3:Y:S01]  /*7890*/  LDCU.64 UR6, c[0x0][0x5b0] ;  /* 0x0000b600ff0677ac */ /* 0x000ee20008000a00 */
[--C-:B------:R-:W-:Y:S01]  /*78a0*/  SHF.R.U32.HI R7, RZ, 0x4, R155.reuse ;  /* 0x00000004ff077819 */ /* 0x100fe2000001169b */
[----:B------:R-:W-:Y:S01]  /*78b0*/  IMAD.MOV.U32 R3, RZ, RZ, RZ ;  /* 0x000000ffff037224 */ /* 0x000fe200078e00ff */
[----:B------:R-:W-:Y:S01]  /*78c0*/  LOP3.LUT R0, R0, 0x18, R155, 0xf8, !PT ;  /* 0x0000001800007812 */ /* 0x000fe200078ef89b */
[----:B------:R-:W2:Y:S01]  /*78d0*/  LDCU UR5, c[0x0][0x500] ;  /* 0x0000a000ff0577ac */ /* 0x000ea20008000800 */
[----:B------:R-:W-:Y:S01]  /*78e0*/  LOP3.LUT R9, R108, 0x6, R9, 0xf8, !PT ;  /* 0x000000066c097812 */ /* 0x000fe200078ef809 */
[----:B------:R-:W1:Y:S01]  /*78f0*/  LDC.64 R10, c[0x0][0x5d8] ;  /* 0x00017600ff0a7b82 */ /* 0x000e620000000a00 */
[----:B------:R-:W-:Y:S01]  /*7900*/  LOP3.LUT R2, R105, 0x18, RZ, 0xc0, !PT ;  /* 0x0000001869027812 */ /* 0x000fe200078ec0ff */
[----:B------:R-:W-:Y:S01]  /*7910*/  UMOV UR23, UR18 ;  /* 0x0000001200177c82 */ /* 0x000fe20008000000 */
[----:B------:R-:W-:-:S02]  /*7920*/  LOP3.LUT R7, R0, 0x8, R7, 0x78, !PT ;  /* 0x0000000800077812 */ /* 0x000fc400078e7807 */
[----:B------:R-:W-:Y:S02]  /*7930*/  LOP3.LUT R6, R105, 0xd8, RZ, 0xc0, !PT ;  /* 0x000000d869067812 */ /* 0x000fe400078ec0ff */
[----:B------:R-:W-:Y:S01]  /*7940*/  LOP3.LUT R9, R9, 0x20, R105, 0xf8, !PT ;  /* 0x0000002009097812 */ /* 0x000fe200078ef869 */
[----:B----4-:R-:W-:Y:S01]  /*7950*/  IMAD.U32 R4, RZ, RZ, UR14 ;  /* 0x0000000eff047e24 */ /* 0x010fe2000f8e00ff */
[----:B------:R-:W-:Y:S01]  /*7960*/  LOP3.LUT R109, R109, 0x40, RZ, 0xc0, !PT ;  /* 0x000000406d6d7812 */ /* 0x000fe200078ec0ff */
[----:B------:R-:W4:Y:S01]  /*7970*/  LDC.64 R16, c[0x0][0x5e0] ;  /* 0x00017800ff107b82 */ /* 0x000f220000000a00 */
[----:B------:R-:W-:Y:S01]  /*7980*/  F2FP.BF16.F32.PACK_AB R68, R69, R68 ;  /* 0x000000444544723e */ /* 0x000fe200000010ff */
[----:B---3--:R-:W-:Y:S01]  /*7990*/  IMAD.U32 R0, RZ, RZ, UR6 ;  /* 0x00000006ff007e24 */ /* 0x008fe2000f8e00ff */
[----:B------:R-:W-:Y:S01]  /*79a0*/  F2FP.BF16.F32.PACK_AB R70, R71, R70 ;  /* 0x000000464746723e */ /* 0x000fe200000010ff */
[----:B------:R-:W-:Y:S01]  /*79b0*/  IMAD.WIDE.U32 R4, R4, UR23, R2 ;  /* 0x0000001704047c25 */ /* 0x000fe2000f8e0002 */
[----:B------:R-:W-:-:S03]  /*79c0*/  F2FP.BF16.F32.PACK_AB R80, R81, R80 ;  /* 0x000000505150723e */ /* 0x000fc600000010ff */
[----:B--2---:R-:W-:Y:S01]  /*79d0*/  FMUL.FTZ R84, R84, UR5 ;  /* 0x0000000554547c20 */ /* 0x004fe20008410000 */
[----:B------:R-:W-:Y:S01]  /*79e0*/  FMUL.FTZ R85, R85, UR5 ;  /* 0x0000000555557c20 */ /* 0x000fe20008410000 */
[----:B------:R-:W-:Y:S01]  /*79f0*/  IMAD.WIDE.U32 R2, R0, UR23, R2 ;  /* 0x0000001700027c25 */ /* 0x000fe2000f8e0002 */
[----:B------:R-:W-:-:S03]  /*7a00*/  LOP3.LUT R0, R6, 0x18, R155, 0x78, !PT ;  /* 0x0000001806007812 */ /* 0x000fc600078e789b */
[----:B------:R-:W-:Y:S01]  /*7a10*/  FMUL.FTZ R86, R86, UR5 ;  /* 0x0000000556567c20 */ /* 0x000fe20008410000 */
[----:B------:R-:W-:Y:S01]  /*7a20*/  LOP3.LUT R6, R9, R7, RZ, 0xfc, !PT ;  /* 0x0000000709067212 */ /* 0x000fe200078efcff */
[----:B------:R-:W-:Y:S01]  /*7a30*/  FMUL.FTZ R87, R87, UR5 ;  /* 0x0000000557577c20 */ /* 0x000fe20008410000 */
[----:B------:R-:W-:Y:S01]  /*7a40*/  FMUL.FTZ R96, R96, UR5 ;  /* 0x0000000560607c20 */ /* 0x000fe20008410000 */
[----:B------:R-:W-:Y:S01]  /*7a50*/  FMUL.FTZ R97, R97, UR5 ;  /* 0x0000000561617c20 */ /* 0x000fe20008410000 */
[----:B------:R-:W-:Y:S01]  /*7a60*/  FMUL.FTZ R98, R98, UR5 ;  /* 0x0000000562627c20 */ /* 0x000fe20008410000 */
[----:B------:R-:W-:Y:S01]  /*7a70*/  FMUL.FTZ R99, R99, UR5 ;  /* 0x0000000563637c20 */ /* 0x000fe20008410000 */
[----:B------:R-:W-:Y:S01]  /*7a80*/  LOP3.LUT R105, R0, 0x1f20, R105, 0xf8, !PT ;  /* 0x00001f2000697812 */ /* 0x000fe200078ef869 */
        /* <DEDUP_REMOVED lines=9> */
[----:B------:R-:W-:Y:S01]  /*7b20*/  F2FP.BF16.F32.PACK_AB R84, R85, R84 ;  /* 0x000000545554723e */ /* 0x000fe200000010ff */
[----:B------:R-:W-:Y:S01]  /*7b30*/  BAR.SYNC.DEFER_BLOCKING 0x0 ;  /* 0x0000000000007b1d */ /* 0x000fe20000010000 */
[----:B------:R-:W-:Y:S01]  /*7b40*/  F2FP.BF16.F32.PACK_AB R86, R87, R86 ;  /* 0x000000565756723e */ /* 0x000fe200000010ff */
[----:B------:R-:W-:Y:S01]  /*7b50*/  IMAD.MOV.U32 R6, RZ, RZ, R2 ;  /* 0x000000ffff067224 */ /* 0x000fe200078e0002 */
[----:B------:R-:W-:Y:S01]  /*7b60*/  F2FP.BF16.F32.PACK_AB R96, R97, R96 ;  /* 0x000000606160723e */ /* 0x000fe200000010ff */
[----:B------:R-:W-:Y:S01]  /*7b70*/  UIMAD UR15, UR23, UR15, URZ ;  /* 0x0000000f170f72a4 */ /* 0x000fe2000f8e02ff */
[----:B------:R-:W-:-:S03]  /*7b80*/  F2FP.BF16.F32.PACK_AB R98, R99, R98 ;  /* 0x000000626362723e */ /* 0x000fc600000010ff */
[----:B-----5:R-:W2:Y:S01]  /*7b90*/  LDC.64 R14, c[0x0][0x5c0] ;  /* 0x00017000ff0e7b82 */ /* 0x020ea20000000a00 */
[----:B------:R-:W-:Y:S01]  /*7ba0*/  IADD3 R2, PT, PT, -R109, 0x6000, R0 ;  /* 0x000060006d027810 */ /* 0x000fe20007ffe100 */
[----:B------:R-:W-:Y:S01]  /*7bb0*/  UIMAD UR7, UR23, UR7, URZ ;  /* 0x00000007170772a4 */ /* 0x000fe2000f8e02ff */
[----:B------:R-:W-:Y:S01]  /*7bc0*/  F2FP.BF16.F32.PACK_AB R88, R89, R88 ;  /* 0x000000585958723e */ /* 0x000fe200000010ff */
[----:B------:R-:W-:Y:S01]  /*7bd0*/  USHF.L.U32 UR14, UR29, 0x7, URZ ;  /* 0x000000071d0e7899 */ /* 0x000fe200080006ff */
[----:B------:R-:W-:Y:S01]  /*7be0*/  F2FP.BF16.F32.PACK_AB R90, R91, R90 ;  /* 0x0000005a5b5a723e */ /* 0x000fe200000010ff */
[----:B------:R-:W-:Y:S01]  /*7bf0*/  VIADD R5, R5, UR15 ;  /* 0x0000000f05057c36 */ /* 0x000fe20008000000 */
[----:B------:R-:W-:Y:S01]  /*7c00*/  F2FP.BF16.F32.PACK_AB R92, R93, R92 ;  /* 0x0000005c5d5c723e */ /* 0x000fe200000010ff */
[----:B------:R-:W3:Y:S01]  /*7c10*/  LDC.64 R12, c[0x0][0x5c8] ;  /* 0x00017200ff0c7b82 */ /* 0x000ee20000000a00 */
[----:B------:R-:W-:Y:S01]  /*7c20*/  F2FP.BF16.F32.PACK_AB R8, R8, R94 ;  /* 0x0000005e0808723e */ /* 0x000fe200000010ff */
[----:B------:R-:W-:Y:S01]  /*7c30*/  USHF.R.S32.HI UR5, URZ, 0x1f, UR14 ;  /* 0x0000001fff057899 */ /* 0x000fe2000801140e */
[----:B------:R-:W-:Y:S01]  /*7c40*/  F2FP.BF16.F32.PACK_AB R82, R83, R82 ;  /* 0x000000525352723e */ /* 0x000fe200000010ff */
[----:B------:R-:W-:Y:S01]  /*7c50*/  UIADD3 UR14, UP0, UPT, UR36, UR14, URZ ;  /* 0x0000000e240e7290 */ /* 0x000fe2000ff1e0ff */
[----:B------:R-:W-:-:S02]  /*7c60*/  F2FP.BF16.F32.PACK_AB R72, R73, R72 ;  /* 0x000000484948723e */ /* 0x000fc400000010ff */
[----:B------:R-:W-:Y:S01]  /*7c70*/  F2FP.BF16.F32.PACK_AB R74, R75, R74 ;  /* 0x0000004a4b4a723e */ /* 0x000fe200000010ff */
[----:B------:R-:W-:Y:S01]  /*7c80*/  ULEA.HI.X.SX32 UR5, UR36, UR5, 0x1, UP0 ;  /* 0x0000000524057291 */ /* 0x000fe200080f0eff */
[----:B------:R-:W-:Y:S01]  /*7c90*/  F2FP.BF16.F32.PACK_AB R76, R77, R76 ;  /* 0x0000004c4d4c723e */ /* 0x000fe200000010ff */
[----:B------:R-:W-:Y:S01]  /*7ca0*/  STS [R0+0x6000], R84 ;  /* 0x0060005400007388 */ /* 0x000fe20000000800 */
[----:B------:R-:W-:Y:S02]  /*7cb0*/  F2FP.BF16.F32.PACK_AB R78, R79, R78 ;  /* 0x0000004e4f4e723e */ /* 0x000fe400000010ff */
[----:B------:R-:W-:Y:S01]  /*7cc0*/  IADD3 R7, PT, PT, R3, UR7, RZ ;  /* 0x0000000703077c10 */ /* 0x000fe2000fffe0ff */
[----:B------:R-:W-:Y:S01]  /*7cd0*/  STS [R0+0x6200], R86 ;  /* 0x0062005600007388 */ /* 0x000fe20000000800 */
[----:B------:R-:W-:-:S03]  /*7ce0*/  SHF.R.U32.HI R155, RZ, 0x2, R155 ;  /* 0x00000002ff9b7819 */ /* 0x000fc6000001169b */
[----:B------:R-:W-:Y:S01]  /*7cf0*/  STS [R2+0x20], R96 ;  /* 0x0000206002007388 */ /* 0x000fe20000000800 */
[----:B----4-:R-:W-:-:S03]  /*7d00*/  IMAD.WIDE.U32 R6, R16, UR21, R6 ;  /* 0x0000001510067c25 */ /* 0x010fc6000f8e0006 */
[----:B------:R-:W-:Y:S04]  /*7d10*/  STS [R2+0x220], R98 ;  /* 0x0002206202007388 */ /* 0x000fe80000000800 */
        /* <DEDUP_REMOVED lines=9> */
[----:B------:R4:W-:Y:S04]  /*7db0*/  STS [R0+0x9200], R74 ;  /* 0x0092004a00007388 */ /* 0x0009e80000000800 */
[----:B------:R-:W-:Y:S04]  /*7dc0*/  STS [R2+0x3020], R76 ;  /* 0x0030204c02007388 */ /* 0x000fe80000000800 */
[----:B------:R1:W-:Y:S01]  /*7dd0*/  STS [R2+0x3220], R78 ;  /* 0x0032204e02007388 */ /* 0x0003e20000000800 */
[----:B----4-:R-:W-:Y:S01]  /*7de0*/  LEA R0, R105, UR4, 0x1 ;  /* 0x0000000469007c11 */ /* 0x010fe2000f8e08ff */
[----:B------:R-:W-:Y:S01]  /*7df0*/  BAR.SYNC.DEFER_BLOCKING 0x0 ;  /* 0x0000000000007b1d */ /* 0x000fe20000010000 */
[----:B-1----:R-:W-:-:S04]  /*7e00*/  IMAD.WIDE.U32 R2, R10, UR21, R4 ;  /* 0x000000150a027c25 */ /* 0x002fc8000f8e0004 */
[----:B------:R-:W-:Y:S02]  /*7e10*/  IMAD R5, R11, UR21, R3 ;  /* 0x000000150b057c24 */ /* 0x000fe4000f8e0203 */
[----:B------:R-:W-:Y:S02]  /*7e20*/  IMAD R3, R17, UR21, R7 ;  /* 0x0000001511037c24 */ /* 0x000fe4000f8e0207 */
[----:B------:R-:W-:Y:S02]  /*7e30*/  IMAD.MOV.U32 R4, RZ, RZ, R2 ;  /* 0x000000ffff047224 */ /* 0x000fe400078e0002 */
[----:B--2---:R-:W-:Y:S02]  /*7e40*/  IMAD R7, R14, UR5, RZ ;  /* 0x000000050e077c24 */ /* 0x004fe4000f8e02ff */
[----:B------:R-:W-:Y:S02]  /*7e50*/  IMAD.MOV.U32 R2, RZ, RZ, R6 ;  /* 0x000000ffff027224 */ /* 0x000fe400078e0006 */
[----:B------:R-:W-:-:S02]  /*7e60*/  IMAD R7, R15, UR14, R7 ;  /* 0x0000000e0f077c24 */ /* 0x000fc4000f8e0207 */
[----:B------:R-:W-:Y:S01]  /*7e70*/  IMAD.WIDE.U32 R4, R14, UR14, R4 ;  /* 0x0000000e0e047c25 */ /* 0x000fe2000f8e0004 */
[----:B------:R-:W1:Y:S03]  /*7e80*/  LDS.128 R28, [R0+0x6000] ;  /* 0x00600000001c7984 */ /* 0x000e660000000c00 */
[----:B---3--:R-:W-:Y:S01]  /*7e90*/  IMAD.WIDE.U32 R2, R12, UR14, R2 ;  /* 0x0000000e0c027c25 */ /* 0x008fe2000f8e0002 */
[----:B------:R-:W2:Y:S01]  /*7ea0*/  LDS.128 R24, [R0+0x7000] ;  /* 0x0070000000187984 */ /* 0x000ea20000000c00 */
[----:B------:R-:W-:-:S03]  /*7eb0*/  IADD3 R5, PT, PT, R5, R7, RZ ;  /* 0x0000000705057210 */ /* 0x000fc60007ffe0ff */
[----:B------:R-:W3:Y:S01]  /*7ec0*/  LDS.128 R20, [R0+0x8000] ;  /* 0x0080000000147984 */ /* 0x000ee20000000c00 */
[----:B------:R-:W-:-:S03]  /*7ed0*/  IMAD.WIDE.U32 R8, R155, R14, R4 ;  /* 0x0000000e9b087225 */ /* 0x000fc600078e0004 */
[----:B------:R4:W3:Y:S02]  /*7ee0*/  LDS.128 R16, [R0+0x9000] ;  /* 0x0090000000107984 */ /* 0x0008e40000000c00 */
[----:B----4-:R-:W-:Y:S01]  /*7ef0*/  IMAD R0, R12, UR5, RZ ;  /* 0x000000050c007c24 */ /* 0x010fe2000f8e02ff */
[----:B------:R-:W4:Y:S03]  /*7f00*/  LDCU.128 UR4, c[0x0][0x560] ;  /* 0x0000ac00ff0477ac */ /* 0x000f260008000c00 */
[----:B------:R-:W-:-:S04]  /*7f10*/  IMAD R0, R13, UR14, R0 ;  /* 0x0000000e0d007c24 */ /* 0x000fc8000f8e0200 */
[----:B------:R-:W-:Y:S02]  /*7f20*/  IMAD.IADD R3, R3, 0x1, R0 ;  /* 0x0000000103037824 */ /* 0x000fe400078e0200 */
[C---:B------:R-:W-:Y:S02]  /*7f30*/  IMAD R0, R155.reuse, R15, R9 ;  /* 0x0000000f9b007224 */ /* 0x040fe400078e0209 */
[----:B------:R-:W-:-:S04]  /*7f40*/  IMAD.WIDE.U32 R6, R155, R12, R2 ;  /* 0x0000000c9b067225 */ /* 0x000fc800078e0002 */
[----:B------:R-:W-:Y:S01]  /*7f50*/  IMAD R3, R155, R13, R7 ;  /* 0x0000000d9b037224 */ /* 0x000fe200078e0207 */
[----:B----4-:R-:W-:Y:S02]  /*7f60*/  LEA R4, P1, R8, UR4, 0x1 ;  /* 0x0000000408047c11 */ /* 0x010fe4000f8208ff */
[----:B------:R-:W-:Y:S02]  /*7f70*/  LEA R2, P0, R6, UR6, 0x1 ;  /* 0x0000000606027c11 */ /* 0x000fe4000f8008ff */
[----:B------:R-:W-:Y:S02]  /*7f80*/  LEA.HI.X R5, R8, UR5, R0, 0x1, P1 ;  /* 0x0000000508057c11 */ /* 0x000fe400088f0c00 */
[----:B------:R-:W-:Y:S02]  /*7f90*/  LEA R8, P1, R14, R4, 0x7 ;  /* 0x000000040e087211 */ /* 0x000fe400078238ff */
[----:B------:R-:W-:Y:S01]  /*7fa0*/  LEA.HI.X R3, R6, UR7, R3, 0x1, P0 ;  /* 0x0000000706037c11 */ /* 0x000fe200080f0c03 */
[----:B-1----:R4:W-:Y:S01]  /*7fb0*/  STG.E.128 desc[UR26][R4.64], R28 ;  /* 0x0000001c04007986 */ /* 0x0029e2000c101d1a */
[----:B------:R-:W-:-:S02]  /*7fc0*/  LEA R6, P0, R12, R2, 0x7 ;  /* 0x000000020c067211 */ /* 0x000fc400078038ff */
[----:B------:R-:W-:Y:S02]  /*7fd0*/  LEA.HI.X R9, R14, R5, R15, 0x7, P1 ;  /* 0x000000050e097211 */ /* 0x000fe400008f3c0f */
[----:B------:R-:W-:-:S03]  /*7fe0*/  LEA.HI.X R7, R12, R3, R13, 0x7, P0 ;  /* 0x000000030c077211 */ /* 0x000fc600000f3c0d */
[----:B--2---:R4:W-:Y:S04]  /*7ff0*/  STG.E.128 desc[UR26][R8.64], R24 ;  /* 0x0000001808007986 */ /* 0x0049e8000c101d1a */
[----:B---3--:R4:W-:Y:S04]  /*8000*/  STG.E.128 desc[UR26][R2.64], R20 ;  /* 0x0000001402007986 */ /* 0x0089e8000c101d1a */
[----:B------:R4:W-:Y:S02]  /*8010*/  STG.E.128 desc[UR26][R6.64], R16 ;  /* 0x0000001006007986 */ /* 0x0009e4000c101d1a */
.L_x_287:
        /* <DEDUP_REMOVED lines=9> */
[----:B-1----:R-:W-:Y:S05]  /*80b0*/  EXIT ;  /* 0x000000000000794d */ /* 0x002fea0003800000 */
.L_x_295:
        /* <DEDUP_REMOVED lines=12> */
.L_x_820:


//--------------------- .text._ZN5flash44flash_bwd_dq_dk_dv_loop_seqk_parallel_kernelI23Flash_bwd_kernel_traitsILi32ELi128ELi128ELi8ELi4ELi4ELi4ELb1ELb0EN7cutlass10bfloat16_tE19Flash_kernel_traitsILi32ELi128ELi128ELi8ES3_EELb1ELb1ELb0ELb0ELb0ELb1ELb0EEEvNS_16Flash_bwd_paramsE --------------------------
	.section	.text._ZN5flash44flash_bwd_dq_dk_dv_loop_seqk_parallel_kernelI23Flash_bwd_kernel_traitsILi32ELi128ELi128ELi8ELi4ELi4ELi4ELb1ELb0EN7cutlass10bfloat16_tE19Flash_kernel_traitsILi32ELi128ELi128ELi8ES3_EELb1ELb1ELb0ELb0ELb0ELb1ELb0EEEvNS_16Flash_bwd_paramsE,"ax",@progbits
	.align	128
        .global         _ZN5flash44flash_bwd_dq_dk_dv_loop_seqk_parallel_kernelI23Flash_bwd_kernel_traitsILi32ELi128ELi128ELi8ELi4ELi4ELi4ELb1ELb0EN7cutlass10bfloat16_tE19Flash_kernel_traitsILi32ELi128ELi128ELi8ES3_EELb1ELb1ELb0ELb0ELb0ELb1ELb0EEEvNS_16Flash_bwd_paramsE
        .type           _ZN5flash44flash_bwd_dq_dk_dv_loop_seqk_parallel_kernelI23Flash_bwd_kernel_traitsILi32ELi128ELi128ELi8ELi4ELi4ELi4ELb1ELb0EN7cutlass10bfloat16_tE19Flash_kernel_traitsILi32ELi128ELi128ELi8ES3_EELb1ELb1ELb0ELb0ELb0ELb1ELb0EEEvNS_16Flash_bwd_paramsE,@function
        .size           _ZN5flash44flash_bwd_dq_dk_dv_loop_seqk_parallel_kernelI23Flash_bwd_kernel_traitsILi32ELi128ELi128ELi8ELi4ELi4ELi4ELb1ELb0EN7cutlass10bfloat16_tE19Flash_kernel_traitsILi32ELi128ELi128ELi8ES3_EELb1ELb1ELb0ELb0ELb0ELb1ELb0EEEvNS_16Flash_bwd_paramsE,(.L_x_821 - _ZN5flash44flash_bwd_dq_dk_dv_loop_seqk_parallel_kernelI23Flash_bwd_kernel_traitsILi32ELi128ELi128ELi8ELi4ELi4ELi4ELb1ELb0EN7cutlass10bfloat16_tE19Flash_kernel_traitsILi32ELi128ELi128ELi8ES3_EELb1ELb1ELb0ELb0ELb0ELb1ELb0EEEvNS_16Flash_bwd_paramsE)
        .other          _ZN5flash44flash_bwd_dq_dk_dv_loop_seqk_parallel_kernelI23Flash_bwd_kernel_traitsILi32ELi128ELi128ELi8ELi4ELi4ELi4ELb1ELb0EN7cutlass10bfloat16_tE19Flash_kernel_traitsILi32ELi128ELi128ELi8ES3_EELb1ELb1ELb0ELb0ELb0ELb1ELb0EEEvNS_16Flash_bwd_paramsE,@"STO_CUDA_ENTRY STV_DEFAULT"
_ZN5flash44flash_bwd_dq_dk_dv_loop_seqk_parallel_kernelI23Flash_bwd_kernel_traitsILi32ELi128ELi128ELi8ELi4ELi4ELi4ELb1ELb0EN7cutlass10bfloat16_tE19Flash_kernel_traitsILi32ELi128ELi128ELi8ES3_EELb1ELb1ELb0ELb0ELb0ELb1ELb0EEEvNS_16Flash_bwd_paramsE:
.text._ZN5flash44flash_bwd_dq_dk_dv_loop_seqk_parallel_kernelI23Flash_bwd_kernel_traitsILi32ELi128ELi128ELi8ELi4ELi4ELi4ELb1ELb0EN7cutlass10bfloat16_tE19Flash_kernel_traitsILi32ELi128ELi128ELi8ES3_EELb1ELb1ELb0ELb0ELb0ELb1ELb0EEEvNS_16Flash_bwd_paramsE:
        /* <DEDUP_REMOVED lines=14> */
[----:B------:R-:W-:Y:S01]  /*00e0*/  IMAD.MOV.U32 R215, RZ, RZ, 0x20 ;  /* 0x00000020ffd77424 */ /* 0x000fe200078e00ff */
[----:B------:R-:W-:Y:S01]  /*00f0*/  UMOV UR7, 0x400 ;  /* 0x0000040000077882 */ /* 0x000fe20000000000 */
[----:B------:R-:W4:Y:S03]  /*0100*/  LDCU.64 UR26, c[0x0][0x358] ;  /* 0x00006b00ff1a77ac */ /* 0x000f260008000a00 */
[----:B------:R-:W5:Y:S01]  /*0110*/  S2UR UR21, SR_CgaCtaId ;  /* 0x00000000001579c3 */ /* 0x000f620000008800 */
[----:B------:R-:W1:Y:S01]  /*0120*/  LDCU.64 UR10, c[0x0][0x460] ;  /* 0x00008c00ff0a77ac */ /* 0x000e620008000a00 */
[----:B------:R-:W1:Y:S06]  /*0130*/  LDCU.64 UR8, c[0x0][0x470] ;  /* 0x00008e00ff0877ac */ /* 0x000e6c0008000a00 */
[----:B------:R-:W3:Y:S01]  /*0140*/  S2UR UR18, SR_CgaCtaId ;  /* 0x00000000001279c3 */ /* 0x000ee20000008800 */
[----:B------:R-:W-:Y:S01]  /*0150*/  UMOV UR24, URZ ;  /* 0x000000ff00187c82 */ /* 0x000fe20008000000 */
[----:B------:R-:W-:-:S06]  /*0160*/  UMOV UR25, URZ ;  /* 0x000000ff00197c82 */ /* 0x000fcc0008000000 */
[----:B------:R-:W3:Y:S01]  /*0170*/  S2UR UR22, SR_CTAID.X ;  /* 0x00000000001679c3 */ /* 0x000ee20000002500 */
[----:B--2---:R-:W-:Y:S01]  /*0180*/  ULEA UR4, UR4, UR6, 0x18 ;  /* 0x0000000604047291 */ /* 0x004fe2000f8ec0ff */
[----:B-1----:R-:W-:-:S06]  /*0190*/  IMAD.SHL.U32 R5, R6, 0x10, RZ ;  /* 0x0000001006057824 */ /* 0x002fcc00078e00ff */
[----:B------:R-:W1:Y:S01]  /*01a0*/  S2UR UR20, SR_CTAID.Y ;  /* 0x00000000001479c3 */ /* 0x000e620000002600 */
[C---:B------:R-:W-:Y:S01]  /*01b0*/  IMAD.SHL.U32 R3, R6.reuse, 0x2, RZ ;  /* 0x0000000206037824 */ /* 0x040fe200078e00ff */
[C---:B------:R-:W-:Y:S01]  /*01c0*/  R2P PR, R6.reuse, 0x18 ;  /* 0x0000001806007804 */ /* 0x040fe20000000000 */
[C---:B------:R-:W-:Y:S01]  /*01d0*/  IMAD.SHL.U32 R0, R6.reuse, 0x40, RZ ;  /* 0x0000004006007824 */ /* 0x040fe200078e00ff */
[----:B------:R-:W-:Y:S01]  /*01e0*/  LOP3.LUT R7, R5, 0x1c0, RZ, 0xc0, !PT ;  /* 0x000001c005077812 */ /* 0x000fe200078ec0ff */
[C---:B------:R-:W-:Y:S01]  /*01f0*/  IMAD.SHL.U32 R2, R6.reuse, 0x20, RZ ;  /* 0x0000002006027824 */ /* 0x040fe200078e00ff */
[----:B------:R-:W-:Y:S01]  /*0200*/  SHF.R.U32.HI R245, RZ, 0x1, R6 ;  /* 0x00000001fff57819 */ /* 0x000fe20000011606 */
[----:B------:R-:W-:Y:S01]  /*0210*/  IMAD.SHL.U32 R9, R6, 0x4, RZ ;  /* 0x0000000406097824 */ /* 0x000fe200078e00ff */
[----:B------:R-:W-:Y:S01]  /*0220*/  LOP3.LUT R0, R3, 0xe006, R0, 0xc8, !PT ;  /* 0x0000e00603007812 */ /* 0x000fe200078ec800 */
[----:B------:R-:W2:Y:S01]  /*0230*/  S2UR UR19, SR_CTAID.Z ;  /* 0x00000000001379c3 */ /* 0x000ea20000002700 */
[C---:B------:R-:W-:Y:S01]  /*0240*/  LOP3.LUT R8, R2.reuse, 0x20, RZ, 0xc0, !PT ;  /* 0x0000002002087812 */ /* 0x040fe200078ec0ff */
[----:B-----5:R-:W-:Y:S01]  /*0250*/  ULEA UR21, UR21, UR7, 0x18 ;  /* 0x0000000715157291 */ /* 0x020fe2000f8ec0ff */
[----:B------:R-:W-:Y:S01]  /*0260*/  LOP3.LUT R4, R2, 0xc0, RZ, 0xc0, !PT ;  /* 0x000000c002047812 */ /* 0x000fe200078ec0ff */
[----:B---3--:R-:W-:Y:S01]  /*0270*/  ULEA UR18, UR18, UR6, 0x18 ;  /* 0x0000000612127291 */ /* 0x008fe2000f8ec0ff */
[----:B------:R-:W-:-:S02]  /*0280*/  LOP3.LUT R3, R7, 0x38, R3, 0xf8, !PT ;  /* 0x0000003807037812 */ /* 0x000fc400078ef803 */
[----:B------:R-:W-:Y:S02]  /*0290*/  LOP3.LUT R0, R0, 0xc00, R2, 0xf8, !PT ;  /* 0x00000c0000007812 */ /* 0x000fe400078ef802 */
[----:B------:R-:W-:Y:S01]  /*02a0*/  LOP3.LUT R2, R8, 0x3800, R5, 0xf8, !PT ;  /* 0x0000380008027812 */ /* 0x000fe200078ef805 */
[----:B------:R-:W-:Y:S01]  /*02b0*/  IMAD.U32 R8, RZ, RZ, UR5 ;  /* 0x00000005ff087e24 */ /* 0x000fe2000f8e00ff */
[----:B------:R-:W-:Y:S02]  /*02c0*/  LOP3.LUT R4, R4, 0x18, R9, 0xf8, !PT ;  /* 0x0000001804047812 */ /* 0x000fe400078ef809 */
[----:B------:R-:W-:Y:S02]  /*02d0*/  LOP3.LUT R0, R0, R3, RZ, 0xfc, !PT ;  /* 0x0000000300007212 */ /* 0x000fe400078efcff */
[----:B------:R-:W-:Y:S02]  /*02e0*/  LOP3.LUT R5, R2, 0x100, R5, 0xf8, !PT ;  /* 0x0000010002057812 */ /* 0x000fe400078ef805 */
[----:B------:R-:W-:-:S02]  /*02f0*/  LOP3.LUT R2, R4, 0x8, R6, 0x78, !PT ;  /* 0x0000000804027812 */ /* 0x000fc400078e7806 */
[----:B------:R-:W-:Y:S02]  /*0300*/  LEA R214, R0, UR4, 0x1 ;  /* 0x0000000400d67c11 */ /* 0x000fe4000f8e08ff */
[----:B------:R-:W-:Y:S02]  /*0310*/  LOP3.LUT R0, R5, R2, RZ, 0xfc, !PT ;  /* 0x0000000205007212 */ /* 0x000fe400078efcff */
[----:B------:R-:W-:Y:S01]  /*0320*/  SEL R215, R215, 0xffffffe0, !P3 ;  /* 0xffffffe0d7d77807 */ /* 0x000fe20005800000 */
[C---:B------:R-:W-:Y:S01]  /*0330*/  VIADD R2, R214.reuse, 0x10000 ;  /* 0x00010000d6027836 */ /* 0x040fe20000000000 */
[----:B------:R-:W-:Y:S01]  /*0340*/  SHF.R.U32.HI R6, RZ, 0x2, R6 ;  /* 0x00000002ff067819 */ /* 0x000fe20000011606 */
[----:B------:R-:W-:Y:S01]  /*0350*/  VIADD R217, R214, 0x10040 ;  /* 0x00010040d6d97836 */ /* 0x000fe20000000000 */
[----:B------:R-:W-:Y:S01]  /*0360*/  LOP3.LUT R245, R245, 0x30, RZ, 0xc0, !PT ;  /* 0x00000030f5f57812 */ /* 0x000fe200078ec0ff */
[----:B------:R-:W-:Y:S01]  /*0370*/  @P4 VIADD R217, R2, 0xffffffc0 ;  /* 0xffffffc002d94836 */ /* 0x000fe20000000000 */
[----:B------:R-:W-:Y:S01]  /*0380*/  LEA R150, R0, UR4, 0x1 ;  /* 0x0000000400967c11 */ /* 0x000fe2000f8e08ff */
[----:B------:R-:W-:Y:S01]  /*0390*/  IMAD.IADD R216, R214, 0x1, R215 ;  /* 0x00000001d6d87824 */ /* 0x000fe200078e02d7 */
[----:B------:R-:W-:Y:S01]  /*03a0*/  LOP3.LUT R245, R245, 0x7, R6, 0xf8, !PT ;  /* 0x00000007f5f57812 */ /* 0x000fe200078ef806 */
[----:B-12-4-:R-:W-:-:S07]  /*03b0*/  IMAD.IADD R215, R215, 0x1, R217 ;  /* 0x00000001d7d77824 */ /* 0x016fce00078e02d9 */
.L_x_327:
        /* <DEDUP_REMOVED lines=8> */
[----:B------:R-:W4:Y:S08]  /*0440*/  LDC.64 R6, c[0x0][0x468] ;  /* 0x00011a00ff067b82 */ /* 0x000f300000000a00 */
        /* <DEDUP_REMOVED lines=20> */
[----:B-----5:R-:W5:Y:S04]  /*0590*/  @P5 LDG.E R10, desc[UR26][R2.64] ;  /* 0x0000001a020a5981 */ /* 0x020f68000c1e1900 */
        /* <DEDUP_REMOVED lines=12> */
[----:B--2---:R-:W-:Y:S01]  /*0660*/  @P2 IMAD.IADD R218, R0, 0x1, -R251 ;  /* 0x0000000100da2824 */ /* 0x004fe200078e0afb */
[----:B----4-:R1:W-:Y:S01]  /*0670*/  STL [R1], R36 ;  /* 0x0000002401007387 */ /* 0x0103e20000100800 */
[----:B------:R-:W-:Y:S06]  /*0680*/  @!P1 BRA `(.L_x_296) ;  /* 0x00000000000c9947 */ /* 0x000fec0003800000 */
[----:B------:R-:W2:Y:S02]  /*0690*/  @P4 LDG.E R0, desc[UR26][R2.64+0x4] ;  /* 0x0000041a02004981 */ /* 0x000ea4000c1e1900 */
[----:B--2---:R-:W-:-:S06]  /*06a0*/  @P4 IADD3 R8, PT, PT, R0, -R36, RZ ;  /* 0x8000002400084210 */ /* 0x004fcc0007ffe0ff */
[----:B------:R2:W5:Y:S02]  /*06b0*/  @!P4 LDG.E R8, desc[UR26][R2.64] ;  /* 0x0000001a0208c981 */ /* 0x000564000c1e1900 */
.L_x_296:
        /* <DEDUP_REMOVED lines=33> */
.L_x_298:
[----:B------:R-:W2:Y:S01]  /*08d0*/  LDCU.64 UR16, c[0x0][0x3b8] ;  /* 0x00007700ff1077ac */ /* 0x000ea20008000a00 */
[----:B------:R-:W-:-:S05]  /*08e0*/  IADD3 R2, PT, PT, R251, R36, RZ ;  /* 0x00000024fb027210 */ /* 0x000fca0007ffe0ff */
[C---:B--2---:R-:W-:Y:S02]  /*08f0*/  IMAD R0, R2.reuse, UR17, RZ ;  /* 0x0000001102007c24 */ /* 0x044fe4000f8e02ff */
[----:B------:R-:W-:-:S05]  /*0900*/  IMAD.WIDE.U32 R2, R2, UR16, RZ ;  /* 0x0000001002027c25 */ /* 0x000fca000f8e00ff */
[----:B------:R-:W-:Y:S02]  /*0910*/  IADD3 R29, PT, PT, R3, R0, RZ ;  /* 0x00000000031d7210 */ /* 0x000fe40007ffe0ff */
[----:B------:R-:W-:-:S07]  /*0920*/  MOV R28, R2 ;  /* 0x00000002001c7202 */ /* 0x000fce0000000f00 */
.L_x_299:
        /* <DEDUP_REMOVED lines=41> */
.L_x_300:
[----:B------:R-:W2:Y:S01]  /*0bc0*/  LDCU.64 UR14, c[0x0][0x3c0] ;  /* 0x00007800ff0e77ac */ /* 0x000ea20008000a00 */
[----:B------:R-:W-:-:S05]  /*0bd0*/  IADD3 R0, PT, PT, R251, R36, RZ ;  /* 0x00000024fb007210 */ /* 0x000fca0007ffe0ff */
[C---:B--2---:R-:W-:Y:S02]  /*0be0*/  IMAD R4, R0.reuse, UR15, RZ ;  /* 0x0000000f00047c24 */ /* 0x044fe4000f8e02ff */
[----:B------:R-:W-:-:S05]  /*0bf0*/  IMAD.WIDE.U32 R2, R0, UR14, RZ ;  /* 0x0000000e00027c25 */ /* 0x000fca000f8e00ff */
[----:B------:R-:W-:Y:S02]  /*0c00*/  IADD3 R26, PT, PT, R3, R4, RZ ;  /* 0x00000004031a7210 */ /* 0x000fe40007ffe0ff */
[----:B------:R-:W-:-:S07]  /*0c10*/  MOV R24, R2 ;  /* 0x0000000200187202 */ /* 0x000fce0000000f00 */
.L_x_301:
        /* <DEDUP_REMOVED lines=29> */
.L_x_302:
[-C--:B------:R-:W-:Y:S02]  /*0df0*/  IMAD R0, R13, R10.reuse, RZ ;  /* 0x0000000a0d007224 */ /* 0x080fe400078e02ff */
[----:B------:R-:W-:-:S05]  /*0e00*/  IMAD.WIDE.U32 R2, R12, R10, RZ ;  /* 0x0000000a0c027225 */ /* 0x000fca00078e00ff */
[----:B------:R-:W-:Y:S02]  /*0e10*/  IADD3 R7, PT, PT, R3, R0, RZ ;  /* 0x0000000003077210 */ /* 0x000fe40007ffe0ff */
[----:B------:R-:W-:-:S07]  /*0e20*/  MOV R6, R2 ;  /* 0x0000000200067202 */ /* 0x000fce0000000f00 */
.L_x_303:
        /* <DEDUP_REMOVED lines=20> */
.L_x_304:
[----:B------:R-:W2:Y:S01]  /*0f70*/  LDC R22, c[0x0][0x434] ;  /* 0x00010d00ff167b82 */ /* 0x000ea20000000800 */
[----:B------:R-:W-:-:S04]  /*0f80*/  IMAD R0, R31, R30, R33 ;  /* 0x0000001e1f007224 */ /* 0x000fc800078e0221 */
[----:B--2---:R-:W-:-:S03]  /*0f90*/  IMAD R22, R0, R22, RZ ;  /* 0x0000001600167224 */ /* 0x004fc600078e02ff */
.L_x_305:
        /* <DEDUP_REMOVED lines=11> */
.L_x_306:
[----:B------:R-:W2:Y:S01]  /*1050*/  LDC R17, c[0x0][0x444] ;  /* 0x00011100ff117b82 */ /* 0x000ea20000000800 */
[----:B------:R-:W-:-:S04]  /*1060*/  IMAD R0, R31, R30, R33 ;  /* 0x0000001e1f007224 */ /* 0x000fc800078e0221 */
[----:B--2---:R-:W-:-:S07]  /*1070*/  IMAD R17, R0, R17, RZ ;  /* 0x0000001100117224 */ /* 0x004fce00078e02ff */
.L_x_307:
[----:B------:R-:W2:Y:S01]  /*1080*/  S2R R34, SR_TID.X ;  /* 0x0000000000227919 */ /* 0x000ea20000002100 */
[----:B------:R-:W3:Y:S01]  /*1090*/  LDCU.128 UR4, c[0x0][0x590] ;  /* 0x0000b200ff0477ac */ /* 0x000ee20008000c00 */
[----:B------:R-:W4:Y:S01]  /*10a0*/  LDC.64 R12, c[0x0][0x3b0] ;  /* 0x0000ec00ff0c7b82 */ /* 0x000f220000000a00 */
[----:B------:R-:W-:Y:S01]  /*10b0*/  IMAD R248, R30, UR33, RZ ;  /* 0x000000211ef87c24 */ /* 0x000fe2000f8e02ff */
[----:B------:R-:W5:Y:S01]  /*10c0*/  S2R R32, SR_TID.X ;  /* 0x0000000000207919 */ /* 0x000f620000002100 */
[----:B------:R-:W1:Y:S01]  /*10d0*/  LDCU.64 UR12, c[0x0][0x550] ;  /* 0x0000aa00ff0c77ac */ /* 0x000e620008000a00 */
[----:B------:R-:W-:Y:S01]  /*10e0*/  ISETP.NE.AND P6, PT, RZ, UR32, PT ;  /* 0x00000020ff007c0c */ /* 0x000fe2000bfc5270 */
[----:B------:R-:W-:Y:S03]  /*10f0*/  BSSY.RECONVERGENT B1, `(.L_x_297) ;  /* 0x00007ec000017945 */ /* 0x000fe60003800200 */
[----:B------:R-:W1:Y:S08]  /*1100*/  LDC.64 R18, c[0x0][0x5f8] ;  /* 0x00017e00ff127b82 */ /* 0x000e700000000a00 */
[----:B------:R-:W1:Y:S01]  /*1110*/  LDC.64 R224, c[0x0][0x420] ;  /* 0x00010800ffe07b82 */ /* 0x000e620000000a00 */
[----:B---3--:R-:W-:Y:S01]  /*1120*/  IMAD R0, R21, UR4, RZ ;  /* 0x0000000415007c24 */ /* 0x008fe2000f8e02ff */
[----:B------:R-:W-:-:S02]  /*1130*/  USHF.L.U64.HI UR30, UR4, 0x6, UR5 ;  /* 0x00000006041e7899 */ /* 0x000fc40008010205 */
[----:B------:R-:W-:Y:S01]  /*1140*/  USHF.L.U32 UR31, UR4, 0x6, URZ ;  /* 0x00000006041f7899 */ /* 0x000fe200080006ff */
[----:B------:R-:W-:Y:S02]  /*1150*/  IMAD R0, R14, UR5, R0 ;  /* 0x000000050e007c24 */ /* 0x000fe4000f8e0200 */
[C---:B--2---:R-:W-:Y:S01]  /*1160*/  IMAD.SHL.U32 R35, R34.reuse, 0x8, RZ ;  /* 0x0000000822237824 */ /* 0x044fe200078e00ff */
[----:B------:R-:W-:Y:S02]  /*1170*/  LOP3.LUT R246, R34, 0x1f, RZ, 0xc0, !PT ;  /* 0x0000001f22f67812 */ /* 0x000fe400078ec0ff */
[----:B------:R-:W-:Y:S02]  /*1180*/  SHF.R.U32.HI R222, RZ, 0x5, R34 ;  /* 0x00000005ffde7819 */ /* 0x000fe40000011622 */
[----:B------:R-:W-:Y:S02]  /*1190*/  LOP3.LUT R10, R35, 0x18, RZ, 0xc0, !PT ;  /* 0x00000018230a7812 */ /* 0x000fe400078ec0ff */
[----:B-----5:R-:W-:-:S02]  /*11a0*/  SHF.R.U32.HI R32, RZ, 0x2, R32 ;  /* 0x00000002ff207819 */ /* 0x020fc40000011620 */
[----:B------:R-:W-:-:S05]  /*11b0*/  IADD3 R2, P1, PT, R10, R8, RZ ;  /* 0x000000080a027210 */ /* 0x000fca0007f3e0ff */
[----:B------:R-:W-:Y:S01]  /*11c0*/  IMAD.X R3, RZ, RZ, R9, P1 ;  /* 0x000000ffff037224 */ /* 0x000fe200008e0609 */
[--C-:B------:R-:W-:Y:S02]  /*11d0*/  IADD3 R9, P2, P1, R4, R6, R20.reuse ;  /* 0x0000000604097210 */ /* 0x100fe4000795e014 */
[----:B------:R-:W-:Y:S01]  /*11e0*/  SHF.R.S32.HI R20, RZ, 0x1f, R20 ;  /* 0x0000001fff147819 */ /* 0x000fe20000011414 */
[----:B------:R-:W-:-:S03]  /*11f0*/  IMAD.WIDE.U32 R2, R14, UR4, R2 ;  /* 0x000000040e027c25 */ /* 0x000fc6000f8e0002 */
[----:B------:R-:W-:Y:S01]  /*1200*/  IADD3.X R20, PT, PT, R11, R7, R20, P2, P1 ;  /* 0x000000070b147210 */ /* 0x000fe200017e2414 */
[----:B------:R-:W-:Y:S02]  /*1210*/  IMAD.IADD R3, R3, 0x1, R0 ;  /* 0x0000000103037824 */ /* 0x000fe400078e0200 */
[----:B----4-:R-:W-:Y:S02]  /*1220*/  IMAD R0, R21, R12, RZ ;  /* 0x0000000c15007224 */ /* 0x010fe400078e02ff */
[----:B------:R-:W-:-:S04]  /*1230*/  IMAD.WIDE.U32 R2, R33, UR6, R2 ;  /* 0x0000000621027c25 */ /* 0x000fc8000f8e0002 */
[----:B------:R-:W-:Y:S01]  /*1240*/  IMAD R3, R33, UR7, R3 ;  /* 0x0000000721037c24 */ /* 0x000fe2000f8e0203 */
[----:B------:R-:W2:Y:S01]  /*1250*/  LDCU.64 UR6, c[0x0][0x3c8] ;  /* 0x00007900ff0677ac */ /* 0x000ea20008000a00 */
[----:B------:R-:W-:Y:S02]  /*1260*/  IMAD.MOV.U32 R11, RZ, RZ, RZ ;  /* 0x000000ffff0b7224 */ /* 0x000fe400078e00ff */
[----:B------:R-:W-:-:S04]  /*1270*/  IMAD.WIDE.U32 R4, R32, UR4, R2 ;  /* 0x0000000420047c25 */ /* 0x000fc8000f8e0002 */
[----:B------:R-:W-:Y:S01]  /*1280*/  IMAD R8, R14, R13, R0 ;  /* 0x0000000d0e087224 */ /* 0x000fe200078e0200 */
[----:B-1----:R-:W-:Y:S01]  /*1290*/  LEA R236, P1, R4, UR12, 0x1 ;  /* 0x0000000c04ec7c11 */ /* 0x002fe2000f8208ff */
[----:B------:R-:W-:Y:S02]  /*12a0*/  IMAD.WIDE.U32 R2, R14, R12, R10 ;  /* 0x0000000c0e027225 */ /* 0x000fe400078e000a */
[----:B------:R-:W1:Y:S02]  /*12b0*/  LDC R14, c[0x0][0x508] ;  /* 0x00014200ff0e7b82 */ /* 0x000e640000000800 */
[----:B------:R-:W-:Y:S01]  /*12c0*/  IMAD R0, R32, UR5, R5 ;  /* 0x0000000520007c24 */ /* 0x000fe2000f8e0205 */
[----:B------:R-:W-:Y:S01]  /*12d0*/  IADD3 R2, P2, PT, R23, R2, RZ ;  /* 0x0000000217027210 */ /* 0x000fe20007f5e0ff */
[----:B------:R-:W3:Y:S01]  /*12e0*/  LDCU.64 UR4, c[0x0][0x380] ;  /* 0x00007000ff0477ac */ /* 0x000ee20008000a00 */
[----:B------:R-:W-:Y:S01]  /*12f0*/  IMAD.WIDE.U32 R6, R18, UR22, RZ ;  /* 0x0000001612067c25 */ /* 0x000fe2000f8e00ff */
[----:B------:R-:W-:-:S02]  /*1300*/  SHF.L.U64.HI R23, R12, 0x6, R13 ;  /* 0x000000060c177819 */ /* 0x000fc4000001020d */
[----:B------:R-:W-:Y:S01]  /*1310*/  IADD3.X R3, PT, PT, R25, R3, R8, P2, !PT ;  /* 0x0000000319037210 */ /* 0x000fe200017fe408 */
[----:B------:R-:W-:Y:S01]  /*1320*/  VIADD R25, R213, UR28 ;  /* 0x0000001cd5197c36 */ /* 0x000fe20008000000 */
[----:B------:R-:W-:Y:S01]  /*1330*/  LEA.HI.X R235, R4, UR13, R0, 0x1, P1 ;  /* 0x0000000d04eb7c11 */ /* 0x000fe200088f0c00 */
[----:B------:R-:W-:Y:S01]  /*1340*/  IMAD R4, R19, UR22, R7 ;  /* 0x0000001613047c24 */ /* 0x000fe2000f8e0207 */
[----:B------:R-:W-:Y:S01]  /*1350*/  SEL R6, R6, RZ, P6 ;  /* 0x000000ff06067207 */ /* 0x000fe20003000000 */
[C---:B--2---:R-:W-:Y:S01]  /*1360*/  IMAD.WIDE.U32 R2, R33.reuse, UR6, R2 ;  /* 0x0000000621027c25 */ /* 0x044fe2000f8e0002 */
[----:B------:R-:W2:Y:S01]  /*1370*/  LDC.64 R18, c[0x0][0x5e8] ;  /* 0x00017a00ff127b82 */ /* 0x000ea20000000a00 */
[----:B------:R-:W4:Y:S02]  /*1380*/  LDCU.64 UR12, c[0x0][0x570] ;  /* 0x0000ae00ff0c77ac */ /* 0x000f240008000a00 */
[----:B------:R-:W-:Y:S02]  /*1390*/  IMAD R0, R248, R222, R246 ;  /* 0x000000def8007224 */ /* 0x000fe400078e02f6 */
[----:B------:R-:W-:-:S03]  /*13a0*/  IMAD R3, R33, UR7, R3 ;  /* 0x0000000721037c24 */ /* 0x000fc6000f8e0203 */
[----:B------:R-:W-:Y:S01]  /*13b0*/  IADD3 R9, P2, P1, R0, R9, R6 ;  /* 0x0000000900097210 */ /* 0x000fe2000795e006 */
[C---:B------:R-:W-:Y:S01]  /*13c0*/  IMAD.WIDE.U32 R2, R32.reuse, R12, R2 ;  /* 0x0000000c20027225 */ /* 0x040fe200078e0002 */
[----:B-1----:R-:W-:Y:S02]  /*13d0*/  IADD3 R5, PT, PT, R25, -R14, -R218 ;  /* 0x8000000e19057210 */ /* 0x002fe40007ffe8da */
[----:B------:R-:W-:Y:S01]  /*13e0*/  SHF.R.S32.HI R6, RZ, 0x1f, R0 ;  /* 0x0000001fff067819 */ /* 0x000fe20000011400 */
[----:B------:R-:W-:Y:S01]  /*13f0*/  IMAD R3, R32, R13, R3 ;  /* 0x0000000d20037224 */ /* 0x000fe200078e0203 */
[----:B------:R-:W-:Y:S02]  /*1400*/  SHF.R.S32.HI R7, RZ, 0x1f, R5 ;  /* 0x0000001fff077819 */ /* 0x000fe40000011405 */
[----:B------:R-:W-:Y:S01]  /*1410*/  SEL R0, R4, RZ, P6 ;  /* 0x000000ff04007207 */ /* 0x000fe20003000000 */
[----:B------:R-:W-:Y:S01]  /*1420*/  IMAD.SHL.U32 R4, R248, 0x80, RZ ;  /* 0x00000080f8047824 */ /* 0x000fe200078e00ff */
[----:B------:R-:W-:-:S02]  /*1430*/  LEA.HI R5, R7, R5, RZ, 0x7 ;  /* 0x0000000507057211 */ /* 0x000fc400078f38ff */
[----:B------:R-:W-:Y:S01]  /*1440*/  IADD3.X R8, PT, PT, R6, R20, R0, P2, P1 ;  /* 0x0000001406087210 */ /* 0x000fe200017e2400 */
[----:B------:R-:W-:Y:S01]  /*1450*/  IMAD R6, R16, 0x80, R17 ;  /* 0x0000008010067824 */ /* 0x000fe200078e0211 */
[----:B------:R-:W-:Y:S02]  /*1460*/  SHF.R.S32.HI R5, RZ, 0x7, R5 ;  /* 0x00000007ff057819 */ /* 0x000fe40000011405 */
[C---:B---3--:R-:W-:Y:S02]  /*1470*/  LEA R234, P2, R2.reuse, UR4, 0x1 ;  /* 0x0000000402ea7c11 */ /* 0x048fe4000f8408ff */
[----:B------:R-:W-:Y:S02]  /*1480*/  VIMNMX R250, PT, PT, RZ, R5, !PT ;  /* 0x00000005fffa7248 */ /* 0x000fe40007fe0100 */
[----:B------:R-:W-:Y:S01]  /*1490*/  LEA.HI.X R233, R2, UR5, R3, 0x1, P2 ;  /* 0x0000000502e97c11 */ /* 0x000fe200090f0c03 */
[----:B--2---:R-:W-:Y:S01]  /*14a0*/  IMAD.WIDE R2, R6, 0x4, R18 ;  /* 0x0000000406027825 */ /* 0x004fe200078e0212 */
[----:B------:R-:W-:-:S02]  /*14b0*/  IADD3 R0, P1, PT, R4, R9, RZ ;  /* 0x0000000904007210 */ /* 0x000fc40007f3e0ff */
[----:B------:R-:W-:Y:S01]  /*14c0*/  ISETP.GT.AND P2, PT, R219, R250, PT ;  /* 0x000000fadb00720c */ /* 0x000fe20003f44270 */
[----:B------:R-:W-:Y:S01]  /*14d0*/  IMAD.MOV.U32 R242, RZ, RZ, R2 ;  /* 0x000000fffff27224 */ /* 0x000fe200078e0002 */
[----:B------:R-:W-:Y:S01]  /*14e0*/  LEA.HI.X.SX32 R4, R4, R8, 0x1, P1 ;  /* 0x0000000804047211 */ /* 0x000fe200008f0eff */
[----:B------:R-:W-:Y:S01]  /*14f0*/  IMAD.MOV.U32 R241, RZ, RZ, R3 ;  /* 0x000000fffff17224 */ /* 0x000fe200078e0003 */
[----:B----4-:R-:W-:Y:S01]  /*1500*/  LEA R220, P1, R0, UR12, 0x2 ;  /* 0x0000000c00dc7c11 */ /* 0x010fe2000f8210ff */
[----:B------:R-:W-:Y:S01]  /*1510*/  IMAD.SHL.U32 R18, R12, 0x40, RZ ;  /* 0x000000400c127824 */ /* 0x000fe200078e00ff */
[----:B------:R-:W-:Y:S02]  /*1520*/  LEA.HI R14, R34, 0x40, RZ, 0x1e ;  /* 0x00000040220e7811 */ /* 0x000fe400078ff0ff */
[----:B------:R-:W-:Y:S01]  /*1530*/  LEA.HI.X R221, R0, UR13, R4, 0x2, P1 ;  /* 0x0000000d00dd7c11 */ /* 0x000fe200088f1404 */
[----:B------:R-:W-:Y:S01]  /*1540*/  IMAD R0, R16, 0x80, R22 ;  /* 0x0000008010007824 */ /* 0x000fe200078e0216 */
[----:B------:R-:W-:-:S03]  /*1550*/  IADD3 R17, P1, PT, R32, 0x40, RZ ;  /* 0x0000004020117810 */ /* 0x000fc60007f3e0ff */
[----:B------:R-:W-:-:S04]  /*1560*/  IMAD.WIDE R224, R0, 0x4, R224 ;  /* 0x0000000400e07825 */ /* 0x000fc800078e02e0 */
        /* <DEDUP_REMOVED lines=14> */
.L_x_309:
[----:B------:R-:W1:Y:S01]  /*1650*/  LDCU.64 UR12, c[0x0][0x5c0] ;  /* 0x0000b800ff0c77ac */ /* 0x000e620008000a00 */
[----:B------:R-:W-:-:S05]  /*1660*/  IADD3 R0, PT, PT, R251, R36, RZ ;  /* 0x00000024fb007210 */ /* 0x000fca0007ffe0ff */
[C---:B-1----:R-:W-:Y:S02]  /*1670*/  IMAD R4, R0.reuse, UR13, RZ ;  /* 0x0000000d00047c24 */ /* 0x042fe4000f8e02ff */
[----:B------:R-:W-:-:S05]  /*1680*/  IMAD.WIDE.U32 R2, R0, UR12, RZ ;  /* 0x0000000c00027c25 */ /* 0x000fca000f8e00ff */
[----:B------:R-:W-:Y:S02]  /*1690*/  IADD3 R6, PT, PT, R3, R4, RZ ;  /* 0x0000000403067210 */ /* 0x000fe40007ffe0ff */
[----:B------:R-:W-:Y:S02]  /*16a0*/  MOV R5, R2 ;  /* 0x0000000200057202 */ /* 0x000fe40000000f00 */
.L_x_310:
        /* <DEDUP_REMOVED lines=12> */
.L_x_311:
[----:B------:R-:W1:Y:S01]  /*1770*/  LDCU.64 UR6, c[0x0][0x5c8] ;  /* 0x0000b900ff0677ac */ /* 0x000e620008000a00 */
[----:B------:R-:W-:-:S05]  /*1780*/  IADD3 R0, PT, PT, R251, R36, RZ ;  /* 0x00000024fb007210 */ /* 0x000fca0007ffe0ff */
[C---:B-1----:R-:W-:Y:S02]  /*1790*/  IMAD R4, R0.reuse, UR7, RZ ;  /* 0x0000000700047c24 */ /* 0x042fe4000f8e02ff */
[----:B------:R-:W-:-:S05]  /*17a0*/  IMAD.WIDE.U32 R2, R0, UR6, RZ ;  /* 0x0000000600027c25 */ /* 0x000fca000f8e00ff */
[----:B------:R-:W-:Y:S02]  /*17b0*/  IADD3 R13, PT, PT, R3, R4, RZ ;  /* 0x00000004030d7210 */ /* 0x000fe40007ffe0ff */
[----:B------:R-:W-:-:S07]  /*17c0*/  MOV R12, R2 ;  /* 0x00000002000c7202 */ /* 0x000fce0000000f00 */
.L_x_312:
[----:B------:R-:W-:Y:S01]  /*17d0*/  VIADD R0, R218, -UR28 ;  /* 0x8000001cda007c36 */ /* 0x000fe20008000000 */
[----:B------:R-:W1:Y:S01]  /*17e0*/  LDCU.64 UR4, c[0x0][0x5d8] ;  /* 0x0000bb00ff0477ac */ /* 0x000e620008000a00 */
[----:B------:R-:W-:Y:S01]  /*17f0*/  IMAD.U32 R2, RZ, RZ, UR12 ;  /* 0x0000000cff027e24 */ /* 0x000fe2000f8e00ff */
[----:B------:R-:W-:Y:S02]  /*1800*/  BSSY.RECONVERGENT B0, `(.L_x_313) ;  /* 0x000001c000007945 */ /* 0x000fe40003800200 */
[-C--:B------:R-:W-:Y:S01]  /*1810*/  ISETP.GE.AND P2, PT, R32, R0.reuse, PT ;  /* 0x000000002000720c */ /* 0x080fe20003f46270 */
[----:B------:R-:W-:Y:S01]  /*1820*/  UIMAD UR14, UR29, UR12, URZ ;  /* 0x0000000c1d0e72a4 */ /* 0x000fe2000f8e02ff */
[----:B------:R-:W-:Y:S01]  /*1830*/  IMAD.WIDE.U32 R2, R2, UR28, R10 ;  /* 0x0000001c02027c25 */ /* 0x000fe2000f8e000a */
[----:B------:R-:W-:Y:S02]  /*1840*/  ISETP.GE.AND P1, PT, R14, R0, PT ;  /* 0x000000000e00720c */ /* 0x000fe40003f26270 */
[----:B------:R-:W-:Y:S01]  /*1850*/  UIMAD UR14, UR28, UR13, UR14 ;  /* 0x0000000d1c0e72a4 */ /* 0x000fe2000f8e020e */
[----:B------:R-:W-:-:S05]  /*1860*/  IADD3 R2, P0, PT, R5, R2, RZ ;  /* 0x0000000205027210 */ /* 0x000fca0007f1e0ff */
[----:B------:R-:W-:Y:S02]  /*1870*/  IADD3.X R3, PT, PT, R6, UR14, R3, P0, !PT ;  /* 0x0000000e06037c10 */ /* 0x000fe400087fe403 */
[----:B------:R-:W2:Y:S01]  /*1880*/  @!P2 LDC.64 R8, c[0x0][0x560] ;  /* 0x00015800ff08ab82 */ /* 0x000ea20000000a00 */
[----:B-1----:R-:W-:-:S04]  /*1890*/  IMAD.WIDE.U32 R4, R33, UR4, R2 ;  /* 0x0000000421047c25 */ /* 0x002fc8000f8e0002 */
[----:B------:R-:W-:Y:S01]  /*18a0*/  IMAD R3, R33, UR5, R5 ;  /* 0x0000000521037c24 */ /* 0x000fe2000f8e0205 */
[----:B------:R-:W-:-:S05]  /*18b0*/  @!P2 MOV R2, R4 ;  /* 0x000000040002a202 */ /* 0x000fca0000000f00 */
[----:B------:R-:W-:-:S04]  /*18c0*/  @!P2 IMAD.WIDE.U32 R6, R32, UR12, R2 ;  /* 0x0000000c2006ac25 */ /* 0x000fc8000f8e0002 */
[----:B------:R-:W-:Y:S01]  /*18d0*/  @!P2 IMAD R7, R32, UR13, R7 ;  /* 0x0000000d2007ac24 */ /* 0x000fe2000f8e0207 */
[----:B--2---:R-:W-:-:S04]  /*18e0*/  @!P2 LEA R8, P0, R6, R8, 0x1 ;  /* 0x000000080608a211 */ /* 0x004fc800078008ff */
[----:B------:R-:W-:Y:S02]  /*18f0*/  @!P2 LEA.HI.X R9, R6, R9, R7, 0x1, P0 ;  /* 0x000000090609a211 */ /* 0x000fe400000f0c07 */
[----:B------:R-:W-:-:S03]  /*1900*/  MOV R6, UR6 ;  /* 0x0000000600067c02 */ /* 0x000fc60008000f00 */
        /* <DEDUP_REMOVED lines=11> */
.L_x_314:
[----:B------:R-:W-:Y:S05]  /*19c0*/  BSYNC.RECONVERGENT B0 ;  /* 0x0000000000007941 */ /* 0x000fea0003800200 */
.L_x_313:
        /* <DEDUP_REMOVED lines=26> */
.L_x_308:
[----:B------:R-:W-:Y:S01]  /*1b70*/  VIADD R0, R218, -UR28 ;  /* 0x8000001cda007c36 */ /* 0x000fe20008000000 */
[----:B------:R-:W1:Y:S01]  /*1b80*/  LDCU.64 UR6, c[0x0][0x3d8] ;  /* 0x00007b00ff0677ac */ /* 0x000e620008000a00 */
[----:B------:R-:W-:Y:S01]  /*1b90*/  IMAD.U32 R2, RZ, RZ, UR14 ;  /* 0x0000000eff027e24 */ /* 0x000fe2000f8e00ff */
[----:B------:R-:W-:Y:S01]  /*1ba0*/  LOP3.LUT R9, R35, 0xd8, RZ, 0xc0, !PT ;  /* 0x000000d823097812 */ /* 0x000fe200078ec0ff */
[----:B------:R-:W-:Y:S01]  /*1bb0*/  IMAD.U32 R4, RZ, RZ, UR16 ;  /* 0x00000010ff047e24 */ /* 0x000fe2000f8e00ff */
[-C--:B------:R-:W-:Y:S01]  /*1bc0*/  ISETP.GE.AND P3, PT, R14, R0.reuse, PT ;  /* 0x000000000e00720c */ /* 0x080fe20003f66270 */
[----:B------:R-:W-:Y:S01]  /*1bd0*/  UIMAD UR12, UR29, UR14, URZ ;  /* 0x0000000e1d0c72a4 */ /* 0x000fe2000f8e02ff */
[----:B------:R-:W-:Y:S01]  /*1be0*/  IMAD.WIDE.U32 R2, R2, UR28, R10 ;  /* 0x0000001c02027c25 */ /* 0x000fe2000f8e000a */
[----:B------:R-:W-:Y:S01]  /*1bf0*/  ISETP.GE.AND P4, PT, R32, R0, PT ;  /* 0x000000002000720c */ /* 0x000fe20003f86270 */
[----:B------:R-:W-:Y:S01]  /*1c00*/  UIMAD UR29, UR29, UR16, URZ ;  /* 0x000000101d1d72a4 */ /* 0x000fe2000f8e02ff */
[----:B------:R-:W-:Y:S01]  /*1c10*/  LOP3.LUT R9, R9, 0x18, R34, 0x78, !PT ;  /* 0x0000001809097812 */ /* 0x000fe200078e7822 */
[----:B------:R-:W-:Y:S01]  /*1c20*/  UIMAD UR12, UR28, UR15, UR12 ;  /* 0x0000000f1c0c72a4 */ /* 0x000fe2000f8e020c */
[----:B------:R-:W-:Y:S01]  /*1c30*/  IADD3 R2, P0, PT, R24, R2, RZ ;  /* 0x0000000218027210 */ /* 0x000fe20007f1e0ff */
[----:B------:R-:W-:Y:S01]  /*1c40*/  IMAD.WIDE.U32 R4, R4, UR28, R10 ;  /* 0x0000001c04047c25 */ /* 0x000fe2000f8e000a */
[----:B------:R-:W2:Y:S01]  /*1c50*/  LDCU.64 UR4, c[0x0][0x3d0] ;  /* 0x00007a00ff0477ac */ /* 0x000ea20008000a00 */
[----:B------:R-:W-:-:S02]  /*1c60*/  LOP3.LUT R10, R16, 0x80000001, RZ, 0xc0, !PT ;  /* 0x80000001100a7812 */ /* 0x000fc400078ec0ff */
[----:B------:R-:W-:Y:S01]  /*1c70*/  IMAD R22, R16, -0x80, R213 ;  /* 0xffffff8010167824 */ /* 0x000fe200078e02d5 */
[----:B------:R-:W3:Y:S01]  /*1c80*/  @!P3 LDC.64 R12, c[0x0][0x390] ;  /* 0x0000e400ff0cbb82 */ /* 0x000ee20000000a00 */
[----:B------:R-:W-:Y:S01]  /*1c90*/  IADD3.X R3, PT, PT, R26, UR12, R3, P0, !PT ;  /* 0x0000000c1a037c10 */ /* 0x000fe200087fe403 */
[----:B-1----:R-:W-:Y:S01]  /*1ca0*/  IMAD R0, R27, UR6, RZ ;  /* 0x000000061b007c24 */ /* 0x002fe2000f8e02ff */
[----:B------:R-:W-:Y:S01]  /*1cb0*/  IADD3 R6, P0, PT, R28, R4, RZ ;  /* 0x000000041c067210 */ /* 0x000fe20007f1e0ff */
[----:B------:R-:W-:Y:S01]  /*1cc0*/  UIMAD UR29, UR28, UR17, UR29 ;  /* 0x000000111c1d72a4 */ /* 0x000fe2000f8e021d */
[----:B------:R-:W-:Y:S01]  /*1cd0*/  ISETP.GE.AND P2, PT, R14, R22, PT ;  /* 0x000000160e00720c */ /* 0x000fe20003f46270 */
[C---:B------:R-:W-:Y:S01]  /*1ce0*/  IMAD R4, R15.reuse, UR7, R0 ;  /* 0x000000070f047c24 */ /* 0x040fe2000f8e0200 */
[----:B------:R-:W-:Y:S01]  /*1cf0*/  ISETP.NE.AND P5, PT, R10, 0x1, PT ;  /* 0x000000010a00780c */ /* 0x000fe20003fa5270 */
[----:B------:R-:W-:Y:S01]  /*1d00*/  IMAD.WIDE.U32 R2, R15, UR6, R2 ;  /* 0x000000060f027c25 */ /* 0x000fe2000f8e0002 */
[----:B------:R-:W1:Y:S01]  /*1d10*/  @!P4 LDC.64 R20, c[0x0][0x390] ;  /* 0x0000e400ff14cb82 */ /* 0x000e620000000a00 */
[----:B------:R-:W-:-:S02]  /*1d20*/  IADD3.X R7, PT, PT, R29, UR29, R5, P0, !PT ;  /* 0x0000001d1d077c10 */ /* 0x000fc400087fe405 */
[----:B------:R-:W-:Y:S01]  /*1d30*/  IMAD.MOV.U32 R240, RZ, RZ, 0x7f800000 ;  /* 0x7f800000fff07424 */ /* 0x000fe200078e00ff */
[----:B------:R-:W-:Y:S01]  /*1d40*/  LOP3.LUT R16, R9, 0x1f20, R35, 0xf8, !PT ;  /* 0x00001f2009107812 */ /* 0x000fe200078ef823 */
[----:B------:R-:W-:Y:S02]  /*1d50*/  @!P3 IMAD R0, R19, UR14, RZ ;  /* 0x0000000e1300bc24 */ /* 0x000fe4000f8e02ff */
[----:B------:R-:W-:Y:S02]  /*1d60*/  IMAD.MOV.U32 R239, RZ, RZ, 0x7f800000 ;  /* 0x7f800000ffef7424 */ /* 0x000fe400078e00ff */
[----:B------:R-:W-:Y:S02]  /*1d70*/  IMAD.MOV.U32 R238, RZ, RZ, 0x7f800000 ;  /* 0x7f800000ffee7424 */ /* 0x000fe400078e00ff */
[----:B------:R-:W-:Y:S01]  /*1d80*/  IMAD.MOV.U32 R237, RZ, RZ, 0x7f800000 ;  /* 0x7f800000ffed7424 */ /* 0x000fe200078e00ff */
[----:B------:R-:W-:Y:S01]  /*1d90*/  @P6 BAR.SYNC.DEFER_BLOCKING 0x0 ;  /* 0x0000000000006b1d */ /* 0x000fe20000010000 */
[----:B------:R-:W-:-:S02]  /*1da0*/  IMAD.IADD R3, R3, 0x1, R4 ;  /* 0x0000000103037824 */ /* 0x000fc400078e0204 */
[C---:B------:R-:W-:Y:S02]  /*1db0*/  @!P3 IMAD R0, R17.reuse, UR15, R0 ;  /* 0x0000000f1100bc24 */ /* 0x040fe4000f8e0200 */
[----:B------:R-:W-:Y:S01]  /*1dc0*/  @!P3 IMAD.WIDE.U32 R4, R17, UR14, R2 ;  /* 0x0000000e1104bc25 */ /* 0x000fe2000f8e0002 */
[----:B------:R-:W4:Y:S03]  /*1dd0*/  S2R R155, SR_TID.X ;  /* 0x00000000009b7919 */ /* 0x000f260000002100 */
[----:B------:R-:W-:Y:S01]  /*1de0*/  @!P3 IMAD.IADD R0, R5, 0x1, R0 ;  /* 0x000000010500b824 */ /* 0x000fe200078e0200 */
[----:B---3--:R-:W-:Y:S01]  /*1df0*/  @!P3 LEA R12, P0, R4, R12, 0x1 ;  /* 0x0000000c040cb211 */ /* 0x008fe200078008ff */
[----:B------:R-:W-:Y:S02]  /*1e00*/  IMAD.U32 R10, RZ, RZ, UR31 ;  /* 0x0000001fff0a7e24 */ /* 0x000fe4000f8e00ff */
[----:B------:R-:W-:Y:S01]  /*1e10*/  VIADD R144, R150, 0x8020 ;  /* 0x0000802096907836 */ /* 0x000fe20000000000 */
[----:B------:R-:W-:Y:S01]  /*1e20*/  @!P3 LEA.HI.X R13, R4, R13, R0, 0x1, P0 ;  /* 0x0000000d040db211 */ /* 0x000fe200000f0c00 */
[----:B--2---:R-:W-:Y:S01]  /*1e30*/  IMAD R8, R27, UR4, RZ ;  /* 0x000000041b087c24 */ /* 0x004fe2000f8e02ff */
[----:B------:R-:W-:Y:S01]  /*1e40*/  @!P2 LEA R10, P1, R10, R236, 0x1 ;  /* 0x000000ec0a0aa211 */ /* 0x000fe200078208ff */
[----:B------:R-:W-:Y:S01]  /*1e50*/  IMAD.U32 R4, RZ, RZ, UR31 ;  /* 0x0000001fff047e24 */ /* 0x000fe2000f8e00ff */
[----:B------:R-:W-:Y:S01]  /*1e60*/  @!P2 LEA R14, P0, R18, R234, 0x1 ;  /* 0x000000ea120ea211 */ /* 0x000fe200078008ff */
[----:B------:R-:W-:Y:S01]  /*1e70*/  IMAD.U32 R0, RZ, RZ, UR30 ;  /* 0x0000001eff007e24 */ /* 0x000fe2000f8e00ff */
[----:B------:R-:W-:Y:S01]  /*1e80*/  SHF.R.U32.HI R149, RZ, 0x1, R34 ;  /* 0x00000001ff957819 */ /* 0x000fe20000011622 */
[C---:B------:R-:W-:Y:S01]  /*1e90*/  IMAD R8, R15.reuse, UR5, R8 ;  /* 0x000000050f087c24 */ /* 0x040fe2000f8e0208 */
[----:B------:R-:W2:Y:S01]  /*1ea0*/  LDC R243, c[0x0][0x44c] ;  /* 0x00011300fff37b82 */ /* 0x000ea20000000800 */
[----:B------:R-:W-:Y:S01]  /*1eb0*/  IMAD.WIDE.U32 R6, R15, UR4, R6 ;  /* 0x000000040f067c25 */ /* 0x000fe2000f8e0006 */
[----:B------:R-:W-:Y:S01]  /*1ec0*/  @!P2 LEA.HI.X R11, R4, R235, R0, 0x1, P1 ;  /* 0x000000eb040ba211 */ /* 0x000fe200008f0c00 */
[----:B------:R-:W3:Y:S01]  /*1ed0*/  LDCU UR13, c[0x0][0x590] ;  /* 0x0000b200ff0d77ac */ /* 0x000ee20008000800 */
[----:B------:R-:W-:Y:S01]  /*1ee0*/  @!P2 LEA.HI.X R15, R18, R233, R23, 0x1, P0 ;  /* 0x000000e9120fa211 */ /* 0x000fe200000f0c17 */
[C---:B------:R-:W-:Y:S01]  /*1ef0*/  @!P4 IMAD.WIDE.U32 R2, R32.reuse, UR14, R2 ;  /* 0x0000000e2002cc25 */ /* 0x040fe2000f8e0002 */
[----:B------:R-:W-:-:S02]  /*1f00*/  ISETP.GE.AND P0, PT, R32, R22, PT ;  /* 0x000000162000720c */ /* 0x000fc40003f06270 */
[----:B------:R-:W-:Y:S01]  /*1f10*/  LOP3.LUT R222, R222, 0x3, RZ, 0xc0, !PT ;  /* 0x00000003dede7812 */ /* 0x000fe200078ec0ff */
[----:B------:R-:W-:Y:S01]  /*1f20*/  IMAD.IADD R5, R7, 0x1, R8 ;  /* 0x0000000107057824 */ /* 0x000fe200078e0208 */
[----:B-1----:R-:W-:Y:S01]  /*1f30*/  @!P4 LEA R8, P1, R2, R20, 0x1 ;  /* 0x000000140208c211 */ /* 0x002fe200078208ff */
[----:B------:R-:W-:Y:S02]  /*1f40*/  @!P4 IMAD R0, R32, UR15, R3 ;  /* 0x0000000f2000cc24 */ /* 0x000fe4000f8e0203 */
[----:B------:R-:W-:Y:S02]  /*1f50*/  IMAD.MOV.U32 R153, RZ, RZ, 0x20 ;  /* 0x00000020ff997424 */ /* 0x000fe400078e00ff */
[----:B------:R-:W-:Y:S01]  /*1f60*/  IMAD.MOV.U32 R152, RZ, RZ, 0x20 ;  /* 0x00000020ff987424 */ /* 0x000fe200078e00ff */
[----:B------:R-:W-:Y:S01]  /*1f70*/  @!P4 LEA.HI.X R9, R2, R21, R0, 0x1, P1 ;  /* 0x000000150209c211 */ /* 0x000fe200008f0c00 */
[----:B------:R-:W-:Y:S01]  /*1f80*/  @!P3 IMAD R2, R19, UR16, RZ ;  /* 0x000000101302bc24 */ /* 0x000fe2000f8e02ff */
[----:B------:R-:W1:Y:S01]  /*1f90*/  @!P3 LDC.64 R20, c[0x0][0x388] ;  /* 0x0000e200ff14bb82 */ /* 0x000e620000000a00 */
[----:B------:R-:W-:Y:S01]  /*1fa0*/  LEA R0, R16, UR21, 0x1 ;  /* 0x0000001510007c11 */ /* 0x000fe2000f8e08ff */
[----:B------:R-:W-:Y:S01]  /*1fb0*/  @!P0 IMAD.MOV.U32 R3, RZ, RZ, R235 ;  /* 0x000000ffff038224 */ /* 0x000fe200078e00eb */
[----:B------:R-:W-:Y:S01]  /*1fc0*/  IADD3 R252, PT, PT, R25, 0x80, -R218 ;  /* 0x0000008019fc7810 */ /* 0x000fe20007ffe8da */
[C---:B------:R-:W-:Y:S01]  /*1fd0*/  @!P3 IMAD R16, R17.reuse, UR17, R2 ;  /* 0x000000111110bc24 */ /* 0x040fe2000f8e0202 */
[----:B------:R-:W-:Y:S01]  /*1fe0*/  CS2R R94, SRZ ;  /* 0x00000000005e7805 */ /* 0x000fe2000001ff00 */
[----:B------:R-:W-:Y:S01]  /*1ff0*/  @!P0 IMAD.MOV.U32 R2, RZ, RZ, R236 ;  /* 0x000000ffff028224 */ /* 0x000fe200078e00ec */
[----:B------:R-:W-:Y:S01]  /*2000*/  @!PT LDS RZ, [RZ] ;  /* 0x00000000fffff984 */ /* 0x000fe20000000800 */
[----:B------:R-:W-:Y:S01]  /*2010*/  @!PT LDS RZ, [RZ] ;  /* 0x00000000fffff984 */ /* 0x000fe20000000800 */
[----:B------:R-:W-:Y:S01]  /*2020*/  @!PT LDS RZ, [RZ] ;  /* 0x00000000fffff984 */ /* 0x000fe20000000800 */
[----:B------:R-:W-:Y:S01]  /*2030*/  @!P4 LDGSTS.E.BYPASS.LTC128B.128 [R0+0x8000], desc[UR26][R8.64] ;  /* 0x080000000800cfae */ /* 0x000fe2000b981a1a */
[----:B------:R-:W4:Y:S01]  /*2040*/  @!P4 LDC.64 R18, c[0x0][0x388] ;  /* 0x0000e200ff12cb82 */ /* 0x000f220000000a00 */
[--C-:B------:R-:W-:Y:S01]  /*2050*/  @!P4 IMAD.MOV.U32 R4, RZ, RZ, R6.reuse ;  /* 0x000000ffff04c224 */ /* 0x100fe200078e0006 */
[----:B------:R-:W-:Y:S01]  /*2060*/  CS2R R92, SRZ ;  /* 0x00000000005c7805 */ /* 0x000fe2000001ff00 */
[----:B------:R-:W-:Y:S01]  /*2070*/  @P4 STS.128 [R0+0x8000], RZ ;  /* 0x008000ff00004388 */ /* 0x000fe20000000c00 */
[----:B------:R-:W-:Y:S01]  /*2080*/  @!P3 IMAD.MOV.U32 R7, RZ, RZ, R5 ;  /* 0x000000ffff07b224 */ /* 0x000fe200078e0005 */
[----:B------:R-:W-:Y:S01]  /*2090*/  CS2R R98, SRZ ;  /* 0x0000000000627805 */ /* 0x000fe2000001ff00 */
[----:B------:R-:W-:Y:S01]  /*20a0*/  IMAD.SHL.U32 R248, R248, 0x8, RZ ;  /* 0x00000008f8f87824 */ /* 0x000fe200078e00ff */
[----:B------:R-:W-:Y:S01]  /*20b0*/  @P3 STS.128 [R0+0x9000], RZ ;  /* 0x009000ff00003388 */ /* 0x000fe20000000c00 */
[----:B------:R-:W-:Y:S01]  /*20c0*/  @!P3 IMAD.WIDE.U32 R6, R17, UR16, R6 ;  /* 0x000000101106bc25 */ /* 0x000fe2000f8e0006 */
[----:B------:R-:W-:-:S02]  /*20d0*/  CS2R R96, SRZ ;  /* 0x0000000000607805 */ /* 0x000fc4000001ff00 */
[----:B------:R-:W-:Y:S01]  /*20e0*/  CS2R R90, SRZ ;  /* 0x00000000005a7805 */ /* 0x000fe2000001ff00 */
[----:B------:R-:W-:Y:S01]  /*20f0*/  @!PT LDS RZ, [RZ] ;  /* 0x00000000fffff984 */ /* 0x000fe20000000800 */
[----:B------:R-:W-:Y:S01]  /*2100*/  @!PT LDS RZ, [RZ] ;  /* 0x00000000fffff984 */ /* 0x000fe20000000800 */
[----:B------:R-:W-:Y:S01]  /*2110*/  @!PT LDS RZ, [RZ] ;  /* 0x00000000fffff984 */ /* 0x000fe20000000800 */
[----:B------:R3:W-:Y:S01]  /*2120*/  @!P3 LDGSTS.E.BYPASS.LTC128B.128 [R0+0x9000], desc[UR26][R12.64] ;  /* 0x090000000c00bfae */ /* 0x0007e2000b981a1a */
[----:B------:R-:W-:Y:S02]  /*2130*/  CS2R R88, SRZ ;  /* 0x0000000000587805 */ /* 0x000fe4000001ff00 */
[----:B------:R-:W-:Y:S02]  /*2140*/  CS2R R86, SRZ ;  /* 0x0000000000567805 */ /* 0x000fe4000001ff00 */
[----:B------:R-:W-:Y:S01]  /*2150*/  CS2R R84, SRZ ;  /* 0x0000000000547805 */ /* 0x000fe2000001ff00 */
[----:B------:R-:W0:Y:S01]  /*2160*/  LDGDEPBAR ;  /* 0x00000000000079af */ /* 0x000e220000000000 */
[----:B------:R-:W-:Y:S02]  /*2170*/  CS2R R78, SRZ ;  /* 0x00000000004e7805 */ /* 0x000fe4000001ff00 */
[----:B------:R-:W-:-:S02]  /*2180*/  CS2R R76, SRZ ;  /* 0x00000000004c7805 */ /* 0x000fc4000001ff00 */
[----:B------:R-:W-:Y:S01]  /*2190*/  CS2R R82, SRZ ;  /* 0x0000000000527805 */ /* 0x000fe2000001ff00 */
[----:B------:R2:W-:Y:S01]  /*21a0*/  @!P0 LDGSTS.E.BYPASS.LTC128B.128 [R0+0x4000], desc[UR26][R2.64] ;  /* 0x0400000002008fae */ /* 0x0005e2000b981a1a */
[----:B------:R-:W-:Y:S02]  /*21b0*/  CS2R R80, SRZ ;  /* 0x0000000000507805 */ /* 0x000fe4000001ff00 */
[----:B------:R-:W-:Y:S02]  /*21c0*/  CS2R R74, SRZ ;  /* 0x00000000004a7805 */ /* 0x000fe4000001ff00 */
[----:B------:R-:W-:Y:S01]  /*21d0*/  CS2R R72, SRZ ;  /* 0x0000000000487805 */ /* 0x000fe2000001ff00 */
[----:B------:R-:W-:Y:S01]  /*21e0*/  @P0 STS.128 [R0+0x4000], RZ ;  /* 0x004000ff00000388 */ /* 0x000fe20000000c00 */
[----:B------:R-:W-:Y:S02]  /*21f0*/  CS2R R70, SRZ ;  /* 0x0000000000467805 */ /* 0x000fe4000001ff00 */
[----:B------:R-:W-:Y:S01]  /*2200*/  CS2R R68, SRZ ;  /* 0x0000000000447805 */ /* 0x000fe2000001ff00 */
[----:B------:R-:W1:Y:S01]  /*2210*/  LDCU UR6, c[0x0][0x3e0] ;  /* 0x00007c00ff0677ac */ /* 0x000e620008000800 */
[----:B------:R-:W-:Y:S01]  /*2220*/  @P2 STS.128 [R0+0x5000], RZ ;  /* 0x005000ff00002388 */ /* 0x000fe20000000c00 */
[----:B------:R-:W4:Y:S03]  /*2230*/  LDCU UR12, c[0x0][0x45c] ;  /* 0x00008b80ff0c77ac */ /* 0x000f260008000800 */
[----:B------:R-:W-:Y:S01]  /*2240*/  @!PT LDS RZ, [RZ] ;  /* 0x00000000fffff984 */ /* 0x000fe20000000800 */
[----:B------:R-:W-:Y:S01]  /*2250*/  @!PT LDS RZ, [RZ] ;  /* 0x00000000fffff984 */ /* 0x000fe20000000800 */
[----:B------:R-:W-:Y:S01]  /*2260*/  @!PT LDS RZ, [RZ] ;  /* 0x00000000fffff984 */ /* 0x000fe20000000800 */
[----:B------:R4:W-:Y:S01]  /*2270*/  @!P2 LDGSTS.E.BYPASS.LTC128B.128 [R0+0x5000], desc[UR26][R10.64] ;  /* 0x050000000a00afae */ /* 0x0009e2000b981a1a */
[----:B------:R-:W4:Y:S01]  /*2280*/  LDCU.U8 UR7, c[0x0][0x4f8] ;  /* 0x00009f00ff0777ac */ /* 0x000f220008000000 */
[----:B---3--:R-:W-:-:S05]  /*2290*/  SEL R12, RZ, 0x2000, P5 ;  /* 0x00002000ff0c7807 */ /* 0x008fca0002800000 */
[----:B------:R-:W-:Y:S02]  /*22a0*/  IMAD.IADD R223, R12, 0x1, R0 ;  /* 0x000000010cdf7824 */ /* 0x000fe400078e0200 */
[----:B--2---:R-:W-:Y:S01]  /*22b0*/  @!P4 IMAD.WIDE.U32 R2, R32, UR16, R4 ;  /* 0x000000102002cc25 */ /* 0x004fe2000f8e0004 */
[----:B-1----:R-:W-:-:S03]  /*22c0*/  @!P3 LEA R4, P1, R6, R20, 0x1 ;  /* 0x000000140604b211 */ /* 0x002fc600078208ff */
[----:B------:R-:W-:Y:S01]  /*22d0*/  @!P4 IMAD R3, R32, UR17, R3 ;  /* 0x000000112003cc24 */ /* 0x000fe2000f8e0203 */
[----:B----4-:R-:W-:Y:S01]  /*22e0*/  @!P4 LEA R8, P5, R2, R18, 0x1 ;  /* 0x000000120208c211 */ /* 0x010fe200078a08ff */
[----:B------:R-:W-:-:S03]  /*22f0*/  @!P3 IMAD.IADD R5, R7, 0x1, R16 ;  /* 0x000000010705b824 */ /* 0x000fc600078e0210 */
[----:B------:R-:W-:Y:S01]  /*2300*/  @!P4 LEA.HI.X R9, R2, R19, R3, 0x1, P5 ;  /* 0x000000130209c211 */ /* 0x000fe200028f0c03 */
[C---:B------:R-:W-:Y:S01]  /*2310*/  VIADD R3, R245.reuse, 0x8 ;  /* 0x00000008f5037836 */ /* 0x040fe20000000000 */
[----:B------:R-:W-:Y:S01]  /*2320*/  @!P3 LEA.HI.X R5, R6, R21, R5, 0x1, P1 ;  /* 0x000000150605b211 */ /* 0x000fe200008f0c05 */
[----:B------:R-:W-:Y:S01]  /*2330*/  @!P0 IMAD.MOV.U32 R10, RZ, RZ, R234 ;  /* 0x000000ffff0a8224 */ /* 0x000fe200078e00ea */
[----:B------:R-:W-:Y:S01]  /*2340*/  LOP3.LUT R2, R245, 0x40, RZ, 0xfc, !PT ;  /* 0x00000040f5027812 */ /* 0x000fe200078efcff */
[----:B------:R-:W-:-:S03]  /*2350*/  @!P0 IMAD.MOV.U32 R11, RZ, RZ, R233 ;  /* 0x000000ffff0b8224 */ /* 0x000fc600078e00e9 */
[-C--:B------:R-:W-:Y:S02]  /*2360*/  ISETP.GE.AND P1, PT, R2, R22.reuse, PT ;  /* 0x000000160200720c */ /* 0x080fe40003f26270 */
[----:B------:R1:W-:Y:S04]  /*2370*/  @!P0 LDGSTS.E.BYPASS.LTC128B.128 [R223], desc[UR26][R10.64] ;  /* 0x000000000adf8fae */ /* 0x0003e8000b981a1a */
[----:B------:R-:W-:Y:S04]  /*2380*/  @P0 STS.128 [R223], RZ ;  /* 0x000000ffdf000388 */ /* 0x000fe80000000c00 */
[----:B------:R-:W-:Y:S04]  /*2390*/  @P2 STS.128 [R223+0x1000], RZ ;  /* 0x001000ffdf002388 */ /* 0x000fe80000000c00 */
[----:B------:R-:W-:Y:S01]  /*23a0*/  @!PT LDS RZ, [RZ] ;  /* 0x00000000fffff984 */ /* 0x000fe20000000800 */
[----:B------:R-:W-:Y:S01]  /*23b0*/  @!PT LDS RZ, [RZ] ;  /* 0x00000000fffff984 */ /* 0x000fe20000000800 */
[----:B------:R-:W-:Y:S01]  /*23c0*/  @!PT LDS RZ, [RZ] ;  /* 0x00000000fffff984 */ /* 0x000fe20000000800 */
[----:B------:R-:W-:Y:S01]  /*23d0*/  @!P2 LDGSTS.E.BYPASS.LTC128B.128 [R223+0x1000], desc[UR26][R14.64] ;  /* 0x010000000edfafae */ /* 0x000fe2000b981a1a */
[----:B------:R-:W-:Y:S01]  /*23e0*/  ISETP.GE.AND P2, PT, R3, R22, PT ;  /* 0x000000160300720c */ /* 0x000fe20003f46270 */
[----:B------:R-:W-:-:S02]  /*23f0*/  IMAD.WIDE.U32 R2, R245, 0x4, R224 ;  /* 0x00000004f5027825 */ /* 0x000fc400078e00e0 */
[----:B------:R-:W-:Y:S04]  /*2400*/  @!P4 LDGSTS.E.BYPASS.LTC128B.128 [R0+0x6000], desc[UR26][R8.64] ;  /* 0x060000000800cfae */ /* 0x000fe8000b981a1a */
[----:B------:R-:W-:Y:S04]  /*2410*/  @P4 STS.128 [R0+0x6000], RZ ;  /* 0x006000ff00004388 */ /* 0x000fe80000000c00 */
[----:B------:R2:W-:Y:S01]  /*2420*/  @P3 STS.128 [R0+0x7000], RZ ;  /* 0x007000ff00003388 */ /* 0x0005e20000000c00 */
[----:B-1----:R-:W1:Y:S03]  /*2430*/  LDC.64 R10, c[0x0][0x528] ;  /* 0x00014a00ff0a7b82 */ /* 0x002e660000000a00 */
[----:B------:R-:W-:Y:S01]  /*2440*/  @!PT LDS RZ, [RZ] ;  /* 0x00000000fffff984 */ /* 0x000fe20000000800 */
[----:B------:R-:W-:Y:S01]  /*2450*/  @!PT LDS RZ, [RZ] ;  /* 0x00000000fffff984 */ /* 0x000fe20000000800 */
[----:B------:R-:W-:Y:S01]  /*2460*/  @!PT LDS RZ, [RZ] ;  /* 0x00000000fffff984 */ /* 0x000fe20000000800 */
[----:B------:R2:W-:Y:S01]  /*2470*/  @!P3 LDGSTS.E.BYPASS.LTC128B.128 [R0+0x7000], desc[UR26][R4.64] ;  /* 0x070000000400bfae */ /* 0x0005e2000b981a1a */
[----:B------:R-:W-:-:S03]  /*2480*/  ISETP.GE.AND P3, PT, R245, R22, PT ;  /* 0x00000016f500720c */ /* 0x000fc60003f66270 */
[----:B------:R-:W0:Y:S04]  /*2490*/  LDGDEPBAR ;  /* 0x00000000000079af */ /* 0x000e280000000000 */
[----:B------:R-:W5:Y:S04]  /*24a0*/  @!P2 LDG.E R239, desc[UR26][R2.64+0x20] ;  /* 0x0000201a02efa981 */ /* 0x000f68000c1e1900 */
[----:B------:R-:W5:Y:S04]  /*24b0*/  @!P1 LDG.E R238, desc[UR26][R2.64+0x100] ;  /* 0x0001001a02ee9981 */ /* 0x000f68000c1e1900 */
[----:B------:R-:W5:Y:S01]  /*24c0*/  @!P3 LDG.E R240, desc[UR26][R2.64] ;  /* 0x0000001a02f0b981 */ /* 0x000f62000c1e1900 */
[----:B--2---:R-:W-:Y:S01]  /*24d0*/  VIADD R0, R245, 0x48 ;  /* 0x00000048f5007836 */ /* 0x004fe20000000000 */
[----:B------:R-:W-:-:S04]  /*24e0*/  DEPBAR.LE SB0, 0x1 ;  /* 0x000080400000791a */ /* 0x000fc80000000000 */
[----:B------:R-:W-:-:S13]  /*24f0*/  ISETP.GE.AND P0, PT, R0, R22, PT ;  /* 0x000000160000720c */ /* 0x000fda0003f06270 */
[----:B------:R2:W5:Y:S01]  /*2500*/  @!P0 LDG.E R237, desc[UR26][R2.64+0x120] ;  /* 0x0001201a02ed8981 */ /* 0x000562000c1e1900 */
[----:B------:R-:W-:Y:S06]  /*2510*/  BAR.SYNC.DEFER_BLOCKING 0x0 ;  /* 0x0000000000007b1d */ /* 0x000fec0000010000 */
[----:B-1----:R-:W3:Y:S01]  /*2520*/  LDG.E.64 R8, desc[UR26][R10.64+0x8] ;  /* 0x0000081a0a087981 */ /* 0x002ee2000c1e1b00 */
[C---:B------:R-:W-:Y:S01]  /*2530*/  LOP3.LUT P0, RZ, R34.reuse, 0x4, RZ, 0xc0, !PT ;  /* 0x0000000422ff7812 */ /* 0x040fe2000780c0ff */
[----:B--2---:R-:W-:Y:S01]  /*2540*/  IMAD.SHL.U32 R3, R34, 0x4, RZ ;  /* 0x0000000422037824 */ /* 0x004fe200078e00ff */
[----:B------:R-:W-:Y:S01]  /*2550*/  IADD3 R2, PT, PT, R244, R245, R218 ;  /* 0x000000f5f4027210 */ /* 0x000fe20007ffe0da */
[----:B------:R-:W-:-:S02]  /*2560*/  VIADD R0, R150, 0x8000 ;  /* 0x0000800096007836 */ /* 0x000fc40000000000 */
[----:B------:R-:W-:Y:S01]  /*2570*/  IMAD.SHL.U32 R13, R34, 0x20, RZ ;  /* 0x00000020220d7824 */ /* 0x000fe200078e00ff */
[----:B------:R-:W-:Y:S01]  /*2580*/  SHF.R.U32.HI R5, RZ, 0x4, R34 ;  /* 0x00000004ff057819 */ /* 0x000fe20000011622 */
[----:B------:R-:W-:Y:S01]  /*2590*/  IMAD.SHL.U32 R15, R155, 0x4, RZ ;  /* 0x000000049b0f7824 */ /* 0x000fe200078e00ff */
[----:B------:R-:W-:Y:S01]  /*25a0*/  SHF.R.U32.HI R36, RZ, 0x1, R155 ;  /* 0x00000001ff247819 */ /* 0x000fe2000001169b */
[----:B------:R1:W2:Y:S01]  /*25b0*/  LDSM.16.M88.4 R116, [R150+0x8000] ;  /* 0x008000009674783b */ /* 0x0002a20000000200 */
[----:B------:R-:W-:-:S03]  /*25c0*/  IMAD R7, R31, R30, R33 ;  /* 0x0000001e1f077224 */ /* 0x000fc600078e0221 */
[----:B------:R1:W4:Y:S01]  /*25d0*/  LDSM.16.M88.4 R120, [R150+0x8400] ;  /* 0x008400009678783b */ /* 0x0003220000000200 */
[----:B------:R-:W-:-:S03]  /*25e0*/  IMAD.SHL.U32 R14, R34, 0x10, RZ ;  /* 0x00000010220e7824 */ /* 0x000fc600078e00ff */
[----:B------:R1:W1:Y:S04]  /*25f0*/  LDSM.16.M88.4 R124, [R150+0x8800] ;  /* 0x00880000967c783b */ /* 0x0002680000000200 */
[----:B------:R1:W1:Y:S04]  /*2600*/  LDSM.16.M88.4 R128, [R150+0x8c00] ;  /* 0x008c00009680783b */ /* 0x0002680000000200 */
[----:B------:R-:W2:Y:S01]  /*2610*/  LDG.E.64 R10, desc[UR26][R10.64] ;  /* 0x0000001a0a0a7981 */ /* 0x000ea2000c1e1b00 */
[----:B------:R-:W-:Y:S01]  /*2620*/  LOP3.LUT R3, R3, 0x18, RZ, 0xc0, !PT ;  /* 0x0000001803037812 */ /* 0x000fe200078ec0ff */
[----:B------:R-:W-:Y:S01]  /*2630*/  @P0 VIADD R144, R0, 0xffffffe0 ;  /* 0xffffffe000900836 */ /* 0x000fe20000000000 */
[----:B------:R-:W-:Y:S01]  /*2640*/  IADD3 R213, PT, PT, R2, -0x3f, -R213 ;  /* 0xffffffc102d57810 */ /* 0x000fe20007ffe8d5 */
[----:B------:R-:W-:Y:S01]  /*2650*/  IMAD.SHL.U32 R2, R155, 0x20, RZ ;  /* 0x000000209b027824 */ /* 0x000fe200078e00ff */
[----:B------:R-:W-:-:S02]  /*2660*/  LOP3.LUT R0, R3, 0xc0, R13, 0xf8, !PT ;  /* 0x000000c003007812 */ /* 0x000fc400078ef80d */
[----:B------:R-:W-:Y:S01]  /*2670*/  LOP3.LUT R5, R5, 0x8, RZ, 0xc0, !PT ;  /* 0x0000000805057812 */ /* 0x000fe200078ec0ff */
[----:B------:R1:W1:Y:S01]  /*2680*/  LDSM.16.M88.4 R132, [R144] ;  /* 0x000000009084783b */ /* 0x0002620000000200 */
[----:B------:R-:W-:Y:S02]  /*2690*/  LOP3.LUT R4, R2, 0xc0, RZ, 0xc0, !PT ;  /* 0x000000c002047812 */ /* 0x000fe400078ec0ff */
[----:B------:R-:W-:Y:S01]  /*26a0*/  LOP3.LUT R149, R0, 0x8, R149, 0x78, !PT ;  /* 0x0000000800957812 */ /* 0x000fe200078e7895 */
[----:B------:R1:W1:Y:S01]  /*26b0*/  LDSM.16.M88.4 R136, [R144+0x400] ;  /* 0x000400009088783b */ /* 0x0002620000000200 */
[----:B------:R-:W-:Y:S02]  /*26c0*/  LOP3.LUT R0, R5, 0x10, R34, 0xf8, !PT ;  /* 0x0000001005007812 */ /* 0x000fe400078ef822 */
[----:B------:R-:W-:Y:S01]  /*26d0*/  LOP3.LUT R4, R4, 0x18, R15, 0xf8, !PT ;  /* 0x0000001804047812 */ /* 0x000fe200078ef80f */
[----:B------:R-:W-:Y:S01]  /*26e0*/  IMAD.SHL.U32 R15, R155, 0x10, RZ ;  /* 0x000000109b0f7824 */ /* 0x000fe200078e00ff */
[----:B------:R-:W-:Y:S01]  /*26f0*/  LOP3.LUT R0, R0, 0xc0, R13, 0xf8, !PT ;  /* 0x000000c000007812 */ /* 0x000fe200078ef80d */
[----:B------:R1:W1:Y:S01]  /*2700*/  LDSM.16.M88.4 R140, [R144+0x800] ;  /* 0x00080000908c783b */ /* 0x0002620000000200 */
[----:B------:R-:W-:-:S02]  /*2710*/  LOP3.LUT R2, R2, 0x120, RZ, 0xc0, !PT ;  /* 0x0000012002027812 */ /* 0x000fc400078ec0ff */
[----:B------:R-:W-:Y:S01]  /*2720*/  LOP3.LUT R3, R0, R3, RZ, 0x3c, !PT ;  /* 0x0000000300037212 */ /* 0x000fe200078e3cff */
[----:B------:R-:W1:Y:S01]  /*2730*/  LDSM.16.M88.4 R144, [R144+0xc00] ;  /* 0x000c00009090783b */ /* 0x000e620000000200 */
[----:B------:R-:W-:Y:S02]  /*2740*/  LOP3.LUT R2, R2, 0x600, R15, 0xf8, !PT ;  /* 0x0000060002027812 */ /* 0x000fe400078ef80f */
[----:B------:R-:W-:Y:S02]  /*2750*/  LOP3.LUT R0, R4, 0x8, R36, 0x78, !PT ;  /* 0x0000000804007812 */ /* 0x000fe400078e7824 */
[----:B------:R-:W-:Y:S02]  /*2760*/  LOP3.LUT R6, R13, 0x120, RZ, 0xc0, !PT ;  /* 0x000001200d067812 */ /* 0x000fe400078ec0ff */
[----:B------:R-:W-:Y:S01]  /*2770*/  LOP3.LUT R154, R2, R0, RZ, 0xfc, !PT ;  /* 0x00000000029a7212 */ /* 0x000fe200078efcff */
[----:B------:R-:W-:Y:S01]  /*2780*/  IMAD.SHL.U32 R0, R7, 0x20, RZ ;  /* 0x0000002007007824 */ /* 0x000fe200078e00ff */
[----:B------:R-:W-:-:S02]  /*2790*/  LOP3.LUT R6, R6, 0x600, R14, 0xf8, !PT ;  /* 0x0000060006067812 */ /* 0x000fc400078ef80e */
[----:B------:R-:W-:Y:S01]  /*27a0*/  SHF.R.U32.HI R14, RZ, 0x6, R34 ;  /* 0x00000006ff0e7819 */ /* 0x000fe20000011622 */
[----:B------:R-:W-:-:S03]  /*27b0*/  IMAD.U32 R5, RZ, RZ, UR23 ;  /* 0x00000017ff057e24 */ /* 0x000fc6000f8e00ff */
[----:B------:R-:W-:-:S05]  /*27c0*/  LOP3.LUT R14, R14, 0xe, RZ, 0xc0, !PT ;  /* 0x0000000e0e0e7812 */ /* 0x000fca00078ec0ff */
[----:B------:R-:W-:Y:S01]  /*27d0*/  IMAD R5, R5, 0x4, R14 ;  /* 0x0000000405057824 */ /* 0x000fe200078e020e */
[----:B------:R-:W-:Y:S02]  /*27e0*/  LOP3.LUT R149, R6, R149, RZ, 0xfc, !PT ;  /* 0x0000009506957212 */ /* 0x000fe400078efcff */
[----:B------:R-:W-:Y:S01]  /*27f0*/  LOP3.LUT R3, R3, 0x120, R13, 0xf8, !PT ;  /* 0x0000012003037812 */ /* 0x000fe200078ef80d */
[----:B------:R-:W-:Y:S01]  /*2800*/  IMAD R222, R219, 0x8, R222 ;  /* 0x00000008dbde7824 */ /* 0x000fe200078e02de */
[----:B------:R-:W-:Y:S02]  /*2810*/  LEA R149, R149, UR21, 0x1 ;  /* 0x0000001595957c11 */ /* 0x000fe4000f8e08ff */
[----:B------:R-:W-:Y:S02]  /*2820*/  LEA R148, R3, UR21, 0x1 ;  /* 0x0000001503947c11 */ /* 0x000fe4000f8e08ff */
[----:B------:R-:W-:Y:S02]  /*2830*/  SEL R153, R153, 0xffffffe0, !P0 ;  /* 0xffffffe099997807 */ /* 0x000fe40004000000 */
[----:B------:R-:W-:Y:S01]  /*2840*/  LOP3.LUT P0, RZ, R155, 0x2, RZ, 0xc0, !PT ;  /* 0x000000029bff7812 */ /* 0x000fe2000780c0ff */
[----:B------:R-:W-:-:S02]  /*2850*/  IMAD.IADD R149, R12, 0x1, R149 ;  /* 0x000000010c957824 */ /* 0x000fc400078e0295 */
[----:B------:R-:W-:Y:S01]  /*2860*/  IMAD.IADD R148, R12, 0x1, R148 ;  /* 0x000000010c947824 */ /* 0x000fe200078e0294 */
[----:B------:R-:W-:Y:S01]  /*2870*/  SEL R152, R152, 0xffffffe0, !P0 ;  /* 0xffffffe098987807 */ /* 0x000fe20004000000 */
[----:B------:R-:W-:Y:S02]  /*2880*/  VIADD R222, R222, 0xfffffff8 ;  /* 0xfffffff8dede7836 */ /* 0x000fe40000000000 */
[----:B------:R-:W-:Y:S01]  /*2890*/  IMAD.IADD R151, R150, 0x1, R153 ;  /* 0x0000000196977824 */ /* 0x000fe200078e0299 */
[----:B------:R-:W-:Y:S01]  /*28a0*/  USHF.L.U32 UR13, UR13, 0x7, URZ ;  /* 0x000000070d0d7899 */ /* 0x000fe200080006ff */
[----:B---3--:R-:W-:Y:S02]  /*28b0*/  IADD3 R246, P2, P1, R0, R8, R246 ;  /* 0x0000000800f67210 */ /* 0x008fe4000795e0f6 */
[----:B------:R-:W-:-:S04]  /*28c0*/  SHF.R.S32.HI R0, RZ, 0x1f, R0 ;  /* 0x0000001fff007819 */ /* 0x000fc80000011400 */
[----:B------:R-:W-:Y:S01]  /*28d0*/  IADD3.X R249, PT, PT, R0, R9, RZ, P2, P1 ;  /* 0x0000000900f97210 */ /* 0x000fe200017e24ff */
[----:B------:R-:W-:Y:S01]  /*28e0*/  IMAD.MOV.U32 R0, RZ, RZ, 0x10 ;  /* 0x00000010ff007424 */ /* 0x000fe200078e00ff */
[----:B------:R-:W-:-:S04]  /*28f0*/  LOP3.LUT P1, RZ, R155, 0x4, RZ, 0xc0, !PT ;  /* 0x000000049bff7812 */ /* 0x000fc8000782c0ff */
[----:B------:R-:W-:Y:S01]  /*2900*/  SEL R15, R0, 0xfffffff0, !P1 ;  /* 0xfffffff0000f7807 */ /* 0x000fe20004800000 */
[----:B------:R-:W-:Y:S01]  /*2910*/  VIADD R0, R5, 0x1 ;  /* 0x0000000105007836 */ /* 0x000fe20000000000 */
[----:B--2---:R-:W-:Y:S01]  /*2920*/  R2UR UR14, R11 ;  /* 0x000000000b0e72ca */ /* 0x004fe200000e0000 */
[----:B------:R-:W-:Y:S01]  /*2930*/  IMAD.WIDE.U32 R246, R246, -0x2daee0ad, RZ ;  /* 0xd2511f53f6f67825 */ /* 0x000fe200078e00ff */
[----:B------:R-:W-:-:S11]  /*2940*/  R2UR UR32, R10 ;  /* 0x000000000a2072ca */ /* 0x000fd600000e0000 */
[----:B------:R-:W-:Y:S02]  /*2950*/  LOP3.LUT R5, R5, UR14, RZ, 0x3c, !PT ;  /* 0x0000000e05057c12 */ /* 0x000fe4000f8e3cff */
[----:B------:R-:W-:Y:S02]  /*2960*/  LOP3.LUT R0, R0, UR14, RZ, 0x3c, !PT ;  /* 0x0000000e00007c12 */ /* 0x000fe4000f8e3cff */
[C---:B------:R-:W-:Y:S02]  /*2970*/  LOP3.LUT R5, R247.reuse, R5, RZ, 0x3c, !PT ;  /* 0x00000005f7057212 */ /* 0x040fe400078e3cff */
[----:B------:R-:W-:Y:S01]  /*2980*/  LOP3.LUT R0, R247, R0, RZ, 0x3c, !PT ;  /* 0x00000000f7007212 */ /* 0x000fe200078e3cff */
[--C-:B------:R-:W-:Y:S02]  /*2990*/  IMAD.IADD R232, R214, 0x1, R15.reuse ;  /* 0x00000001d6e87824 */ /* 0x100fe400078e020f */
[----:B------:R-:W-:Y:S02]  /*29a0*/  IMAD.IADD R231, R15, 0x1, R216 ;  /* 0x000000010fe77824 */ /* 0x000fe400078e02d8 */
[----:B------:R-:W-:-:S02]  /*29b0*/  IMAD.IADD R230, R215, 0x1, R15 ;  /* 0x00000001d7e67824 */ /* 0x000fc400078e020f */
[----:B------:R-:W-:Y:S01]  /*29c0*/  IMAD.WIDE.U32 R228, R5, -0x326172a9, RZ ;  /* 0xcd9e8d5705e47825 */ /* 0x000fe200078e00ff */
[----:B------:R-:W-:-:S03]  /*29d0*/  UIADD3 UR29, UPT, UPT, UR14, -0x4498517b, URZ ;  /* 0xbb67ae850e1d7890 */ /* 0x000fc6000fffe0ff */
[----:B------:R-:W-:Y:S01]  /*29e0*/  IMAD.WIDE.U32 R226, R0, -0x326172a9, RZ ;  /* 0xcd9e8d5700e27825 */ /* 0x000fe200078e00ff */
[----:B------:R-:W-:Y:S02]  /*29f0*/  UIADD3 UR28, UPT, UPT, UR14, 0x76cf5d0a, URZ ;  /* 0x76cf5d0a0e1c7890 */ /* 0x000fe4000fffe0ff */
[----:B------:R-:W-:Y:S02]  /*2a00*/  UIADD3 UR17, UPT, UPT, UR14, 0x32370b8f, URZ ;  /* 0x32370b8f0e117890 */ /* 0x000fe4000fffe0ff */
[----:B------:R-:W-:Y:S02]  /*2a10*/  UIADD3 UR16, UPT, UPT, UR14, -0x126145ec, URZ ;  /* 0xed9eba140e107890 */ /* 0x000fe4000fffe0ff */
[----:B------:R-:W-:Y:S02]  /*2a20*/  UIADD3 UR15, UPT, UPT, UR14, -0x56f99767, URZ ;  /* 0xa90668990e0f7890 */ /* 0x000fe4000fffe0ff */
[----:B-1--4-:R-:W-:-:S12]  /*2a30*/  UIADD3 UR14, UPT, UPT, UR14, 0x646e171e, URZ ;  /* 0x646e171e0e0e7890 */ /* 0x012fd8000fffe0ff */
.L_x_318:
[----:B------:R-:W-:Y:S01]  /*2a40*/  SHF.R.U32.HI R164, RZ, 0x1, R155 ;  /* 0x00000001ffa47819 */ /* 0x000fe2000001169b */
[----:B------:R-:W0:Y:S01]  /*2a50*/  LDGDEPBAR ;  /* 0x00000000000079af */ /* 0x000e220000000000 */
[----:B-----5:R-:W-:Y:S01]  /*2a60*/  FSETP.NEU.FTZ.AND P2, PT, R238, -INF , PT ;  /* 0xff800000ee00780b */ /* 0x020fe20003f5d000 */
[----:B------:R-:W-:Y:S01]  /*2a70*/  UIADD3 UR34, UPT, UPT, UR32, -0x61c88647, URZ ;  /* 0x9e3779b920227890 */ /* 0x000fe2000fffe0ff */
[----:B------:R-:W-:Y:S01]  /*2a80*/  FSETP.NEU.FTZ.AND P4, PT, R240, -INF , PT ;  /* 0xff800000f000780b */ /* 0x000fe20003f9d000 */
[----:B------:R-:W-:Y:S01]  /*2a90*/  IMAD.WIDE.U32 R2, R222, -0x326172a9, RZ ;  /* 0xcd9e8d57de027825 */ /* 0x000fe200078e00ff */
[----:B------:R-:W-:Y:S01]  /*2aa0*/  FSETP.NEU.FTZ.AND P3, PT, R239, -INF , PT ;  /* 0xff800000ef00780b */ /* 0x000fe20003f7d000 */
[----:B------:R-:W1:Y:S01]  /*2ab0*/  S2UR UR4, SR_CgaCtaId ;  /* 0x00000000000479c3 */ /* 0x000e620000008800 */
[----:B------:R-:W-:Y:S01]  /*2ac0*/  FSETP.NEU.FTZ.AND P0, PT, R237, -INF , PT ;  /* 0xff800000ed00780b */ /* 0x000fe20003f1d000 */
[----:B------:R-:W-:Y:S01]  /*2ad0*/  IMAD.IADD R112, R149, 0x1, R153 ;  /* 0x0000000195707824 */ /* 0x000fe200078e0299 */
[----:B------:R-:W-:Y:S01]  /*2ae0*/  LOP3.LUT R52, R249, UR32, R3, 0x96, !PT ;  /* 0x00000020f9347c12 */ /* 0x000fe2000f8e9603 */
[----:B------:R-:W-:Y:S01]  /*2af0*/  UMOV UR5, 0x400 ;  /* 0x0000040000057882 */ /* 0x000fe20000000000 */
[C---:B------:R-:W-:Y:S01]  /*2b00*/  LOP3.LUT R158, R2.reuse, UR34, R229, 0x96, !PT ;  /* 0x00000022029e7c12 */ /* 0x040fe2000f8e96e5 */
[----:B------:R-:W-:Y:S01]  /*2b10*/  USHF.L.U32 UR33, UR23, 0x7, URZ ;  /* 0x0000000717217899 */ /* 0x000fe200080006ff */
[----:B------:R-:W-:Y:S01]  /*2b20*/  LOP3.LUT R156, R2, UR34, R227, 0x96, !PT ;  /* 0x00000022029c7c12 */ /* 0x000fe2000f8e96e3 */
[----:B------:R-:W-:Y:S02]  /*2b30*/  VIADD R0, R222, 0x4 ;  /* 0x00000004de007836 */ /* 0x000fe40000000000 */
[----:B------:R-:W-:Y:S01]  /*2b40*/  IMAD.WIDE.U32 R52, R52, -0x2daee0ad, RZ ;  /* 0xd2511f5334347825 */ /* 0x000fe200078e00ff */
[----:B------:R-:W-:Y:S03]  /*2b50*/  UIADD3 UR33, UPT, UPT, UR33, 0x80, URZ ;  /* 0x0000008021217890 */ /* 0x000fe6000fffe0ff */
[----:B------:R-:W-:Y:S01]  /*2b60*/  IMAD.WIDE.U32 R156, R156, -0x2daee0ad, RZ ;  /* 0xd2511f539c9c7825 */ /* 0x000fe200078e00ff */
[----:B------:R-:W-:Y:S03]  /*2b70*/  LOP3.LUT R160, R246, UR29, R53, 0x96, !PT ;  /* 0x0000001df6a07c12 */ /* 0x000fe6000f8e9635 */
[----:B------:R-:W-:Y:S01]  /*2b80*/  IMAD.WIDE.U32 R158, R158, -0x2daee0ad, RZ ;  /* 0xd2511f539e9e7825 */ /* 0x000fe200078e00ff */
[----:B------:R-:W-:Y:S03]  /*2b90*/  LOP3.LUT R157, R52, UR28, R157, 0x96, !PT ;  /* 0x0000001c349d7c12 */ /* 0x000fe6000f8e969d */
[----:B------:R-:W-:Y:S01]  /*2ba0*/  VIADD R244, R244, 0xffffff80 ;  /* 0xffffff80f4f47836 */ /* 0x000fe20000000000 */
[----:B------:R-:W-:Y:S01]  /*2bb0*/  LOP3.LUT R159, R52, UR28, R159, 0x96, !PT ;  /* 0x0000001c349f7c12 */ /* 0x000fe2000f8e969f */
[----:B------:R-:W-:Y:S04]  /*2bc0*/  DEPBAR.LE SB0, 0x0 ;  /* 0x000080000000791a */ /* 0x000fe80000000000 */
[----:B------:R-:W-:Y:S01]  /*2bd0*/  BAR.SYNC.DEFER_BLOCKING 0x0 ;  /* 0x0000000000007b1d */ /* 0x000fe20000010000 */
[----:B------:R-:W-:Y:S01]  /*2be0*/  ISETP.GE.AND P6, PT, R244, R252, PT ;  /* 0x000000fcf400720c */ /* 0x000fe20003fc6270 */
[----:B------:R-:W-:Y:S01]  /*2bf0*/  IMAD.WIDE.U32 R2, R0, -0x326172a9, RZ ;  /* 0xcd9e8d5700027825 */ /* 0x000fe200078e00ff */
[----:B-1----:R-:W-:Y:S02]  /*2c00*/  ULEA UR4, UR4, UR5, 0x18 ;  /* 0x0000000504047291 */ /* 0x002fe4000f8ec0ff */
[----:B------:R-:W-:Y:S01]  /*2c10*/  ISETP.GT.AND P6, PT, R218, UR33, P6 ;  /* 0x00000021da007c0c */ /* 0x000fe2000b7c4270 */
[----:B------:R-:W-:Y:S01]  /*2c20*/  UIADD3 UR33, UPT, UPT, UR32, -0x255992d5, URZ ;  /* 0xdaa66d2b20217890 */ /* 0x000fe2000fffe0ff */
[C---:B------:R-:W-:Y:S01]  /*2c30*/  LOP3.LUT R56, R2.reuse, UR34, R229, 0x96, !PT ;  /* 0x0000002202387c12 */ /* 0x040fe2000f8e96e5 */
[----:B------:R-:W-:Y:S01]  /*2c40*/  IMAD.WIDE.U32 R176, R157, -0x326172a9, RZ ;  /* 0xcd9e8d579db07825 */ /* 0x000fe200078e00ff */
[----:B------:R-:W-:Y:S02]  /*2c50*/  LOP3.LUT R3, R249, UR32, R3, 0x96, !PT ;  /* 0x00000020f9037c12 */ /* 0x000fe4000f8e9603 */
[----:B------:R-:W-:Y:S01]  /*2c60*/  LOP3.LUT R0, R2, UR34, R227, 0x96, !PT ;  /* 0x0000002202007c12 */ /* 0x000fe2000f8e96e3 */
[----:B------:R-:W-:Y:S01]  /*2c70*/  IMAD.WIDE.U32 R166, R56, -0x2daee0ad, RZ ;  /* 0xd2511f5338a67825 */ /* 0x000fe200078e00ff */
[----:B------:R-:W-:Y:S03]  /*2c80*/  UIADD3 UR34, UPT, UPT, UR32, 0x3c6ef372, URZ ;  /* 0x3c6ef37220227890 */ /* 0x000fe6000fffe0ff */
[----:B------:R-:W-:Y:S04]  /*2c90*/  IMAD.WIDE.U32 R2, R3, -0x2daee0ad, RZ ;  /* 0xd2511f5303027825 */ /* 0x000fe800078e00ff */
[----:B------:R-:W-:Y:S01]  /*2ca0*/  IMAD.WIDE.U32 R178, R0, -0x2daee0ad, RZ ;  /* 0xd2511f5300b27825 */ /* 0x000fe200078e00ff */
[----:B------:R-:W-:Y:S02]  /*2cb0*/  LOP3.LUT R163, R246, UR29, R3, 0x96, !PT ;  /* 0x0000001df6a37c12 */ /* 0x000fe4000f8e9603 */
[C---:B------:R-:W-:Y:S01]  /*2cc0*/  LOP3.LUT R162, R2.reuse, UR28, R167, 0x96, !PT ;  /* 0x0000001c02a27c12 */ /* 0x040fe2000f8e96a7 */
[----:B------:R-:W-:Y:S01]  /*2cd0*/  LDSM.16.M88.4 R64, [R149] ;  /* 0x000000009540783b */ /* 0x000fe20000000200 */
[----:B------:R-:W-:Y:S01]  /*2ce0*/  LOP3.LUT R161, R2, UR28, R179, 0x96, !PT ;  /* 0x0000001c02a17c12 */ /* 0x000fe2000f8e96b3 */
[----:B------:R-:W-:Y:S04]  /*2cf0*/  IMAD.WIDE.U32 R2, R160, -0x326172a9, RZ ;  /* 0xcd9e8d57a0027825 */ /* 0x000fe800078e00ff */
[----:B------:R-:W-:Y:S01]  /*2d00*/  @!P6 IMAD.SHL.U32 R0, R155, 0x2, RZ ;  /* 0x000000029b00e824 */ /* 0x000fe200078e00ff */
[--C-:B------:R-:W-:Y:S01]  /*2d10*/  LOP3.LUT R157, R226, UR34, R3.reuse, 0x96, !PT ;  /* 0x00000022e29d7c12 */ /* 0x100fe2000f8e9603 */
[----:B------:R-:W1:Y:S01]  /*2d20*/  LDSM.16.M88.4 R16, [R150+0x6000] ;  /* 0x006000009610783b */ /* 0x000e620000000200 */
[----:B------:R-:W-:Y:S01]  /*2d30*/  LOP3.LUT R160, R228, UR34, R3, 0x96, !PT ;  /* 0x00000022e4a07c12 */ /* 0x000fe2000f8e9603 */
[----:B------:R-:W-:Y:S01]  /*2d40*/  IMAD.WIDE.U32 R172, R159, -0x326172a9, RZ ;  /* 0xcd9e8d579fac7825 */ /* 0x000fe200078e00ff */
[----:B------:R-:W-:Y:S03]  /*2d50*/  @!P6 LOP3.LUT R0, R0, 0x6, RZ, 0xc0, !PT ;  /* 0x000000060000e812 */ /* 0x000fe600078ec0ff */
[----:B------:R-:W-:Y:S01]  /*2d60*/  IMAD.WIDE.U32 R170, R161, -0x326172a9, RZ ;  /* 0xcd9e8d57a1aa7825 */ /* 0x000fe200078e00ff */
[----:B------:R-:W-:Y:S01]  /*2d70*/  @!P6 LOP3.LUT R0, R0, 0x1c0, R164, 0xf8, !PT ;  /* 0x000001c00000e812 */ /* 0x000fe200078ef8a4 */
[----:B------:R-:W2:Y:S01]  /*2d80*/  LDSM.16.M88.4 R60, [R149+0x1000] ;  /* 0x00100000953c783b */ /* 0x000ea20000000200 */
[----:B------:R-:W-:Y:S01]  /*2d90*/  LOP3.LUT R159, R2, UR33, R173, 0x96, !PT ;  /* 0x00000021029f7c12 */ /* 0x000fe2000f8e96ad */
[----:B------:R-:W-:Y:S04]  /*2da0*/  IMAD.WIDE.U32 R164, R162, -0x326172a9, RZ ;  /* 0xcd9e8d57a2a47825 */ /* 0x000fe800078e00ff */
[----:B------:R-:W-:Y:S04]  /*2db0*/  IMAD.WIDE.U32 R168, R159, -0x2daee0ad, RZ ;  /* 0xd2511f539fa87825 */ /* 0x000fe800078e00ff */
[----:B------:R-:W-:Y:S01]  /*2dc0*/  FMUL.FTZ R159, R238, 1.4426950216293334961 ;  /* 0x3fb8aa3bee9f7820 */ /* 0x000fe20000410000 */
[----:B------:R-:W3:Y:S01]  /*2dd0*/  LDSM.16.M88.4 R32, [R150+0x6400] ;  /* 0x006400009620783b */ /* 0x000ee20000000200 */
[----:B------:R-:W-:Y:S03]  /*2de0*/  IMAD.WIDE.U32 R160, R160, -0x2daee0ad, RZ ;  /* 0xd2511f53a0a07825 */ /* 0x000fe600078e00ff */
[----:B------:R-:W-:Y:S01]  /*2df0*/  FSEL R159, R159, RZ, P2 ;  /* 0x000000ff9f9f7208 */ /* 0x000fe20001000000 */
[----:B------:R-:W-:Y:S01]  /*2e00*/  VIADD R219, R219, 0xffffffff ;  /* 0xffffffffdbdb7836 */ /* 0x000fe20000000000 */
[----:B------:R-:W-:Y:S02]  /*2e10*/  LOP3.LUT R169, R160, UR16, R169, 0x96, !PT ;  /* 0x00000010a0a97c12 */ /* 0x000fe4000f8e96a9 */
[----:B------:R-:W4:Y:S01]  /*2e20*/  LDSM.16.M88.4 R48, [R150+0x6800] ;  /* 0x006800009630783b */ /* 0x000f220000000200 */
[----:B------:R-:W-:Y:S05]  /*2e30*/  FMUL.FTZ R160, R239, 1.4426950216293334961 ;  /* 0x3fb8aa3befa07820 */ /* 0x000fea0000410000 */
[----:B------:R-:W-:Y:S02]  /*2e40*/  FSEL R160, R160, RZ, P3 ;  /* 0x000000ffa0a07208 */ /* 0x000fe40001800000 */
        /* <DEDUP_REMOVED lines=20> */
[----:B------:R-:W-:Y:S04]  /*2f90*/  IMAD.WIDE.U32 R2, R163, -0x326172a9, RZ ;  /* 0xcd9e8d57a3027825 */ /* 0x000fe800078e00ff */
[----:B------:R-:W-:Y:S01]  /*2fa0*/  IMAD.WIDE.U32 R174, R100, -0x2daee0ad, RZ ;  /* 0xd2511f5364ae7825 */ /* 0x000fe200078e00ff */
[C---:B------:R-:W-:Y:S01]  /*2fb0*/  LOP3.LUT R163, R2.reuse, UR33, R165, 0x96, !PT ;  /* 0x0000002102a37c12 */ /* 0x040fe2000f8e96a5 */
[-C--:B------:R-:W-:Y:S01]  /*2fc0*/  HMMA.16816.F32.BF16 R60, R60, R102.reuse, RZ ;  /* 0x000000663c3c723c */ /* 0x080fe200000418ff */
[----:B------:R-:W-:Y:S01]  /*2fd0*/  LOP3.LUT R165, R2, UR33, R171, 0x96, !PT ;  /* 0x0000002102a57c12 */ /* 0x000fe2000f8e96ab */
[----:B------:R-:W-:Y:S01]  /*2fe0*/  @!P6 IMAD R0, R101, 0x80, R0 ;  /* 0x000000806500e824 */ /* 0x000fe200078e0200 */
[----:B------:R-:W-:Y:S01]  /*2ff0*/  LOP3.LUT R171, R158, UR17, R161, 0x96, !PT ;  /* 0x000000119eab7c12 */ /* 0x000fe2000f8e96a1 */
[----:B------:R-:W-:Y:S01]  /*3000*/  FMUL.FTZ R161, R240, 1.4426950216293334961 ;  /* 0x3fb8aa3bf0a17820 */ /* 0x000fe20000410000 */
[--C-:B------:R-:W-:Y:S01]  /*3010*/  LOP3.LUT R167, R228, UR34, R3.reuse, 0x96, !PT ;  /* 0x00000022e4a77c12 */ /* 0x100fe2000f8e9603 */
[----:B------:R-:W-:Y:S01]  /*3020*/  FMUL.FTZ R158, R237, 1.4426950216293334961 ;  /* 0x3fb8aa3bed9e7820 */ /* 0x000fe20000410000 */
[----:B------:R-:W-:Y:S01]  /*3030*/  LOP3.LUT R173, R226, UR34, R3, 0x96, !PT ;  /* 0x00000022e2ad7c12 */ /* 0x000fe2000f8e9603 */
[----:B------:R-:W-:Y:S01]  /*3040*/  HMMA.16816.F32.BF16 R64, R64, R102, RZ ;  /* 0x000000664040723c */ /* 0x000fe200000418ff */
[----:B------:R-:W-:Y:S01]  /*3050*/  UIADD3 UR34, UPT, UPT, UR32, 0x78dde6e4, URZ ;  /* 0x78dde6e420227890 */ /* 0x000fe2000fffe0ff */
[----:B------:R-:W-:Y:S01]  /*3060*/  @!P6 VIMNMX R3, PT, PT, R213, R218, PT ;  /* 0x000000dad503e248 */ /* 0x000fe20003fe0100 */
[----:B------:R-:W-:Y:S01]  /*3070*/  IMAD.WIDE.U32 R102, R157, -0x2daee0ad, RZ ;  /* 0xd2511f539d667825 */ /* 0x000fe200078e00ff */
[C-C-:B------:R-:W-:Y:S01]  /*3080*/  @!P6 VIADDMNMX R157, R213.reuse, 0xffffffc0, R218.reuse, PT ;  /* 0xffffffc0d59de846 */ /* 0x140fe200038001da */
[----:B------:R-:W-:Y:S01]  /*3090*/  UIADD3 UR33, UPT, UPT, UR32, 0x1715609d, URZ ;  /* 0x1715609d20217890 */ /* 0x000fe2000fffe0ff */
[C-C-:B------:R-:W-:Y:S01]  /*30a0*/  @!P6 VIADDMNMX R2, R213.reuse, 0x8, R218.reuse, PT ;  /* 0x00000008d502e846 */ /* 0x140fe200038001da */
[----:B------:R-:W-:Y:S01]  /*30b0*/  @!P6 VIADD R162, R0, 0x10 ;  /* 0x0000001000a2e836 */ /* 0x000fe20000000000 */
[----:B------:R-:W-:Y:S01]  /*30c0*/  LOP3.LUT R177, R156, UR17, R103, 0x96, !PT ;  /* 0x000000119cb17c12 */ /* 0x000fe2000f8e9667 */
[-C--:B-1----:R-:W-:Y:S05]  /*30d0*/  HMMA.16816.F32.BF16 R4, R104, R108.reuse, R4 ;  /* 0x0000006c6804723c */ /* 0x082fea0000041804 */
[----:B------:R-:W-:Y:S02]  /*30e0*/  LOP3.LUT R175, R102, UR16, R175, 0x96, !PT ;  /* 0x0000001066af7c12 */ /* 0x000fe4000f8e96af */
[----:B------:R-:W-:Y:S01]  /*30f0*/  @!P6 VIADDMNMX R156, R213, 0xffffffc8, R218, PT ;  /* 0xffffffc8d59ce846 */ /* 0x000fe200038001da */
[----:B------:R-:W1:Y:S01]  /*3100*/  LDSM.16.M88.4 R100, [R151+0x6400] ;  /* 0x006400009764783b */ /* 0x000e620000000200 */
[CC--:B------:R-:W-:Y:S01]  /*3110*/  @!P6 ISETP.GE.AND P5, PT, R0.reuse, R157.reuse, PT ;  /* 0x0000009d0000e20c */ /* 0x0c0fe20003fa6270 */
[C---:B--2---:R-:W-:Y:S04]  /*3120*/  HMMA.16816.F32.BF16 R8, R112.reuse, R108, R8 ;  /* 0x0000006c7008723c */ /* 0x044fe80000041808 */
[----:B------:R-:W-:Y:S01]  /*3130*/  FSEL R161, R161, RZ, P4 ;  /* 0x000000ffa1a17208 */ /* 0x000fe20002000000 */
[----:B------:R-:W-:Y:S01]  /*3140*/  @!P6 VIADD R108, R0, 0x1 ;  /* 0x00000001006ce836 */ /* 0x000fe20000000000 */
[----:B------:R-:W-:Y:S01]  /*3150*/  FSEL R158, R158, RZ, P0 ;  /* 0x000000ff9e9e7208 */ /* 0x000fe20000000000 */
        /* <DEDUP_REMOVED lines=10> */
[C---:B------:R-:W-:Y:S02]  /*3200*/  @!P6 ISETP.GE.AND P5, PT, R0.reuse, R156, PT ;  /* 0x0000009c0000e20c */ /* 0x040fe40003fa6270 */
[-C--:B------:R-:W-:Y:S01]  /*3210*/  @!P6 ISETP.GE.AND P2, PT, R0, R3.reuse, PT ;  /* 0x000000030000e20c */ /* 0x080fe20003f46270 */
[----:B------:R-:W-:Y:S01]  /*3220*/  FFMA.FTZ R5, R5, UR12, -R161 ;  /* 0x0000000c05057c23 */ /* 0x000fe200080108a1 */
[----:B------:R-:W-:Y:S02]  /*3230*/  @!P6 FSEL R6, R6, -INF , !P5 ;  /* 0xff8000000606e808 */ /* 0x000fe40006800000 */
[----:B------:R-:W-:Y:S01]  /*3240*/  @!P6 FSEL R7, R7, -INF , !P4 ;  /* 0xff8000000707e808 */ /* 0x000fe20006000000 */
[----:B------:R-:W-:Y:S01]  /*3250*/  MUFU.EX2 R195, R5 ;  /* 0x0000000500c37308 */ /* 0x000fe20000000800 */
[----:B------:R-:W-:Y:S01]  /*3260*/  @!P6 FSEL R8, R8, -INF , !P2 ;  /* 0xff8000000808e808 */ /* 0x000fe20005000000 */
[--C-:B------:R-:W-:Y:S01]  /*3270*/  FFMA.FTZ R6, R6, UR12, -R160.reuse ;  /* 0x0000000c06067c23 */ /* 0x100fe200080108a0 */
[----:B------:R-:W-:Y:S01]  /*3280*/  @!P6 FSEL R11, R11, -INF , !P3 ;  /* 0xff8000000b0be808 */ /* 0x000fe20005800000 */
[----:B------:R-:W-:Y:S01]  /*3290*/  FFMA.FTZ R7, R7, UR12, -R160 ;  /* 0x0000000c07077c23 */ /* 0x000fe200080108a0 */
[-C--:B------:R-:W-:Y:S01]  /*32a0*/  @!P6 ISETP.GE.AND P5, PT, R0, R2.reuse, PT ;  /* 0x000000020000e20c */ /* 0x080fe20003fa6270 */
[-C--:B-1----:R-:W-:Y:S04]  /*32b0*/  HMMA.16816.F32.BF16 R20, R104, R100.reuse, R20 ;  /* 0x000000646814723c */ /* 0x082fe80000041814 */
[----:B------:R-:W-:Y:S01]  /*32c0*/  MUFU.EX2 R204, R6 ;  /* 0x0000000600cc7308 */ /* 0x000fe20000000800 */
[-C--:B------:R-:W-:Y:S01]  /*32d0*/  @!P6 ISETP.GE.AND P4, PT, R108, R3.reuse, PT ;  /* 0x000000036c00e20c */ /* 0x080fe20003f86270 */
[----:B------:R-:W-:Y:S01]  /*32e0*/  FFMA.FTZ R8, R8, UR12, -R159 ;  /* 0x0000000c08087c23 */ /* 0x000fe2000801089f */
[----:B------:R-:W-:Y:S01]  /*32f0*/  @!P6 ISETP.GE.AND P2, PT, R108, R2, PT ;  /* 0x000000026c00e20c */ /* 0x000fe20003f46270 */
[--C-:B------:R-:W-:Y:S01]  /*3300*/  FFMA.FTZ R11, R11, UR12, -R158.reuse ;  /* 0x0000000c0b0b7c23 */ /* 0x100fe2000801089e */
[----:B------:R-:W-:Y:S01]  /*3310*/  @!P6 ISETP.GE.AND P3, PT, R109, R3, PT ;  /* 0x000000036d00e20c */ /* 0x000fe20003f66270 */
[C---:B------:R-:W-:Y:S04]  /*3320*/  HMMA.16816.F32.BF16 R24, R112.reuse, R100, R24 ;  /* 0x000000647018723c */ /* 0x040fe80000041818 */
[----:B------:R-:W-:Y:S01]  /*3330*/  MUFU.EX2 R203, R7 ;  /* 0x0000000700cb7308 */ /* 0x000fe20000000800 */
[----:B------:R-:W-:Y:S01]  /*3340*/  @!P6 FSEL R9, R9, -INF , !P0 ;  /* 0xff8000000909e808 */ /* 0x000fe20004000000 */
[----:B------:R-:W-:Y:S01]  /*3350*/  FFMA.FTZ R101, R4, UR12, -R161 ;  /* 0x0000000c04657c23 */ /* 0x000fe200080108a1 */
[----:B------:R-:W-:Y:S01]  /*3360*/  @!P6 FSEL R10, R10, -INF , !P5 ;  /* 0xff8000000a0ae808 */ /* 0x000fe20006800000 */
[----:B------:R-:W-:Y:S01]  /*3370*/  @!P6 VIADD R4, R0, 0x18 ;  /* 0x000000180004e836 */ /* 0x000fe20000000000 */
[----:B------:R-:W-:Y:S01]  /*3380*/  @!P6 FSEL R12, R12, -INF , !P4 ;  /* 0xff8000000c0ce808 */ /* 0x000fe20006000000 */
[-C--:B------:R-:W-:Y:S04]  /*3390*/  HMMA.16816.F32.BF16 R28, R112, R102.reuse, R28 ;  /* 0x00000066701c723c */ /* 0x080fe8000004181c */
[----:B------:R1:W-:Y:S01]  /*33a0*/  MUFU.EX2 R196, R101 ;  /* 0x0000006500c47308 */ /* 0x0003e20000000800 */
        /* <DEDUP_REMOVED lines=12> */
[----:B------:R-:W-:Y:S01]  /*3470*/  @!P6 VIADD R100, R0, 0x11 ;  /* 0x000000110064e836 */ /* 0x000fe20000000000 */
[----:B------:R-:W-:Y:S01]  /*3480*/  @!P6 ISETP.GE.AND P2, PT, R109, R156, PT ;  /* 0x0000009c6d00e20c */ /* 0x000fe20003f46270 */
[----:B-1----:R-:W-:Y:S01]  /*3490*/  FFMA.FTZ R101, R9, UR12, -R159 ;  /* 0x0000000c09657c23 */ /* 0x002fe2000801089f */
[----:B------:R-:W-:Y:S01]  /*34a0*/  @!P6 FSEL R15, R15, -INF , !P4 ;  /* 0xff8000000f0fe808 */ /* 0x000fe20006000000 */
[----:B------:R-:W1:Y:S01]  /*34b0*/  LDSM.16.M88.4 R108, [R151+0x6800] ;  /* 0x00680000976c783b */ /* 0x000e620000000200 */
[----:B------:R-:W-:Y:S01]  /*34c0*/  @!P6 FSEL R19, R19, -INF , !P2 ;  /* 0xff8000001313e808 */ /* 0x000fe20005000000 */
[----:B------:R-:W-:Y:S01]  /*34d0*/  MUFU.EX2 R208, R101 ;  /* 0x0000006500d07308 */ /* 0x000fe20000000800 */
[-C--:B------:R-:W-:Y:S01]  /*34e0*/  @!P6 ISETP.GE.AND P4, PT, R162, R157.reuse, PT ;  /* 0x0000009da200e20c */ /* 0x080fe20003f86270 */
[----:B------:R-:W-:Y:S01]  /*34f0*/  FFMA.FTZ R15, R15, UR12, -R158 ;  /* 0x0000000c0f0f7c23 */ /* 0x000fe2000801089e */
[----:B------:R-:W-:Y:S01]  /*3500*/  @!P6 ISETP.GE.AND P2, PT, R100, R157, PT ;  /* 0x0000009d6400e20c */ /* 0x000fe20003f46270 */
[--C-:B------:R-:W-:Y:S01]  /*3510*/  FFMA.FTZ R19, R19, UR12, -R160.reuse ;  /* 0x0000000c13137c23 */ /* 0x100fe200080108a0 */
[----:B------:R-:W-:Y:S01]  /*3520*/  @!P6 FSEL R17, R17, -INF , !P3 ;  /* 0xff8000001111e808 */ /* 0x000fe20005800000 */
[----:B------:R-:W-:Y:S01]  /*3530*/  @!P6 VIADD R9, R0, 0x21 ;  /* 0x000000210009e836 */ /* 0x000fe20000000000 */
[----:B------:R-:W-:Y:S03]  /*3540*/  @!P6 FSEL R18, R18, -INF , !P5 ;  /* 0xff8000001212e808 */ /* 0x000fe60006800000 */
[----:B------:R-:W-:Y:S01]  /*3550*/  MUFU.EX2 R193, R19 ;  /* 0x0000001300c17308 */ /* 0x000fe20000000800 */
[----:B------:R-:W-:Y:S01]  /*3560*/  @!P6 FSEL R20, R20, -INF , !P4 ;  /* 0xff8000001414e808 */ /* 0x000fe20006000000 */
[--C-:B------:R-:W-:Y:S01]  /*3570*/  FFMA.FTZ R17, R17, UR12, -R161.reuse ;  /* 0x0000000c11117c23 */ /* 0x100fe200080108a1 */
[----:B------:R-:W-:Y:S01]  /*3580*/  @!P6 FSEL R21, R21, -INF , !P2 ;  /* 0xff8000001515e808 */ /* 0x000fe20005000000 */
[--C-:B------:R-:W-:Y:S01]  /*3590*/  FFMA.FTZ R18, R18, UR12, -R160.reuse ;  /* 0x0000000c12127c23 */ /* 0x100fe200080108a0 */
[----:B------:R-:W-:Y:S01]  /*35a0*/  @!P6 FSEL R16, R16, -INF , !P0 ;  /* 0xff8000001010e808 */ /* 0x000fe20004000000 */
[--C-:B------:R-:W-:Y:S01]  /*35b0*/  FFMA.FTZ R20, R20, UR12, -R161.reuse ;  /* 0x0000000c14147c23 */ /* 0x100fe200080108a1 */
[CC--:B------:R-:W-:Y:S01]  /*35c0*/  @!P6 ISETP.GE.AND P3, PT, R162.reuse, R3.reuse, PT ;  /* 0x00000003a200e20c */ /* 0x0c0fe20003f66270 */
[--C-:B------:R-:W-:Y:S01]  /*35d0*/  FFMA.FTZ R21, R21, UR12, -R161.reuse ;  /* 0x0000000c15157c23 */ /* 0x100fe200080108a1 */
[----:B------:R-:W-:Y:S01]  /*35e0*/  @!P6 ISETP.GE.AND P5, PT, R162, R2, PT ;  /* 0x00000002a200e20c */ /* 0x000fe20003fa6270 */
[----:B------:R-:W-:Y:S01]  /*35f0*/  FFMA.FTZ R16, R16, UR12, -R161 ;  /* 0x0000000c10107c23 */ /* 0x000fe200080108a1 */
[CC--:B------:R-:W-:Y:S01]  /*3600*/  @!P6 ISETP.GE.AND P4, PT, R100.reuse, R156.reuse, PT ;  /* 0x0000009c6400e20c */ /* 0x0c0fe20003f86270 */
[----:B------:R-:W3:Y:S01]  /*3610*/  MUFU.EX2 R180, R20 ;  /* 0x0000001400b47308 */ /* 0x000ee20000000800 */
[-C--:B------:R-:W-:Y:S01]  /*3620*/  @!P6 ISETP.GE.AND P2, PT, R100, R3.reuse, PT ;  /* 0x000000036400e20c */ /* 0x080fe20003f46270 */
[----:B--2---:R-:W-:Y:S01]  /*3630*/  @!P6 VIADD R8, R0, 0x28 ;  /* 0x000000280008e836 */ /* 0x004fe20000000000 */
[----:B------:R-:W-:Y:S02]  /*3640*/  @!P6 ISETP.GE.AND P0, PT, R162, R156, PT ;  /* 0x0000009ca200e20c */ /* 0x000fe40003f06270 */
[----:B------:R-:W-:Y:S02]  /*3650*/  @!P6 FSEL R23, R23, -INF , !P4 ;  /* 0xff8000001717e808 */ /* 0x000fe40006000000 */
[----:B------:R-:W-:Y:S03]  /*3660*/  @!P6 FSEL R24, R24, -INF , !P3 ;  /* 0xff8000001818e808 */ /* 0x000fe60005800000 */
[----:B------:R2:W-:Y:S01]  /*3670*/  MUFU.EX2 R194, R18 ;  /* 0x0000001200c27308 */ /* 0x0005e20000000800 */
[----:B------:R-:W-:Y:S01]  /*3680*/  @!P6 FSEL R25, R25, -INF , !P2 ;  /* 0xff8000001919e808 */ /* 0x000fe20005000000 */
[----:B------:R-:W-:Y:S01]  /*3690*/  FFMA.FTZ R23, R23, UR12, -R160 ;  /* 0x0000000c17177c23 */ /* 0x000fe200080108a0 */
[----:B------:R-:W-:Y:S01]  /*36a0*/  @!P6 FSEL R26, R26, -INF , !P5 ;  /* 0xff8000001a1ae808 */ /* 0x000fe20006800000 */
[--C-:B------:R-:W-:Y:S01]  /*36b0*/  FFMA.FTZ R24, R24, UR12, -R159.reuse ;  /* 0x0000000c18187c23 */ /* 0x100fe2000801089f */
[----:B------:R-:W-:Y:S01]  /*36c0*/  @!P6 FSEL R22, R22, -INF , !P0 ;  /* 0xff8000001616e808 */ /* 0x000fe20004000000 */
[--C-:B------:R-:W-:Y:S01]  /*36d0*/  FFMA.FTZ R25, R25, UR12, -R159.reuse ;  /* 0x0000000c19197c23 */ /* 0x100fe2000801089f */
[----:B------:R-:W-:Y:S01]  /*36e0*/  @!P6 ISETP.GE.AND P4, PT, R4, R3, PT ;  /* 0x000000030400e20c */ /* 0x000fe20003f86270 */
[----:B------:R-:W-:Y:S01]  /*36f0*/  FFMA.FTZ R26, R26, UR12, -R158 ;  /* 0x0000000c1a1a7c23 */ /* 0x000fe2000801089e */
[C---:B------:R-:W-:Y:S01]  /*3700*/  @!P6 ISETP.GE.AND P3, PT, R4.reuse, R2, PT ;  /* 0x000000020400e20c */ /* 0x040fe20003f66270 */
[-C--:B-1----:R-:W-:Y:S01]  /*3710*/  HMMA.16816.F32.BF16 R36, R104, R108.reuse, R36 ;  /* 0x0000006c6824723c */ /* 0x082fe20000041824 */
[----:B------:R-:W-:Y:S02]  /*3720*/  MUFU.EX2 R182, R21 ;  /* 0x0000001500b67308 */ /* 0x000fe40000000800 */
[----:B------:R-:W-:Y:S01]  /*3730*/  @!P6 ISETP.GE.AND P2, PT, R4, R157, PT ;  /* 0x0000009d0400e20c */ /* 0x000fe20003f46270 */
[----:B------:R-:W-:Y:S01]  /*3740*/  FFMA.FTZ R22, R22, UR12, -R160 ;  /* 0x0000000c16167c23 */ /* 0x000fe200080108a0 */
[----:B------:R-:W-:Y:S01]  /*3750*/  @!P6 ISETP.GE.AND P5, PT, R4, R156, PT ;  /* 0x0000009c0400e20c */ /* 0x000fe20003fa6270 */
[----:B------:R-:W-:Y:S01]  /*3760*/  @!P6 VIADD R4, R0, 0x19 ;  /* 0x000000190004e836 */ /* 0x000fe20000000000 */
[-C--:B------:R-:W-:Y:S01]  /*3770*/  @!P6 ISETP.GE.AND P0, PT, R100, R2.reuse, PT ;  /* 0x000000026400e20c */ /* 0x080fe20003f06270 */
[----:B------:R-:W-:Y:S01]  /*3780*/  @!P6 VIADD R100, R0, 0x20 ;  /* 0x000000200064e836 */ /* 0x000fe20000000000 */
[----:B------:R-:W-:Y:S02]  /*3790*/  @!P6 FSEL R28, R28, -INF , !P4 ;  /* 0xff8000001c1ce808 */ /* 0x000fe40006000000 */
[----:B------:R-:W-:Y:S01]  /*37a0*/  MUFU.EX2 R210, R14 ;  /* 0x0000000e00d27308 */ /* 0x000fe20000000800 */
[----:B------:R-:W-:Y:S01]  /*37b0*/  @!P6 FSEL R27, R27, -INF , !P0 ;  /* 0xff8000001b1be808 */ /* 0x000fe20004000000 */
[C---:B------:R-:W-:Y:S04]  /*37c0*/  HMMA.16816.F32.BF16 R40, R112.reuse, R108, R40 ;  /* 0x0000006c7028723c */ /* 0x040fe80000041828 */
[----:B------:R-:W-:Y:S01]  /*37d0*/  @!P6 ISETP.GE.AND P0, PT, R4, R3, PT ;  /* 0x000000030400e20c */ /* 0x000fe20003f06270 */
[--C-:B------:R-:W-:Y:S01]  /*37e0*/  FFMA.FTZ R27, R27, UR12, -R158.reuse ;  /* 0x0000000c1b1b7c23 */ /* 0x100fe2000801089e */
[----:B------:R-:W-:Y:S01]  /*37f0*/  @!P6 FSEL R30, R30, -INF , !P3 ;  /* 0xff8000001e1ee808 */ /* 0x000fe20005800000 */
[--C-:B------:R-:W-:Y:S01]  /*3800*/  FFMA.FTZ R28, R28, UR12, -R159.reuse ;  /* 0x0000000c1c1c7c23 */ /* 0x100fe2000801089f */
[----:B------:R-:W-:Y:S01]  /*3810*/  @!P6 FSEL R29, R29, -INF , !P0 ;  /* 0xff8000001d1de808 */ /* 0x000fe20004000000 */
[-C--:B------:R-:W-:Y:S01]  /*3820*/  HMMA.16816.F32.BF16 R44, R112, R110.reuse, R44 ;  /* 0x0000006e702c723c */ /* 0x080fe2000004182c */
[----:B------:R-:W-:Y:S02]  /*3830*/  MUFU.EX2 R191, R22 ;  /* 0x0000001600bf7308 */ /* 0x000fe40000000800 */
[C---:B------:R-:W-:Y:S01]  /*3840*/  @!P6 ISETP.GE.AND P4, PT, R4.reuse, R2, PT ;  /* 0x000000020400e20c */ /* 0x040fe20003f86270 */
[----:B------:R-:W-:Y:S01]  /*3850*/  FFMA.FTZ R29, R29, UR12, -R159 ;  /* 0x0000000c1d1d7c23 */ /* 0x000fe2000801089f */
[-C--:B------:R-:W-:Y:S01]  /*3860*/  @!P6 ISETP.GE.AND P0, PT, R4, R157.reuse, PT ;  /* 0x0000009d0400e20c */ /* 0x080fe20003f06270 */
[--C-:B------:R-:W-:Y:S01]  /*3870*/  FFMA.FTZ R30, R30, UR12, -R158.reuse ;  /* 0x0000000c1e1e7c23 */ /* 0x100fe2000801089e */
[-C--:B------:R-:W-:Y:S01]  /*3880*/  @!P6 ISETP.GE.AND P3, PT, R4, R156.reuse, PT ;  /* 0x0000009c0400e20c */ /* 0x080fe20003f66270 */
[C---:B------:R-:W-:Y:S01]  /*3890*/  HMMA.16816.F32.BF16 R48, R104.reuse, R110, R48 ;  /* 0x0000006e6830723c */ /* 0x040fe20000041830 */
[----:B------:R-:W1:Y:S02]  /*38a0*/  LDSM.16.M88.4 R4, [R151+0x6c00] ;  /* 0x006c00009704783b */ /* 0x000e640000000200 */
[----:B------:R4:W-:Y:S01]  /*38b0*/  MUFU.EX2 R209, R15 ;  /* 0x0000000f00d17308 */ /* 0x0009e20000000800 */
[----:B------:R-:W-:Y:S01]  /*38c0*/  @!P6 FSEL R31, R31, -INF , !P4 ;  /* 0xff8000001f1fe808 */ /* 0x000fe20006000000 */
[----:B--2---:R-:W-:Y:S01]  /*38d0*/  IMAD.WIDE.U32 R18, R163, -0x2daee0ad, RZ ;  /* 0xd2511f53a3127825 */ /* 0x004fe200078e00ff */
[----:B------:R-:W-:Y:S02]  /*38e0*/  @!P6 FSEL R35, R35, -INF , !P3 ;  /* 0xff8000002323e808 */ /* 0x000fe40005800000 */
[-C--:B------:R-:W-:Y:S01]  /*38f0*/  @!P6 ISETP.GE.AND P4, PT, R100, R157.reuse, PT ;  /* 0x0000009d6400e20c */ /* 0x080fe20003f86270 */
[----:B------:R-:W-:Y:S01]  /*3900*/  FFMA.FTZ R31, R31, UR12, -R158 ;  /* 0x0000000c1f1f7c23 */ /* 0x000fe2000801089e */
[----:B------:R-:W-:Y:S01]  /*3910*/  @!P6 ISETP.GE.AND P3, PT, R9, R157, PT ;  /* 0x0000009d0900e20c */ /* 0x000fe20003f66270 */
[--C-:B------:R-:W-:Y:S01]  /*3920*/  FFMA.FTZ R35, R35, UR12, -R160.reuse ;  /* 0x0000000c23237c23 */ /* 0x100fe200080108a0 */
[----:B------:R-:W-:Y:S01]  /*3930*/  @!P6 FSEL R33, R33, -INF , !P0 ;  /* 0xff8000002121e808 */ /* 0x000fe20004000000 */
[----:B------:R-:W-:Y:S01]  /*3940*/  MUFU.EX2 R202, R26 ;  /* 0x0000001a00ca7308 */ /* 0x000fe20000000800 */
[----:B------:R-:W-:Y:S02]  /*3950*/  @!P6 FSEL R34, R34, -INF , !P5 ;  /* 0xff8000002222e808 */ /* 0x000fe40006800000 */
[----:B------:R-:W-:Y:S01]  /*3960*/  @!P6 FSEL R36, R36, -INF , !P4 ;  /* 0xff8000002424e808 */ /* 0x000fe20006000000 */
[--C-:B------:R-:W-:Y:S01]  /*3970*/  FFMA.FTZ R33, R33, UR12, -R161.reuse ;  /* 0x0000000c21217c23 */ /* 0x100fe200080108a1 */
[----:B------:R-:W-:Y:S01]  /*3980*/  @!P6 ISETP.GE.AND P4, PT, R9, R156, PT ;  /* 0x0000009c0900e20c */ /* 0x000fe20003f86270 */
[--C-:B------:R-:W-:Y:S01]  /*3990*/  FFMA.FTZ R34, R34, UR12, -R160.reuse ;  /* 0x0000000c22227c23 */ /* 0x100fe200080108a0 */
[----:B------:R-:W-:Y:S01]  /*39a0*/  @!P6 FSEL R37, R37, -INF , !P3 ;  /* 0xff8000002525e808 */ /* 0x000fe20005800000 */
[--C-:B------:R-:W-:Y:S01]  /*39b0*/  FFMA.FTZ R36, R36, UR12, -R161.reuse ;  /* 0x0000000c24247c23 */ /* 0x100fe200080108a1 */
[----:B------:R-:W-:Y:S01]  /*39c0*/  @!P6 FSEL R32, R32, -INF , !P2 ;  /* 0xff8000002020e808 */ /* 0x000fe20005000000 */
[----:B------:R-:W-:Y:S01]  /*39d0*/  MUFU.EX2 R212, R10 ;  /* 0x0000000a00d47308 */ /* 0x000fe20000000800 */
[CC--:B------:R-:W-:Y:S01]  /*39e0*/  @!P6 ISETP.GE.AND P0, PT, R100.reuse, R3.reuse, PT ;  /* 0x000000036400e20c */ /* 0x0c0fe20003f06270 */
[--C-:B------:R-:W-:Y:S01]  /*39f0*/  FFMA.FTZ R37, R37, UR12, -R161.reuse ;  /* 0x0000000c25257c23 */ /* 0x100fe200080108a1 */
[----:B------:R-:W-:Y:S01]  /*3a00*/  @!P6 ISETP.GE.AND P5, PT, R100, R2, PT ;  /* 0x000000026400e20c */ /* 0x000fe20003fa6270 */
[----:B------:R-:W-:Y:S01]  /*3a10*/  FFMA.FTZ R32, R32, UR12, -R161 ;  /* 0x0000000c20207c23 */ /* 0x000fe200080108a1 */
[-C--:B------:R-:W-:Y:S01]  /*3a20*/  @!P6 ISETP.GE.AND P3, PT, R9, R3.reuse, PT ;  /* 0x000000030900e20c */ /* 0x080fe20003f66270 */
[----:B----4-:R-:W-:Y:S01]  /*3a30*/  IMAD.WIDE.U32 R14, R169, -0x326172a9, RZ ;  /* 0xcd9e8d57a90e7825 */ /* 0x010fe200078e00ff */
[-C--:B------:R-:W-:Y:S03]  /*3a40*/  @!P6 ISETP.GE.AND P2, PT, R100, R156.reuse, PT ;  /* 0x0000009c6400e20c */ /* 0x080fe60003f46270 */
[----:B------:R-:W-:Y:S01]  /*3a50*/  MUFU.EX2 R197, R24 ;  /* 0x0000001800c57308 */ /* 0x000fe20000000800 */
[----:B------:R-:W-:Y:S01]  /*3a60*/  @!P6 FSEL R39, R39, -INF , !P4 ;  /* 0xff8000002727e808 */ /* 0x000fe20006000000 */
[----:B------:R-:W-:Y:S01]  /*3a70*/  IMAD.WIDE.U32 R100, R175, -0x326172a9, RZ ;  /* 0xcd9e8d57af647825 */ /* 0x000fe200078e00ff */
[----:B------:R-:W-:Y:S02]  /*3a80*/  @!P6 FSEL R40, R40, -INF , !P0 ;  /* 0xff8000002828e808 */ /* 0x000fe40004000000 */
[----:B------:R-:W-:Y:S01]  /*3a90*/  @!P6 FSEL R41, R41, -INF , !P3 ;  /* 0xff8000002929e808 */ /* 0x000fe20005800000 */
[----:B------:R-:W-:Y:S01]  /*3aa0*/  FFMA.FTZ R39, R39, UR12, -R160 ;  /* 0x0000000c27277c23 */ /* 0x000fe200080108a0 */
[----:B------:R-:W-:Y:S01]  /*3ab0*/  @!P6 FSEL R42, R42, -INF , !P5 ;  /* 0xff8000002a2ae808 */ /* 0x000fe20006800000 */
[--C-:B------:R-:W-:Y:S01]  /*3ac0*/  FFMA.FTZ R40, R40, UR12, -R159.reuse ;  /* 0x0000000c28287c23 */ /* 0x100fe2000801089f */
[----:B------:R-:W-:Y:S01]  /*3ad0*/  @!P6 ISETP.GE.AND P5, PT, R8, R156, PT ;  /* 0x0000009c0800e20c */ /* 0x000fe20003fa6270 */
[-C--:B-1----:R-:W-:Y:S01]  /*3ae0*/  HMMA.16816.F32.BF16 R52, R104, R4.reuse, R52 ;  /* 0x000000046834723c */ /* 0x082fe20000041834 */
[----:B------:R1:W-:Y:S02]  /*3af0*/  MUFU.EX2 R211, R11 ;  /* 0x0000000b00d37308 */ /* 0x0003e40000000800 */
[----:B------:R-:W-:Y:S01]  /*3b00*/  @!P6 FSEL R38, R38, -INF , !P2 ;  /* 0xff8000002626e808 */ /* 0x000fe20005000000 */
[--C-:B------:R-:W-:Y:S01]  /*3b10*/  FFMA.FTZ R41, R41, UR12, -R159.reuse ;  /* 0x0000000c29297c23 */ /* 0x100fe2000801089f */
[----:B------:R-:W-:Y:S01]  /*3b20*/  @!P6 ISETP.GE.AND P4, PT, R8, R3, PT ;  /* 0x000000030800e20c */ /* 0x000fe20003f86270 */
[----:B------:R-:W-:Y:S01]  /*3b30*/  FFMA.FTZ R42, R42, UR12, -R158 ;  /* 0x0000000c2a2a7c23 */ /* 0x000fe2000801089e */
[-C--:B------:R-:W-:Y:S01]  /*3b40*/  @!P6 ISETP.GE.AND P0, PT, R8, R2.reuse, PT ;  /* 0x000000020800e20c */ /* 0x080fe20003f06270 */
[----:B------:R-:W-:Y:S01]  /*3b50*/  FFMA.FTZ R38, R38, UR12, -R160 ;  /* 0x0000000c26267c23 */ /* 0x000fe200080108a0 */
[----:B------:R-:W-:Y:S02]  /*3b60*/  @!P6 ISETP.GE.AND P3, PT, R8, R157, PT ;  /* 0x0000009d0800e20c */ /* 0x000fe40003f66270 */
[----:B------:R-:W-:Y:S01]  /*3b70*/  MUFU.EX2 R190, R29 ;  /* 0x0000001d00be7308 */ /* 0x000fe20000000800 */
[----:B------:R-:W-:Y:S01]  /*3b80*/  @!P6 ISETP.GE.AND P2, PT, R9, R2, PT ;  /* 0x000000020900e20c */ /* 0x000fe20003f46270 */
[----:B------:R-:W-:Y:S01]  /*3b90*/  @!P6 VIADD R8, R0, 0x29 ;  /* 0x000000290008e836 */ /* 0x000fe20000000000 */
[----:B------:R-:W-:Y:S01]  /*3ba0*/  @!P6 FSEL R44, R44, -INF , !P4 ;  /* 0xff8000002c2ce808 */ /* 0x000fe20006000000 */
[C---:B------:R-:W-:Y:S04]  /*3bb0*/  HMMA.16816.F32.BF16 R56, R112.reuse, R4, R56 ;  /* 0x000000047038723c */ /* 0x040fe80000041838 */
[----:B------:R-:W-:Y:S01]  /*3bc0*/  @!P6 FSEL R43, R43, -INF , !P2 ;  /* 0xff8000002b2be808 */ /* 0x000fe20005000000 */
[--C-:B------:R-:W-:Y:S01]  /*3bd0*/  FFMA.FTZ R44, R44, UR12, -R159.reuse ;  /* 0x0000000c2c2c7c23 */ /* 0x100fe2000801089f */
[----:B------:R-:W-:Y:S01]  /*3be0*/  @!P6 ISETP.GE.AND P2, PT, R8, R3, PT ;  /* 0x000000030800e20c */ /* 0x000fe20003f46270 */
[----:B------:R-:W-:Y:S01]  /*3bf0*/  MUFU.EX2 R184, R16 ;  /* 0x0000001000b87308 */ /* 0x000fe20000000800 */
[----:B------:R-:W-:Y:S01]  /*3c00*/  @!P6 FSEL R46, R46, -INF , !P0 ;  /* 0xff8000002e2ee808 */ /* 0x000fe20004000000 */
[-C--:B------:R-:W-:Y:S03]  /*3c10*/  HMMA.16816.F32.BF16 R60, R112, R6.reuse, R60 ;  /* 0x00000006703c723c */ /* 0x080fe6000004183c */
[----:B------:R-:W-:Y:S01]  /*3c20*/  @!P6 ISETP.GE.AND P0, PT, R8, R156, PT ;  /* 0x0000009c0800e20c */ /* 0x000fe20003f06270 */
[--C-:B------:R-:W-:Y:S01]  /*3c30*/  FFMA.FTZ R43, R43, UR12, -R158.reuse ;  /* 0x0000000c2b2b7c23 */ /* 0x100fe2000801089e */
[----:B------:R-:W-:Y:S01]  /*3c40*/  @!P6 FSEL R45, R45, -INF , !P2 ;  /* 0xff8000002d2de808 */ /* 0x000fe20005000000 */
[--C-:B------:R-:W-:Y:S01]  /*3c50*/  FFMA.FTZ R46, R46, UR12, -R158.reuse ;  /* 0x0000000c2e2e7c23 */ /* 0x100fe2000801089e */
[C---:B------:R-:W-:Y:S01]  /*3c60*/  @!P6 ISETP.GE.AND P4, PT, R8.reuse, R2, PT ;  /* 0x000000020800e20c */ /* 0x040fe20003f86270 */
[----:B------:R-:W-:Y:S01]  /*3c70*/  HMMA.16816.F32.BF16 R64, R104, R6, R64 ;  /* 0x000000066840723c */ /* 0x000fe20000041840 */
[----:B------:R-:W-:Y:S03]  /*3c80*/  MUFU.EX2 R175, R35 ;  /* 0x0000002300af7308 */ /* 0x000fe60000000800 */
[-C--:B------:R-:W-:Y:S01]  /*3c90*/  @!P6 ISETP.GE.AND P2, PT, R8, R157.reuse, PT ;  /* 0x0000009d0800e20c */ /* 0x080fe20003f46270 */
[C---:B------:R-:W-:Y:S01]  /*3ca0*/  @!P6 VIADD R8, R0.reuse, 0x30 ;  /* 0x000000300008e836 */ /* 0x040fe20000000000 */
[----:B------:R-:W-:Y:S01]  /*3cb0*/  @!P6 FSEL R47, R47, -INF , !P4 ;  /* 0xff8000002f2fe808 */ /* 0x000fe20006000000 */
[----:B------:R-:W-:Y:S01]  /*3cc0*/  @!P6 VIADD R4, R0, 0x31 ;  /* 0x000000310004e836 */ /* 0x000fe20000000000 */
[----:B------:R-:W-:Y:S01]  /*3cd0*/  @!P6 FSEL R48, R48, -INF , !P3 ;  /* 0xff8000003030e808 */ /* 0x000fe20005800000 */
[----:B------:R-:W-:Y:S01]  /*3ce0*/  FFMA.FTZ R45, R45, UR12, -R159 ;  /* 0x0000000c2d2d7c23 */ /* 0x000fe2000801089f */
[-C--:B------:R-:W-:Y:S01]  /*3cf0*/  @!P6 ISETP.GE.AND P3, PT, R8, R156.reuse, PT ;  /* 0x0000009c0800e20c */ /* 0x080fe20003f66270 */
[----:B------:R-:W-:Y:S01]  /*3d00*/  FFMA.FTZ R47, R47, UR12, -R158 ;  /* 0x0000000c2f2f7c23 */ /* 0x000fe2000801089e */
[----:B------:R-:W-:Y:S01]  /*3d10*/  @!P6 FSEL R51, R51, -INF , !P0 ;  /* 0xff8000003333e808 */ /* 0x000fe20004000000 */
[--C-:B------:R-:W-:Y:S01]  /*3d20*/  FFMA.FTZ R48, R48, UR12, -R161.reuse ;  /* 0x0000000c30307c23 */ /* 0x100fe200080108a1 */
[-C--:B------:R-:W-:Y:S01]  /*3d30*/  @!P6 ISETP.GE.AND P4, PT, R8, R157.reuse, PT ;  /* 0x0000009d0800e20c */ /* 0x080fe20003f86270 */
[----:B------:R2:W-:Y:S01]  /*3d40*/  MUFU.EX2 R183, R17 ;  /* 0x0000001100b77308 */ /* 0x0005e20000000800 */
[----:B------:R-:W-:Y:S01]  /*3d50*/  @!P6 ISETP.GE.AND P0, PT, R4, R157, PT ;  /* 0x0000009d0400e20c */ /* 0x000fe20003f06270 */
[--C-:B------:R-:W-:Y:S01]  /*3d60*/  FFMA.FTZ R51, R51, UR12, -R160.reuse ;  /* 0x0000000c33337c23 */ /* 0x100fe200080108a0 */
[----:B------:R-:W-:Y:S01]  /*3d70*/  @!P6 FSEL R52, R52, -INF , !P4 ;  /* 0xff8000003434e808 */ /* 0x000fe20006000000 */
[----:B-1----:R-:W-:Y:S01]  /*3d80*/  IMAD.WIDE.U32 R10, R173, -0x2daee0ad, RZ ;  /* 0xd2511f53ad0a7825 */ /* 0x002fe200078e00ff */
[----:B------:R-:W-:Y:S02]  /*3d90*/  @!P6 ISETP.GE.AND P4, PT, R4, R156, PT ;  /* 0x0000009c0400e20c */ /* 0x000fe40003f86270 */
[----:B------:R-:W-:Y:S01]  /*3da0*/  @!P6 FSEL R53, R53, -INF , !P0 ;  /* 0xff8000003535e808 */ /* 0x000fe20004000000 */
[--C-:B------:R-:W-:Y:S01]  /*3db0*/  FFMA.FTZ R52, R52, UR12, -R161.reuse ;  /* 0x0000000c34347c23 */ /* 0x100fe200080108a1 */
[----:B------:R-:W-:Y:S01]  /*3dc0*/  @!P6 FSEL R54, R54, -INF , !P3 ;  /* 0xff8000003636e808 */ /* 0x000fe20005800000 */
[----:B------:R-:W1:Y:S01]  /*3dd0*/  MUFU.EX2 R206, R12 ;  /* 0x0000000c00ce7308 */ /* 0x000e620000000800 */
[CC--:B------:R-:W-:Y:S01]  /*3de0*/  @!P6 ISETP.GE.AND P0, PT, R4.reuse, R3.reuse, PT ;  /* 0x000000030400e20c */ /* 0x0c0fe20003f06270 */
[--C-:B------:R-:W-:Y:S01]  /*3df0*/  FFMA.FTZ R53, R53, UR12, -R161.reuse ;  /* 0x0000000c35357c23 */ /* 0x100fe200080108a1 */
[-C--:B------:R-:W-:Y:S01]  /*3e00*/  @!P6 ISETP.GE.AND P3, PT, R4, R2.reuse, PT ;  /* 0x000000020400e20c */ /* 0x080fe20003f66270 */
[----:B------:R-:W-:Y:S01]  /*3e10*/  @!P6 VIADD R4, R0, 0x38 ;  /* 0x000000380004e836 */ /* 0x000fe20000000000 */
[----:B------:R-:W-:Y:S01]  /*3e20*/  @!P6 FSEL R49, R49, -INF , !P2 ;  /* 0xff8000003131e808 */ /* 0x000fe20005000000 */
[--C-:B------:R-:W-:Y:S01]  /*3e30*/  FFMA.FTZ R54, R54, UR12, -R160.reuse ;  /* 0x0000000c36367c23 */ /* 0x100fe200080108a0 */
[----:B------:R-:W-:Y:S03]  /*3e40*/  @!P6 FSEL R50, R50, -INF , !P5 ;  /* 0xff8000003232e808 */ /* 0x000fe60006800000 */
[----:B------:R4:W1:Y:S01]  /*3e50*/  MUFU.EX2 R205, R13 ;  /* 0x0000000d00cd7308 */ /* 0x0008620000000800 */
[CC--:B------:R-:W-:Y:S01]  /*3e60*/  @!P6 ISETP.GE.AND P2, PT, R8.reuse, R3.reuse, PT ;  /* 0x000000030800e20c */ /* 0x0c0fe20003f46270 */
[----:B------:R-:W-:Y:S01]  /*3e70*/  FFMA.FTZ R49, R49, UR12, -R161 ;  /* 0x0000000c31317c23 */ /* 0x000fe200080108a1 */
[-C--:B------:R-:W-:Y:S01]  /*3e80*/  @!P6 ISETP.GE.AND P5, PT, R8, R2.reuse, PT ;  /* 0x000000020800e20c */ /* 0x080fe20003fa6270 */
[--C-:B------:R-:W-:Y:S01]  /*3e90*/  FFMA.FTZ R50, R50, UR12, -R160.reuse ;  /* 0x0000000c32327c23 */ /* 0x100fe200080108a0 */
[----:B------:R-:W-:Y:S01]  /*3ea0*/  @!P6 FSEL R55, R55, -INF , !P4 ;  /* 0xff8000003737e808 */ /* 0x000fe20006000000 */
[----:B------:R-:W-:Y:S01]  /*3eb0*/  @!P6 VIADD R0, R0, 0x39 ;  /* 0x000000390000e836 */ /* 0x000fe20000000000 */
[----:B------:R-:W-:Y:S03]  /*3ec0*/  @!P6 FSEL R57, R57, -INF , !P0 ;  /* 0xff8000003939e808 */ /* 0x000fe60004000000 */
[----:B------:R3:W1:Y:S01]  /*3ed0*/  MUFU.EX2 R189, R23 ;  /* 0x0000001700bd7308 */ /* 0x0006620000000800 */
[CC--:B------:R-:W-:Y:S01]  /*3ee0*/  @!P6 ISETP.GE.AND P4, PT, R4.reuse, R3.reuse, PT ;  /* 0x000000030400e20c */ /* 0x0c0fe20003f86270 */
[----:B------:R-:W-:Y:S01]  /*3ef0*/  FFMA.FTZ R55, R55, UR12, -R160 ;  /* 0x0000000c37377c23 */ /* 0x000fe200080108a0 */
[-C--:B------:R-:W-:Y:S01]  /*3f00*/  @!P6 ISETP.GE.AND P0, PT, R4, R2.reuse, PT ;  /* 0x000000020400e20c */ /* 0x080fe20003f06270 */
[----:B------:R-:W-:Y:S01]  /*3f10*/  IMAD.WIDE.U32 R8, R167, -0x2daee0ad, RZ ;  /* 0xd2511f53a7087825 */ /* 0x000fe200078e00ff */
[----:B------:R-:W-:Y:S02]  /*3f20*/  @!P6 FSEL R56, R56, -INF , !P2 ;  /* 0xff8000003838e808 */ /* 0x000fe40005000000 */
[----:B------:R-:W-:Y:S01]  /*3f30*/  @!P6 FSEL R58, R58, -INF , !P5 ;  /* 0xff8000003a3ae808 */ /* 0x000fe20006800000 */
[----:B------:R-:W-:Y:S01]  /*3f40*/  FFMA.FTZ R57, R57, UR12, -R159 ;  /* 0x0000000c39397c23 */ /* 0x000fe2000801089f */
[----:B------:R-:W-:Y:S01]  /*3f50*/  LOP3.LUT R8, R8, UR16, R19, 0x96, !PT ;  /* 0x0000001008087c12 */ /* 0x000fe2000f8e9613 */
[--C-:B------:R-:W-:Y:S01]  /*3f60*/  FFMA.FTZ R56, R56, UR12, -R159.reuse ;  /* 0x0000000c38387c23 */ /* 0x100fe2000801089f */
[----:B------:R-:W-:Y:S01]  /*3f70*/  @!P6 ISETP.GE.AND P2, PT, R0, R3, PT ;  /* 0x000000030000e20c */ /* 0x000fe20003f46270 */
[--C-:B------:R-:W-:Y:S01]  /*3f80*/  FFMA.FTZ R58, R58, UR12, -R158.reuse ;  /* 0x0000000c3a3a7c23 */ /* 0x100fe2000801089e */
[----:B------:R-:W-:Y:S01]  /*3f90*/  @!P6 ISETP.GE.AND P5, PT, R0, R2, PT ;  /* 0x000000020000e20c */ /* 0x000fe20003fa6270 */
[----:B------:R-:W-:Y:S01]  /*3fa0*/  MUFU.EX2 R167, R36 ;  /* 0x0000002400a77308 */ /* 0x000fe20000000800 */
[----:B------:R-:W-:Y:S01]  /*3fb0*/  @!P6 FSEL R60, R60, -INF , !P4 ;  /* 0xff8000003c3ce808 */ /* 0x000fe20006000000 */
[----:B------:R-:W-:Y:S01]  /*3fc0*/  IMAD.WIDE.U32 R20, R8, -0x326172a9, RZ ;  /* 0xcd9e8d5708147825 */ /* 0x000fe200078e00ff */
[----:B------:R-:W-:Y:S02]  /*3fd0*/  @!P6 FSEL R62, R62, -INF , !P0 ;  /* 0xff8000003e3ee808 */ /* 0x000fe40004000000 */
[-C--:B------:R-:W-:Y:S01]  /*3fe0*/  @!P6 ISETP.GE.AND P4, PT, R0, R157.reuse, PT ;  /* 0x0000009d0000e20c */ /* 0x080fe20003f86270 */
[----:B------:R-:W-:Y:S01]  /*3ff0*/  FFMA.FTZ R60, R60, UR12, -R159 ;  /* 0x0000000c3c3c7c23 */ /* 0x000fe2000801089f */
[-C--:B------:R-:W-:Y:S01]  /*4000*/  @!P6 ISETP.GE.AND P0, PT, R0, R156.reuse, PT ;  /* 0x0000009c0000e20c */ /* 0x080fe20003f06270 */
[----:B------:R-:W-:Y:S01]  /*4010*/  IMAD.WIDE.U32 R2, R171, -0x326172a9, RZ ;  /* 0xcd9e8d57ab027825 */ /* 0x000fe200078e00ff */
[----:B------:R-:W-:Y:S01]  /*4020*/  LOP3.LUT R0, R166, UR17, R9, 0x96, !PT ;  /* 0x00000011a6007c12 */ /* 0x000fe2000f8e9609 */
[----:B------:R-:W-:Y:S01]  /*4030*/  MUFU.EX2 R198, R25 ;  /* 0x0000001900c67308 */ /* 0x000fe20000000800 */
[----:B------:R-:W-:Y:S01]  /*4040*/  @!P6 FSEL R59, R59, -INF , !P3 ;  /* 0xff8000003b3be808 */ /* 0x000fe20005800000 */
[----:B--2---:R-:W-:Y:S01]  /*4050*/  IMAD.WIDE.U32 R16, R165, -0x2daee0ad, RZ ;  /* 0xd2511f53a5107825 */ /* 0x004fe200078e00ff */
[----:B------:R-:W-:Y:S02]  /*4060*/  LOP3.LUT R9, R178, UR17, R11, 0x96, !PT ;  /* 0x00000011b2097c12 */ /* 0x000fe4000f8e960b */
[----:B------:R-:W-:Y:S01]  /*4070*/  @!P6 FSEL R61, R61, -INF , !P2 ;  /* 0xff8000003d3de808 */ /* 0x000fe20005000000 */
[--C-:B------:R-:W-:Y:S01]  /*4080*/  FFMA.FTZ R62, R62, UR12, -R158.reuse ;  /* 0x0000000c3e3e7c23 */ /* 0x100fe2000801089e */
[----:B------:R-:W-:Y:S01]  /*4090*/  LOP3.LUT R10, R10, UR16, R17, 0x96, !PT ;  /* 0x000000100a0a7c12 */ /* 0x000fe2000f8e9611 */
[----:B------:R-:W-:Y:S01]  /*40a0*/  FFMA.FTZ R59, R59, UR12, -R158 ;  /* 0x0000000c3b3b7c23 */ /* 0x000fe2000801089e */
[C---:B------:R-:W-:Y:S01]  /*40b0*/  @!P6 ISETP.GE.AND P3, PT, R4.reuse, R157, PT ;  /* 0x0000009d0400e20c */ /* 0x040fe20003f66270 */
[----:B------:R-:W-:Y:S01]  /*40c0*/  FFMA.FTZ R159, R61, UR12, -R159 ;  /* 0x0000000c3d9f7c23 */ /* 0x000fe2000801089f */
[----:B------:R-:W-:Y:S01]  /*40d0*/  @!P6 ISETP.GE.AND P2, PT, R4, R156, PT ;  /* 0x0000009c0400e20c */ /* 0x000fe20003f46270 */
[----:B------:R-:W-:Y:S01]  /*40e0*/  MUFU.EX2 R166, R37 ;  /* 0x0000002500a67308 */ /* 0x000fe20000000800 */
[----:B----4-:R-:W-:Y:S01]  /*40f0*/  LOP3.LUT R13, R172, UR34, R3, 0x96, !PT ;  /* 0x00000022ac0d7c12 */ /* 0x010fe2000f8e9603 */
[----:B---3--:R-:W-:Y:S01]  /*4100*/  IMAD.WIDE.U32 R22, R10, -0x326172a9, RZ ;  /* 0xcd9e8d570a167825 */ /* 0x008fe200078e00ff */
[----:B------:R-:W-:Y:S02]  /*4110*/  LOP3.LUT R12, R2, UR33, R15, 0x96, !PT ;  /* 0x00000021020c7c12 */ /* 0x000fe4000f8e960f */
[----:B------:R-:W-:Y:S01]  /*4120*/  @!P6 FSEL R63, R63, -INF , !P5 ;  /* 0xff8000003f3fe808 */ /* 0x000fe20006800000 */
[----:B------:R-:W-:Y:S01]  /*4130*/  IMAD.WIDE.U32 R4, R177, -0x326172a9, RZ ;  /* 0xcd9e8d57b1047825 */ /* 0x000fe200078e00ff */
[----:B------:R-:W-:Y:S03]  /*4140*/  @!P6 FSEL R64, R64, -INF , !P3 ;  /* 0xff8000004040e808 */ /* 0x000fe60005800000 */
[----:B------:R2:W-:Y:S01]  /*4150*/  MUFU.EX2 R201, R27 ;  /* 0x0000001b00c97308 */ /* 0x0005e20000000800 */
[----:B------:R-:W-:Y:S01]  /*4160*/  @!P6 FSEL R66, R66, -INF , !P2 ;  /* 0xff8000004242e808 */ /* 0x000fe20005000000 */
[----:B------:R-:W-:Y:S01]  /*4170*/  IMAD.WIDE.U32 R2, R0, -0x326172a9, RZ ;  /* 0xcd9e8d5700027825 */ /* 0x000fe200078e00ff */
[----:B------:R-:W-:Y:S02]  /*4180*/  LOP3.LUT R11, R176, UR34, R5, 0x96, !PT ;  /* 0x00000022b00b7c12 */ /* 0x000fe4000f8e9605 */
[----:B------:R-:W-:Y:S01]  /*4190*/  LOP3.LUT R0, R4, UR33, R101, 0x96, !PT ;  /* 0x0000002104007c12 */ /* 0x000fe2000f8e9665 */
[----:B------:R-:W-:Y:S01]  /*41a0*/  FFMA.FTZ R64, R64, UR12, -R161 ;  /* 0x0000000c40407c23 */ /* 0x000fe200080108a1 */
[----:B------:R-:W-:Y:S01]  /*41b0*/  LOP3.LUT R101, R164, UR34, R3, 0x96, !PT ;  /* 0x00000022a4657c12 */ /* 0x000fe2000f8e9603 */
[----:B------:R-:W-:Y:S01]  /*41c0*/  IMAD.WIDE.U32 R4, R9, -0x326172a9, RZ ;  /* 0xcd9e8d5709047825 */ /* 0x000fe200078e00ff */
[----:B------:R-:W-:Y:S01]  /*41d0*/  LOP3.LUT R19, R2, UR33, R21, 0x96, !PT ;  /* 0x0000002102137c12 */ /* 0x000fe2000f8e9615 */
[----:B------:R-:W3:Y:S01]  /*41e0*/  MUFU.EX2 R172, R32 ;  /* 0x0000002000ac7308 */ /* 0x000ee20000000800 */
[----:B------:R-:W-:Y:S01]  /*41f0*/  @!P6 FSEL R65, R65, -INF , !P4 ;  /* 0xff8000004141e808 */ /* 0x000fe20006000000 */
[----:B------:R-:W-:Y:S01]  /*4200*/  IMAD.WIDE.U32 R8, R13, -0x2daee0ad, RZ ;  /* 0xd2511f530d087825 */ /* 0x000fe200078e00ff */
[----:B------:R-:W-:Y:S02]  /*4210*/  LOP3.LUT R15, R170, UR34, R5, 0x96, !PT ;  /* 0x00000022aa0f7c12 */ /* 0x000fe4000f8e9605 */
[----:B------:R-:W-:Y:S01]  /*4220*/  LOP3.LUT R111, R4, UR33, R23, 0x96, !PT ;  /* 0x00000021046f7c12 */ /* 0x000fe2000f8e9617 */
[----:B------:R-:W-:Y:S01]  /*4230*/  IMAD.WIDE.U32 R2, R12, -0x2daee0ad, RZ ;  /* 0xd2511f530c027825 */ /* 0x000fe200078e00ff */
[----:B------:R-:W-:Y:S01]  /*4240*/  LOP3.LUT R17, R168, UR15, R9, 0x96, !PT ;  /* 0x0000000fa8117c12 */ /* 0x000fe2000f8e9609 */
[----:B------:R-:W-:Y:S01]  /*4250*/  UIADD3 UR33, UPT, UPT, UR32, -0x4ab325aa, URZ ;  /* 0xb54cda5620217890 */ /* 0x000fe2000fffe0ff */
[----:B------:R-:W-:Y:S01]  /*4260*/  @!P6 FSEL R67, R67, -INF , !P0 ;  /* 0xff8000004343e808 */ /* 0x000fe20004000000 */
[----:B------:R-:W-:Y:S01]  /*4270*/  IMAD.WIDE.U32 R12, R101, -0x2daee0ad, RZ ;  /* 0xd2511f53650c7825 */ /* 0x000fe200078e00ff */
[----:B------:R-:W-:Y:S01]  /*4280*/  LOP3.LUT R9, R8, UR14, R3, 0x96, !PT ;  /* 0x0000000e08097c12 */ /* 0x000fe2000f8e9603 */
[----:B------:R-:W-:Y:S01]  /*4290*/  MUFU.EX2 R159, R159 ;  /* 0x0000009f009f7308 */ /* 0x000fe20000000800 */
[----:B------:R-:W-:Y:S01]  /*42a0*/  PRMT R102, R2, 0x7770, RZ ;  /* 0x0000777002667816 */ /* 0x000fe200000000ff */
[----:B------:R-:W-:Y:S01]  /*42b0*/  IMAD.WIDE.U32 R4, R0, -0x2daee0ad, RZ ;  /* 0xd2511f5300047825 */ /* 0x000fe200078e00ff */
[----:B------:R-:W-:Y:S02]  /*42c0*/  LOP3.LUT R18, R18, UR15, R13, 0x96, !PT ;  /* 0x0000000f12127c12 */ /* 0x000fe4000f8e960d */
[----:B------:R-:W-:Y:S01]  /*42d0*/  PRMT R103, R2, 0x7771, RZ ;  /* 0x0000777102677816 */ /* 0x000fe200000000ff */
[----:B------:R-:W-:Y:S01]  /*42e0*/  IMAD.WIDE.U32 R10, R11, -0x2daee0ad, RZ ;  /* 0xd2511f530b0a7825 */ /* 0x000fe200078e00ff */
[----:B------:R-:W-:Y:S03]  /*42f0*/  PRMT R26, R4, 0x7771, RZ ;  /* 0x00007771041a7816 */ /* 0x000fe600000000ff */
[----:B------:R-:W4:Y:S01]  /*4300*/  MUFU.EX2 R176, R34 ;  /* 0x0000002200b07308 */ /* 0x000f220000000800 */
[----:B------:R-:W-:Y:S01]  /*4310*/  PRMT R110, R2, 0x7772, RZ ;  /* 0x00007772026e7816 */ /* 0x000fe200000000ff */
[--C-:B------:R-:W-:Y:S01]  /*4320*/  FFMA.FTZ R66, R66, UR12, -R160.reuse ;  /* 0x0000000c42427c23 */ /* 0x100fe200080108a0 */
[----:B------:R-:W-:Y:S01]  /*4330*/  LOP3.LUT R10, R10, UR14, R5, 0x96, !PT ;  /* 0x0000000e0a0a7c12 */ /* 0x000fe2000f8e9605 */
[----:B------:R-:W-:Y:S01]  /*4340*/  FFMA.FTZ R161, R65, UR12, -R161 ;  /* 0x0000000c41a17c23 */ /* 0x000fe200080108a1 */
[----:B------:R-:W-:Y:S01]  /*4350*/  PRMT R109, R2, 0x7773, RZ ;  /* 0x00007773026d7816 */ /* 0x000fe200000000ff */
[----:B------:R-:W-:Y:S01]  /*4360*/  IMAD.WIDE.U32 R2, R19, -0x2daee0ad, RZ ;  /* 0xd2511f5313027825 */ /* 0x000fe200078e00ff */
[C---:B------:R-:W-:Y:S03]  /*4370*/  PRMT R169, R4.reuse, 0x7772, RZ ;  /* 0x0000777204a97816 */ /* 0x040fe600000000ff */
[----:B------:R-:W4:Y:S01]  /*4380*/  MUFU.EX2 R170, R33 ;  /* 0x0000002100aa7308 */ /* 0x000f220000000800 */
[----:B------:R-:W-:Y:S01]  /*4390*/  PRMT R101, R4, 0x7770, RZ ;  /* 0x0000777004657816 */ /* 0x000fe200000000ff */
[----:B------:R-:W-:Y:S01]  /*43a0*/  FFMA.FTZ R160, R67, UR12, -R160 ;  /* 0x0000000c43a07c23 */ /* 0x000fe200080108a0 */
[----:B------:R-:W-:Y:S01]  /*43b0*/  LOP3.LUT R8, R12, UR14, R3, 0x96, !PT ;  /* 0x0000000e0c087c12 */ /* 0x000fe2000f8e9603 */
[----:B------:R-:W-:Y:S01]  /*43c0*/  FFMA.FTZ R158, R63, UR12, -R158 ;  /* 0x0000000c3f9e7c23 */ /* 0x000fe2000801089e */
[----:B------:R-:W-:Y:S01]  /*43d0*/  PRMT R157, R4, 0x7773, RZ ;  /* 0x00007773049d7816 */ /* 0x000fe200000000ff */
[----:B------:R-:W-:Y:S01]  /*43e0*/  IMAD.WIDE.U32 R4, R17, -0x326172a9, RZ ;  /* 0xcd9e8d5711047825 */ /* 0x000fe200078e00ff */
[----:B------:R-:W-:Y:S03]  /*43f0*/  PRMT R19, R2, 0x7770, RZ ;  /* 0x0000777002137816 */ /* 0x000fe600000000ff */
[----:B------:R-:W-:Y:S01]  /*4400*/  MUFU.EX2 R161, R161 ;  /* 0x000000a100a17308 */ /* 0x000fe20000000800 */
[----:B------:R-:W-:Y:S01]  /*4410*/  LOP3.LUT R108, R174, UR15, R11, 0x96, !PT ;  /* 0x0000000fae6c7c12 */ /* 0x000fe2000f8e960b */
[----:B------:R-:W-:Y:S01]  /*4420*/  IMAD.WIDE.U32 R12, R15, -0x2daee0ad, RZ ;  /* 0xd2511f530f0c7825 */ /* 0x000fe200078e00ff */
[C---:B------:R-:W-:Y:S02]  /*4430*/  PRMT R23, R2.reuse, 0x7771, RZ ;  /* 0x0000777102177816 */ /* 0x040fe400000000ff */
[C---:B------:R-:W-:Y:S01]  /*4440*/  PRMT R24, R2.reuse, 0x7772, RZ ;  /* 0x0000777202187816 */ /* 0x040fe200000000ff */
[----:B--2---:R-:W-:Y:S01]  /*4450*/  IMAD.MOV.U32 R27, RZ, RZ, 0x10 ;  /* 0x00000010ff1b7424 */ /* 0x004fe200078e00ff */
[----:B------:R-:W-:Y:S01]  /*4460*/  PRMT R21, R2, 0x7773, RZ ;  /* 0x0000777302157816 */ /* 0x000fe200000000ff */
[----:B------:R-:W-:Y:S01]  /*4470*/  IMAD.WIDE.U32 R2, R18, -0x326172a9, RZ ;  /* 0xcd9e8d5712027825 */ /* 0x000fe200078e00ff */
[----:B------:R-:W-:Y:S01]  /*4480*/  LOP3.LUT R0, R9, 0xff, RZ, 0xc0, !PT ;  /* 0x000000ff09007812 */ /* 0x000fe200078ec0ff */
[----:B------:R-:W-:Y:S01]  /*4490*/  MUFU.EX2 R173, R39 ;  /* 0x0000002700ad7308 */ /* 0x000fe20000000800 */
[----:B------:R-:W-:Y:S02]  /*44a0*/  LOP3.LUT R5, R14, UR33, R5, 0x96, !PT ;  /* 0x000000210e057c12 */ /* 0x000fe4000f8e9605 */
[----:B------:R-:W-:Y:S02]  /*44b0*/  PRMT R6, R2, 0x7770, RZ ;  /* 0x0000777002067816 */ /* 0x000fe400000000ff */
[----:B------:R-:W-:Y:S02]  /*44c0*/  LOP3.LUT R25, R16, UR15, R13, 0x96, !PT ;  /* 0x0000000f10197c12 */ /* 0x000fe4000f8e960d */
[----:B------:R-:W-:Y:S03]  /*44d0*/  PRMT R7, R2, 0x7773, RZ ;  /* 0x0000777302077816 */ /* 0x000fe600000000ff */
[----:B------:R-:W-:Y:S01]  /*44e0*/  MUFU.EX2 R160, R160 ;  /* 0x000000a000a07308 */ /* 0x000fe20000000800 */
[----:B------:R-:W-:Y:S02]  /*44f0*/  ISETP.LE.U32.AND P5, PT, R0, UR7, PT ;  /* 0x0000000700007c0c */ /* 0x000fe4000bfa3070 */
[C---:B------:R-:W-:Y:S02]  /*4500*/  PRMT R13, R2.reuse, 0x7771, RZ ;  /* 0x00007771020d7816 */ /* 0x040fe400000000ff */
[----:B------:R-:W-:Y:S02]  /*4510*/  PRMT R11, R2, 0x7772, RZ ;  /* 0x00007772020b7816 */ /* 0x000fe400000000ff */
[C---:B------:R-:W-:Y:S03]  /*4520*/  LOP3.LUT R2, R5.reuse, 0xff, RZ, 0xc0, !PT ;  /* 0x000000ff05027812 */ /* 0x040fe600078ec0ff */
[----:B------:R-:W2:Y:S01]  /*4530*/  MUFU.EX2 R174, R38 ;  /* 0x0000002600ae7308 */ /* 0x000ea20000000800 */
[----:B------:R-:W-:Y:S02]  /*4540*/  LOP3.LUT R0, R20, UR33, R3, 0x96, !PT ;  /* 0x0000002114007c12 */ /* 0x000fe4000f8e9603 */
[C---:B------:R-:W-:Y:S02]  /*4550*/  LOP3.LUT R3, R5.reuse, 0xffff, RZ, 0xc0, !PT ;  /* 0x0000ffff05037812 */ /* 0x040fe400078ec0ff */
[----:B------:R-:W-:Y:S01]  /*4560*/  PRMT R17, R4, 0x7770, RZ ;  /* 0x0000777004117816 */ /* 0x000fe200000000ff */
[----:B------:R-:W-:Y:S01]  /*4570*/  @!P5 FADD.FTZ R180, -R180, -RZ ;  /* 0x800000ffb4b4d221 */ /* 0x000fe20000010100 */
[----:B------:R-:W-:Y:S03]  /*4580*/  ISETP.LE.U32.AND P3, PT, R2, UR7, PT ;  /* 0x0000000702007c0c */ /* 0x000fe6000bf63070 */
[----:B------:R-:W-:Y:S01]  /*4590*/  MUFU.EX2 R158, R158 ;  /* 0x0000009e009e7308 */ /* 0x000fe20000000800 */
[----:B------:R-:W-:Y:S02]  /*45a0*/  SHF.R.U32.HI R2, RZ, 0x8, R3 ;  /* 0x00000008ff027819 */ /* 0x000fe40000011603 */
[----:B------:R-:W-:Y:S02]  /*45b0*/  PRMT R14, R4, 0x7771, RZ ;  /* 0x00007771040e7816 */ /* 0x000fe400000000ff */
[----:B------:R-:W-:Y:S02]  /*45c0*/  LOP3.LUT R2, R2, 0xffff, RZ, 0xc0, !PT ;  /* 0x0000ffff02027812 */ /* 0x000fe400078ec0ff */
[----:B------:R-:W-:Y:S03]  /*45d0*/  PRMT R16, R4, 0x7772, RZ ;  /* 0x0000777204107816 */ /* 0x000fe600000000ff */
[----:B------:R-:W2:Y:S01]  /*45e0*/  MUFU.EX2 R181, R40 ;  /* 0x0000002800b57308 */ /* 0x000ea20000000800 */
[----:B------:R-:W-:Y:S02]  /*45f0*/  ISETP.LE.U32.AND P2, PT, R2, UR7, PT ;  /* 0x0000000702007c0c */ /* 0x000fe4000bf43070 */
[----:B------:R-:W-:Y:S01]  /*4600*/  PRMT R15, R4, 0x7773, RZ ;  /* 0x00007773040f7816 */ /* 0x000fe200000000ff */
[----:B------:R-:W-:Y:S01]  /*4610*/  @!P3 FADD.FTZ R196, -R196, -RZ ;  /* 0x800000ffc4c4b221 */ /* 0x000fe20000010100 */
[C---:B------:R-:W-:Y:S02]  /*4620*/  LOP3.LUT R2, R0.reuse, 0xffff, RZ, 0xc0, !PT ;  /* 0x0000ffff00027812 */ /* 0x040fe400078ec0ff */
[----:B------:R-:W-:Y:S03]  /*4630*/  LOP3.LUT R3, R0, 0xff, RZ, 0xc0, !PT ;  /* 0x000000ff00037812 */ /* 0x000fe600078ec0ff */
[----:B------:R-:W-:Y:S01]  /*4640*/  MUFU.EX2 R177, R44 ;  /* 0x0000002c00b17308 */ /* 0x000fe20000000800 */
[--C-:B------:R-:W-:Y:S02]  /*4650*/  SHF.R.U32.HI R4, RZ, 0x18, R5.reuse ;  /* 0x00000018ff047819 */ /* 0x100fe40000011605 */
[----:B------:R-:W-:Y:S02]  /*4660*/  SHF.R.U32.HI R2, RZ, 0x8, R2 ;  /* 0x00000008ff027819 */ /* 0x000fe40000011602 */
[----:B------:R-:W-:Y:S01]  /*4670*/  PRMT R5, R5, 0x7632, R5 ;  /* 0x0000763205057816 */ /* 0x000fe20000000005 */
[----:B------:R-:W-:Y:S01]  /*4680*/  @!P2 FADD.FTZ R195, -R195, -RZ ;  /* 0x800000ffc3c3a221 */ /* 0x000fe20000010100 */
[----:B------:R-:W-:Y:S03]  /*4690*/  LOP3.LUT R2, R2, 0xffff, RZ, 0xc0, !PT ;  /* 0x0000ffff02027812 */ /* 0x000fe600078ec0ff */
[----:B------:R-:W-:Y:S01]  /*46a0*/  MUFU.EX2 R179, R41 ;  /* 0x0000002900b37308 */ /* 0x000fe20000000800 */
[----:B------:R-:W-:Y:S02]  /*46b0*/  LOP3.LUT R5, R5, 0xff, RZ, 0xc0, !PT ;  /* 0x000000ff05057812 */ /* 0x000fe400078ec0ff */
[----:B------:R-:W-:Y:S02]  /*46c0*/  ISETP.LE.U32.AND P3, PT, R2, UR7, PT ;  /* 0x0000000702007c0c */ /* 0x000fe4000bf63070 */
[----:B------:R-:W-:Y:S02]  /*46d0*/  ISETP.LE.U32.AND P4, PT, R4, UR7, PT ;  /* 0x0000000704007c0c */ /* 0x000fe4000bf83070 */
[----:B------:R-:W-:Y:S03]  /*46e0*/  ISETP.LE.U32.AND P6, PT, R3, UR7, PT ;  /* 0x0000000703007c0c */ /* 0x000fe6000bfc3070 */
[----:B------:R-:W-:Y:S01]  /*46f0*/  MUFU.EX2 R187, R43 ;  /* 0x0000002b00bb7308 */ /* 0x000fe20000000800 */
[----:B------:R-:W-:Y:S01]  /*4700*/  ISETP.LE.U32.AND P0, PT, R5, UR7, PT ;  /* 0x0000000705007c0c */ /* 0x000fe2000bf03070 */
[----:B------:R-:W-:Y:S01]  /*4710*/  IMAD.WIDE.U32 R4, R108, -0x326172a9, RZ ;  /* 0xcd9e8d576c047825 */ /* 0x000fe200078e00ff */
[----:B------:R-:W-:Y:S02]  /*4720*/  PRMT R3, R0, 0x7632, R3 ;  /* 0x0000763200037816 */ /* 0x000fe40000000003 */
[----:B------:R-:W-:Y:S02]  /*4730*/  SHF.R.U32.HI R0, RZ, 0x18, R0 ;  /* 0x00000018ff007819 */ /* 0x000fe40000011600 */
[----:B------:R-:W-:Y:S01]  /*4740*/  LOP3.LUT R2, R3, 0xff, RZ, 0xc0, !PT ;  /* 0x000000ff03027812 */ /* 0x000fe200078ec0ff */
[----:B------:R-:W-:Y:S01]  /*4750*/  @!P3 FADD.FTZ R208, -R208, -RZ ;  /* 0x800000ffd0d0b221 */ /* 0x000fe20000010100 */
[----:B------:R-:W-:Y:S01]  /*4760*/  LOP3.LUT R5, R100, UR33, R5, 0x96, !PT ;  /* 0x0000002164057c12 */ /* 0x000fe2000f8e9605 */
[----:B------:R-:W-:Y:S01]  /*4770*/  @!P4 FADD.FTZ R203, -R203, -RZ ;  /* 0x800000ffcbcbc221 */ /* 0x000fe20000010100 */
[----:B------:R-:W-:Y:S01]  /*4780*/  ISETP.GT.U32.AND P3, PT, R11, UR7, PT ;  /* 0x000000070b007c0c */ /* 0x000fe2000bf64070 */
[----:B------:R-:W-:Y:S01]  /*4790*/  @!P6 FADD.FTZ R207, -R207, -RZ ;  /* 0x800000ffcfcfe221 */ /* 0x000fe20000010100 */
[----:B------:R-:W-:Y:S01]  /*47a0*/  ISETP.LE.U32.AND P4, PT, R6, UR7, PT ;  /* 0x0000000706007c0c */ /* 0x000fe2000bf83070 */
[----:B------:R-:W-:Y:S01]  /*47b0*/  @!P0 FADD.FTZ R204, -R204, -RZ ;  /* 0x800000ffcccc8221 */ /* 0x000fe20000010100 */
[----:B------:R-:W-:Y:S01]  /*47c0*/  ISETP.GT.U32.AND P6, PT, R13, UR7, PT ;  /* 0x000000070d007c0c */ /* 0x000fe2000bfc4070 */
[----:B------:R-:W-:Y:S01]  /*47d0*/  MUFU.EX2 R164, R48 ;  /* 0x0000003000a47308 */ /* 0x000fe20000000800 */
[----:B------:R-:W-:Y:S02]  /*47e0*/  ISETP.LE.U32.AND P0, PT, R0, UR7, PT ;  /* 0x0000000700007c0c */ /* 0x000fe4000bf03070 */
[----:B------:R-:W-:Y:S02]  /*47f0*/  SEL R27, R27, 0xfffffff0, !P1 ;  /* 0xfffffff01b1b7807 */ /* 0x000fe40004800000 */
[----:B------:R-:W-:Y:S02]  /*4800*/  ISETP.LE.U32.AND P2, PT, R2, UR7, PT ;  /* 0x0000000702007c0c */ /* 0x000fe4000bf43070 */
[----:B------:R-:W-:Y:S01]  /*4810*/  LOP3.LUT R2, R8, 0xffff, RZ, 0xc0, !PT ;  /* 0x0000ffff08027812 */ /* 0x000fe200078ec0ff */
[----:B------:R-:W-:Y:S01]  /*4820*/  IMAD.IADD R108, R217, 0x1, R27 ;  /* 0x00000001d96c7824 */ /* 0x000fe200078e021b */
[----:B------:R-:W-:Y:S01]  /*4830*/  SHF.R.U32.HI R0, RZ, 0x18, R9 ;  /* 0x00000018ff007819 */ /* 0x000fe20000011609 */
[----:B-1----:R-:W-:Y:S01]  /*4840*/  @!P4 FADD.FTZ R206, -R206, -RZ ;  /* 0x800000ffcecec221 */ /* 0x002fe20000010100 */
[----:B------:R-:W-:Y:S01]  /*4850*/  ISETP.LE.U32.AND P4, PT, R17, UR7, PT ;  /* 0x0000000711007c0c */ /* 0x000fe2000bf83070 */
[----:B------:R-:W-:Y:S01]  /*4860*/  @P3 FADD.FTZ R210, -R210, -RZ ;  /* 0x800000ffd2d23221 */ /* 0x000fe20000010100 */
[----:B------:R-:W-:Y:S01]  /*4870*/  ISETP.GT.U32.AND P3, PT, R16, UR7, PT ;  /* 0x0000000710007c0c */ /* 0x000fe2000bf64070 */
[----:B------:R-:W-:Y:S01]  /*4880*/  @!P0 FADD.FTZ R211, -R211, -RZ ;  /* 0x800000ffd3d38221 */ /* 0x000fe20000010100 */
[----:B------:R-:W-:Y:S01]  /*4890*/  ISETP.LE.U32.AND P0, PT, R0, UR7, PT ;  /* 0x0000000700007c0c */ /* 0x000fe2000bf03070 */
[----:B------:R-:W-:Y:S01]  /*48a0*/  @P6 FADD.FTZ R205, -R205, -RZ ;  /* 0x800000ffcdcd6221 */ /* 0x000fe20000010100 */
[----:B------:R-:W-:Y:S01]  /*48b0*/  PRMT R0, R9, 0x7632, R0 ;  /* 0x0000763209007816 */ /* 0x000fe20000000000 */
[----:B------:R-:W-:Y:S01]  /*48c0*/  @!P2 FADD.FTZ R212, -R212, -RZ ;  /* 0x800000ffd4d4a221 */ /* 0x000fe20000010100 */
[----:B------:R-:W-:Y:S01]  /*48d0*/  ISETP.GT.U32.AND P2, PT, R7, UR7, PT ;  /* 0x0000000707007c0c */ /* 0x000fe2000bf44070 */
[----:B------:R-:W-:Y:S01]  /*48e0*/  IMAD.WIDE.U32 R6, R111, -0x2daee0ad, RZ ;  /* 0xd2511f536f067825 */ /* 0x000fe200078e00ff */
[----:B------:R-:W-:Y:S01]  /*48f0*/  LOP3.LUT R9, R9, 0xffff, RZ, 0xc0, !PT ;  /* 0x0000ffff09097812 */ /* 0x000fe200078ec0ff */
[----:B------:R-:W-:Y:S01]  /*4900*/  MUFU.EX2 R111, R64 ;  /* 0x00000040006f7308 */ /* 0x000fe20000000800 */
[----:B------:R-:W-:Y:S01]  /*4910*/  ISETP.GT.U32.AND P6, PT, R14, UR7, PT ;  /* 0x000000070e007c0c */ /* 0x000fe2000bfc4070 */
[----:B------:R-:W-:Y:S01]  /*4920*/  @!P4 FADD.FTZ R184, -R184, -RZ ;  /* 0x800000ffb8b8c221 */ /* 0x000fe20000010100 */
[----:B------:R-:W-:Y:S01]  /*4930*/  SHF.R.U32.HI R9, RZ, 0x8, R9 ;  /* 0x00000008ff097819 */ /* 0x000fe20000011609 */
[----:B------:R-:W-:Y:S01]  /*4940*/  @P3 FADD.FTZ R194, -R194, -RZ ;  /* 0x800000ffc2c23221 */ /* 0x000fe20000010100 */
[----:B------:R-:W-:Y:S01]  /*4950*/  LOP3.LUT R0, R0, 0xff, RZ, 0xc0, !PT ;  /* 0x000000ff00007812 */ /* 0x000fe200078ec0ff */
[----:B------:R-:W-:Y:S01]  /*4960*/  @!P0 FADD.FTZ R189, -R189, -RZ ;  /* 0x800000ffbdbd8221 */ /* 0x000fe20000010100 */
[----:B------:R-:W-:Y:S03]  /*4970*/  ISETP.LE.U32.AND P0, PT, R102, UR7, PT ;  /* 0x0000000766007c0c */ /* 0x000fe6000bf03070 */
[----:B------:R-:W-:Y:S01]  /*4980*/  MUFU.EX2 R178, R45 ;  /* 0x0000002d00b27308 */ /* 0x000fe20000000800 */
[----:B------:R-:W-:Y:S01]  /*4990*/  LOP3.LUT R9, R9, 0xffff, RZ, 0xc0, !PT ;  /* 0x0000ffff09097812 */ /* 0x000fe200078ec0ff */
[----:B------:R-:W-:Y:S01]  /*49a0*/  @P2 FADD.FTZ R209, -R209, -RZ ;  /* 0x800000ffd1d12221 */ /* 0x000fe20000010100 */
[----:B------:R-:W-:Y:S02]  /*49b0*/  ISETP.LE.U32.AND P4, PT, R0, UR7, PT ;  /* 0x0000000700007c0c */ /* 0x000fe4000bf83070 */
[----:B------:R-:W-:Y:S01]  /*49c0*/  LOP3.LUT R0, R8, 0xff, RZ, 0xc0, !PT ;  /* 0x000000ff08007812 */ /* 0x000fe200078ec0ff */
[----:B------:R-:W-:Y:S01]  /*49d0*/  @P6 FADD.FTZ R183, -R183, -RZ ;  /* 0x800000ffb7b76221 */ /* 0x000fe20000010100 */
[----:B------:R-:W-:Y:S03]  /*49e0*/  ISETP.LE.U32.AND P3, PT, R9, UR7, PT ;  /* 0x0000000709007c0c */ /* 0x000fe6000bf63070 */
[----:B------:R-:W-:Y:S01]  /*49f0*/  MUFU.EX2 R185, R47 ;  /* 0x0000002f00b97308 */ /* 0x000fe20000000800 */
[----:B------:R-:W-:Y:S02]  /*4a00*/  ISETP.LE.U32.AND P6, PT, R0, UR7, PT ;  /* 0x0000000700007c0c */ /* 0x000fe4000bfc3070 */
[--C-:B------:R-:W-:Y:S01]  /*4a10*/  SHF.R.U32.HI R0, RZ, 0x8, R2.reuse ;  /* 0x00000008ff007819 */ /* 0x100fe20000011602 */
[----:B---3--:R-:W-:Y:S01]  /*4a20*/  @!P0 FADD.FTZ R172, -R172, -RZ ;  /* 0x800000ffacac8221 */ /* 0x008fe20000010100 */
[----:B------:R-:W-:Y:S02]  /*4a30*/  ISETP.GT.U32.AND P2, PT, R15, UR7, PT ;  /* 0x000000070f007c0c */ /* 0x000fe4000bf44070 */
[----:B------:R-:W-:Y:S01]  /*4a40*/  LOP3.LUT R0, R0, 0xffff, RZ, 0xc0, !PT ;  /* 0x0000ffff00007812 */ /* 0x000fe200078ec0ff */
[----:B------:R-:W-:Y:S01]  /*4a50*/  @!P4 FADD.FTZ R191, -R191, -RZ ;  /* 0x800000ffbfbfc221 */ /* 0x000fe20000010100 */
[----:B------:R-:W-:Y:S01]  /*4a60*/  PRMT R2, R8, 0x7632, R2 ;  /* 0x0000763208027816 */ /* 0x000fe20000000002 */
[----:B------:R-:W-:Y:S01]  /*4a70*/  MUFU.EX2 R156, R51 ;  /* 0x00000033009c7308 */ /* 0x000fe20000000800 */
[----:B------:R-:W-:Y:S01]  /*4a80*/  SHF.R.U32.HI R8, RZ, 0x18, R8 ;  /* 0x00000018ff087819 */ /* 0x000fe20000011608 */
[----:B------:R-:W-:Y:S01]  /*4a90*/  @!P3 FADD.FTZ R182, -R182, -RZ ;  /* 0x800000ffb6b6b221 */ /* 0x000fe20000010100 */
[----:B------:R-:W-:Y:S01]  /*4aa0*/  LOP3.LUT R7, R12, UR14, R7, 0x96, !PT ;  /* 0x0000000e0c077c12 */ /* 0x000fe2000f8e9607 */
[----:B------:R-:W-:Y:S01]  /*4ab0*/  @!P6 FADD.FTZ R197, -R197, -RZ ;  /* 0x800000ffc5c5e221 */ /* 0x000fe20000010100 */
[----:B------:R-:W-:Y:S02]  /*4ac0*/  ISETP.LE.U32.AND P3, PT, R8, UR7, PT ;  /* 0x0000000708007c0c */ /* 0x000fe4000bf63070 */
[----:B------:R-:W-:Y:S01]  /*4ad0*/  ISETP.GT.U32.AND P6, PT, R23, UR7, PT ;  /* 0x0000000717007c0c */ /* 0x000fe2000bfc4070 */
[----:B------:R-:W-:Y:S01]  /*4ae0*/  @P2 FADD.FTZ R193, -R193, -RZ ;  /* 0x800000ffc1c12221 */ /* 0x000fe20000010100 */
[----:B------:R-:W-:Y:S01]  /*4af0*/  ISETP.LE.U32.AND P2, PT, R0, UR7, PT ;  /* 0x0000000700007c0c */ /* 0x000fe2000bf43070 */
[----:B------:R-:W1:Y:S01]  /*4b00*/  MUFU.EX2 R188, R42 ;  /* 0x0000002a00bc7308 */ /* 0x000e620000000800 */
[----:B------:R-:W-:Y:S01]  /*4b10*/  LOP3.LUT R0, R2, 0xff, RZ, 0xc0, !PT ;  /* 0x000000ff02007812 */ /* 0x000fe200078ec0ff */
[----:B------:R-:W-:Y:S01]  /*4b20*/  IMAD.WIDE.U32 R2, R25, -0x326172a9, RZ ;  /* 0xcd9e8d5719027825 */ /* 0x000fe200078e00ff */
[----:B------:R-:W-:Y:S02]  /*4b30*/  LOP3.LUT R8, R5, 0xff, RZ, 0xc0, !PT ;  /* 0x000000ff05087812 */ /* 0x000fe400078ec0ff */
[----:B------:R-:W-:Y:S02]  /*4b40*/  ISETP.LE.U32.AND P4, PT, R19, UR7, PT ;  /* 0x0000000713007c0c */ /* 0x000fe4000bf83070 */
[----:B------:R-:W-:Y:S01]  /*4b50*/  ISETP.LE.U32.AND P5, PT, R0, UR7, PT ;  /* 0x0000000700007c0c */ /* 0x000fe2000bfa3070 */
[----:B------:R-:W-:Y:S01]  /*4b60*/  @!P3 FADD.FTZ R201, -R201, -RZ ;  /* 0x800000ffc9c9b221 */ /* 0x000fe20000010100 */
[----:B------:R-:W-:Y:S01]  /*4b70*/  LOP3.LUT R0, R22, UR33, R3, 0x96, !PT ;  /* 0x0000002116007c12 */ /* 0x000fe2000f8e9603 */
[----:B------:R-:W-:Y:S01]  /*4b80*/  @P6 FADD.FTZ R190, -R190, -RZ ;  /* 0x800000ffbebe6221 */ /* 0x000fe20000010100 */
[----:B------:R-:W-:Y:S01]  /*4b90*/  ISETP.GT.U32.AND P3, PT, R110, UR7, PT ;  /* 0x000000076e007c0c */ /* 0x000fe2000bf64070 */
[----:B------:R-:W-:Y:S01]  /*4ba0*/  @!P2 FADD.FTZ R198, -R198, -RZ ;  /* 0x800000ffc6c6a221 */ /* 0x000fe20000010100 */
[----:B------:R-:W-:Y:S01]  /*4bb0*/  PRMT R9, R2, 0x7773, RZ ;  /* 0x0000777302097816 */ /* 0x000fe200000000ff */
[----:B------:R-:W-:Y:S01]  /*4bc0*/  MUFU.EX2 R110, R66 ;  /* 0x00000042006e7308 */ /* 0x000fe20000000800 */
[----:B------:R-:W-:Y:S02]  /*4bd0*/  LOP3.LUT R3, R5, 0xffff, RZ, 0xc0, !PT ;  /* 0x0000ffff05037812 */ /* 0x000fe400078ec0ff */
[----:B------:R-:W-:Y:S02]  /*4be0*/  ISETP.GT.U32.AND P6, PT, R109, UR7, PT ;  /* 0x000000076d007c0c */ /* 0x000fe4000bfc4070 */
[----:B------:R-:W-:Y:S01]  /*4bf0*/  ISETP.GT.U32.AND P2, PT, R103, UR7, PT ;  /* 0x0000000767007c0c */ /* 0x000fe2000bf44070 */
[----:B------:R-:W-:Y:S01]  /*4c00*/  @!P5 FADD.FTZ R202, -R202, -RZ ;  /* 0x800000ffcacad221 */ /* 0x000fe20000010100 */
[----:B------:R-:W-:Y:S03]  /*4c10*/  SHF.R.U32.HI R3, RZ, 0x8, R3 ;  /* 0x00000008ff037819 */ /* 0x000fe60000011603 */
[----:B------:R-:W-:Y:S01]  /*4c20*/  MUFU.EX2 R109, R60 ;  /* 0x0000003c006d7308 */ /* 0x000fe20000000800 */
[----:B------:R-:W-:Y:S01]  /*4c30*/  ISETP.LE.U32.AND P0, PT, R8, UR7, PT ;  /* 0x0000000708007c0c */ /* 0x000fe2000bf03070 */
[----:B----4-:R-:W-:Y:S01]  /*4c40*/  @P3 FADD.FTZ R176, -R176, -RZ ;  /* 0x800000ffb0b03221 */ /* 0x010fe20000010100 */
[--C-:B------:R-:W-:Y:S02]  /*4c50*/  SHF.R.U32.HI R8, RZ, 0x18, R5.reuse ;  /* 0x00000018ff087819 */ /* 0x100fe40000011605 */
[----:B------:R-:W-:Y:S02]  /*4c60*/  PRMT R5, R5, 0x7632, R5 ;  /* 0x0000763205057816 */ /* 0x000fe40000000005 */
[----:B------:R-:W-:Y:S01]  /*4c70*/  LOP3.LUT R3, R3, 0xffff, RZ, 0xc0, !PT ;  /* 0x0000ffff03037812 */ /* 0x000fe200078ec0ff */
[----:B------:R-:W-:Y:S01]  /*4c80*/  @P6 FADD.FTZ R175, -R175, -RZ ;  /* 0x800000ffafaf6221 */ /* 0x000fe20000010100 */
[----:B------:R-:W-:Y:S01]  /*4c90*/  LOP3.LUT R5, R5, 0xff, RZ, 0xc0, !PT ;  /* 0x000000ff05057812 */ /* 0x000fe200078ec0ff */
[----:B------:R-:W-:Y:S01]  /*4ca0*/  @P2 FADD.FTZ R170, -R170, -RZ ;  /* 0x800000ffaaaa2221 */ /* 0x000fe20000010100 */
[----:B------:R-:W-:Y:S01]  /*4cb0*/  ISETP.LE.U32.AND P3, PT, R3, UR7, PT ;  /* 0x0000000703007c0c */ /* 0x000fe2000bf63070 */
[----:B------:R-:W-:Y:S01]  /*4cc0*/  MUFU.EX2 R162, R49 ;  /* 0x0000003100a27308 */ /* 0x000fe20000000800 */
[C---:B------:R-:W-:Y:S01]  /*4cd0*/  LOP3.LUT R3, R0.reuse, 0xffff, RZ, 0xc0, !PT ;  /* 0x0000ffff00037812 */ /* 0x040fe200078ec0ff */
[----:B------:R-:W-:Y:S01]  /*4ce0*/  @!P0 FADD.FTZ R167, -R167, -RZ ;  /* 0x800000ffa7a78221 */ /* 0x000fe20000010100 */
[----:B------:R-:W-:Y:S02]  /*4cf0*/  ISETP.LE.U32.AND P6, PT, R5, UR7, PT ;  /* 0x0000000705007c0c */ /* 0x000fe4000bfc3070 */
[----:B------:R-:W-:Y:S02]  /*4d00*/  LOP3.LUT R5, R0, 0xff, RZ, 0xc0, !PT ;  /* 0x000000ff00057812 */ /* 0x000fe400078ec0ff */
[----:B------:R-:W-:Y:S03]  /*4d10*/  ISETP.LE.U32.AND P2, PT, R8, UR7, PT ;  /* 0x0000000708007c0c */ /* 0x000fe6000bf43070 */
[----:B------:R-:W3:Y:S01]  /*4d20*/  MUFU.EX2 R200, R30 ;  /* 0x0000001e00c87308 */ /* 0x000ee20000000800 */
[----:B------:R-:W-:Y:S02]  /*4d30*/  PRMT R8, R0, 0x7632, R8 ;  /* 0x0000763200087816 */ /* 0x000fe40000000008 */
[----:B------:R-:W-:Y:S01]  /*4d40*/  ISETP.LE.U32.AND P0, PT, R5, UR7, PT ;  /* 0x0000000705007c0c */ /* 0x000fe2000bf03070 */
[----:B------:R-:W-:Y:S01]  /*4d50*/  @!P3 FADD.FTZ R166, -R166, -RZ ;  /* 0x800000ffa6a6b221 */ /* 0x000fe20000010100 */
[----:B------:R-:W-:Y:S02]  /*4d60*/  LOP3.LUT R5, R8, 0xff, RZ, 0xc0, !PT ;  /* 0x000000ff08057812 */ /* 0x000fe400078ec0ff */
[----:B------:R-:W-:Y:S01]  /*4d70*/  SHF.R.U32.HI R3, RZ, 0x8, R3 ;  /* 0x00000008ff037819 */ /* 0x000fe20000011603 */
[----:B--2---:R-:W-:Y:S01]  /*4d80*/  @!P6 FADD.FTZ R174, -R174, -RZ ;  /* 0x800000ffaeaee221 */ /* 0x004fe20000010100 */
[----:B------:R-:W-:Y:S01]  /*4d90*/  ISETP.LE.U32.AND P3, PT, R5, UR7, PT ;  /* 0x0000000705007c0c */ /* 0x000fe2000bf63070 */
[----:B------:R-:W-:Y:S01]  /*4da0*/  MUFU.EX2 R114, R54 ;  /* 0x0000003600727308 */ /* 0x000fe20000000800 */
[----:B------:R-:W-:Y:S01]  /*4db0*/  PRMT R5, R2, 0x7770, RZ ;  /* 0x0000777002057816 */ /* 0x000fe200000000ff */
[----:B------:R-:W-:Y:S01]  /*4dc0*/  @!P2 FADD.FTZ R173, -R173, -RZ ;  /* 0x800000ffadada221 */ /* 0x000fe20000010100 */
[----:B------:R-:W-:Y:S02]  /*4dd0*/  SHF.R.U32.HI R0, RZ, 0x18, R0 ;  /* 0x00000018ff007819 */ /* 0x000fe40000011600 */
[----:B------:R-:W-:Y:S01]  /*4de0*/  LOP3.LUT R3, R3, 0xffff, RZ, 0xc0, !PT ;  /* 0x0000ffff03037812 */ /* 0x000fe200078ec0ff */
[----:B------:R-:W-:Y:S01]  /*4df0*/  @!P0 FADD.FTZ R181, -R181, -RZ ;  /* 0x800000ffb5b58221 */ /* 0x000fe20000010100 */
[----:B------:R-:W-:Y:S03]  /*4e00*/  ISETP.LE.U32.AND P0, PT, R0, UR7, PT ;  /* 0x0000000700007c0c */ /* 0x000fe6000bf03070 */
[----:B------:R-:W-:Y:S01]  /*4e10*/  MUFU.EX2 R186, R46 ;  /* 0x0000002e00ba7308 */ /* 0x000fe20000000800 */
[----:B------:R-:W-:Y:S02]  /*4e20*/  ISETP.LE.U32.AND P2, PT, R5, UR7, PT ;  /* 0x0000000705007c0c */ /* 0x000fe4000bf43070 */
[----:B------:R-:W-:Y:S01]  /*4e30*/  PRMT R8, R2, 0x7772, RZ ;  /* 0x0000777202087816 */ /* 0x000fe200000000ff */
[----:B-1----:R-:W-:Y:S01]  /*4e40*/  @!P3 FADD.FTZ R188, -R188, -RZ ;  /* 0x800000ffbcbcb221 */ /* 0x002fe20000010100 */
[----:B------:R-:W-:Y:S02]  /*4e50*/  ISETP.LE.U32.AND P6, PT, R3, UR7, PT ;  /* 0x0000000703007c0c */ /* 0x000fe4000bfc3070 */
[----:B------:R-:W-:Y:S03]  /*4e60*/  PRMT R3, R2, 0x7771, RZ ;  /* 0x0000777102037816 */ /* 0x000fe600000000ff */
[----:B------:R-:W-:Y:S01]  /*4e70*/  MUFU.EX2 R113, R53 ;  /* 0x0000003500717308 */ /* 0x000fe20000000800 */
[C---:B------:R-:W-:Y:S02]  /*4e80*/  PRMT R2, R4.reuse, 0x7770, RZ ;  /* 0x0000777004027816 */ /* 0x040fe400000000ff */
[----:B------:R-:W-:Y:S01]  /*4e90*/  PRMT R0, R4, 0x7771, RZ ;  /* 0x0000777104007816 */ /* 0x000fe200000000ff */
[----:B------:R-:W-:Y:S01]  /*4ea0*/  @!P0 FADD.FTZ R187, -R187, -RZ ;  /* 0x800000ffbbbb8221 */ /* 0x000fe20000010100 */
[----:B------:R-:W-:Y:S01]  /*4eb0*/  ISETP.GT.U32.AND P0, PT, R9, UR7, PT ;  /* 0x0000000709007c0c */ /* 0x000fe2000bf04070 */
[----:B------:R-:W-:Y:S01]  /*4ec0*/  @!P2 FADD.FTZ R177, -R177, -RZ ;  /* 0x800000ffb1b1a221 */ /* 0x000fe20000010100 */
[----:B------:R-:W-:Y:S03]  /*4ed0*/  ISETP.LE.U32.AND P2, PT, R2, UR7, PT ;  /* 0x0000000702007c0c */ /* 0x000fe6000bf43070 */
[----:B------:R-:W-:Y:S01]  /*4ee0*/  MUFU.EX2 R163, R50 ;  /* 0x0000003200a37308 */ /* 0x000fe20000000800 */
[----:B------:R-:W-:Y:S01]  /*4ef0*/  LOP3.LUT R2, R10, 0xff, RZ, 0xc0, !PT ;  /* 0x000000ff0a027812 */ /* 0x000fe200078ec0ff */
[----:B------:R-:W-:Y:S01]  /*4f00*/  @!P6 FADD.FTZ R179, -R179, -RZ ;  /* 0x800000ffb3b3e221 */ /* 0x000fe20000010100 */
[----:B------:R-:W-:Y:S02]  /*4f10*/  ISETP.GT.U32.AND P6, PT, R3, UR7, PT ;  /* 0x0000000703007c0c */ /* 0x000fe4000bfc4070 */
[C---:B------:R-:W-:Y:S02]  /*4f20*/  PRMT R3, R4.reuse, 0x7772, RZ ;  /* 0x0000777204037816 */ /* 0x040fe400000000ff */
[----:B------:R-:W-:Y:S03]  /*4f30*/  PRMT R4, R4, 0x7773, RZ ;  /* 0x0000777304047816 */ /* 0x000fe600000000ff */
[----:B------:R-:W1:Y:S01]  /*4f40*/  MUFU.EX2 R115, R52 ;  /* 0x0000003400737308 */ /* 0x000e620000000800 */
[----:B------:R-:W-:Y:S01]  /*4f50*/  ISETP.GT.U32.AND P5, PT, R24, UR7, PT ;  /* 0x0000000718007c0c */ /* 0x000fe2000bfa4070 */
[----:B------:R-:W-:Y:S01]  /*4f60*/  @P0 FADD.FTZ R185, -R185, -RZ ;  /* 0x800000ffb9b90221 */ /* 0x000fe20000010100 */
[----:B------:R-:W-:Y:S01]  /*4f70*/  ISETP.LE.U32.AND P0, PT, R2, UR7, PT ;  /* 0x0000000702007c0c */ /* 0x000fe2000bf03070 */
[----:B------:R-:W-:Y:S01]  /*4f80*/  @!P2 FADD.FTZ R164, -R164, -RZ ;  /* 0x800000ffa4a4a221 */ /* 0x000fe20000010100 */
[----:B------:R-:W-:Y:S02]  /*4f90*/  ISETP.GT.U32.AND P2, PT, R4, UR7, PT ;  /* 0x0000000704007c0c */ /* 0x000fe4000bf44070 */
[--C-:B------:R-:W-:Y:S01]  /*4fa0*/  SHF.R.U32.HI R2, RZ, 0x18, R10.reuse ;  /* 0x00000018ff027819 */ /* 0x100fe2000001160a */
[----:B------:R-:W-:Y:S01]  /*4fb0*/  @P6 FADD.FTZ R178, -R178, -RZ ;  /* 0x800000ffb2b26221 */ /* 0x000fe20000010100 */
[----:B------:R-:W-:Y:S01]  /*4fc0*/  ISETP.GT.U32.AND P6, PT, R0, UR7, PT ;  /* 0x0000000700007c0c */ /* 0x000fe2000bfc4070 */
[----:B------:R-:W-:Y:S01]  /*4fd0*/  MUFU.EX2 R165, R57 ;  /* 0x0000003900a57308 */ /* 0x000fe20000000800 */
[C---:B------:R-:W-:Y:S02]  /*4fe0*/  LOP3.LUT R0, R10.reuse, 0xffff, RZ, 0xc0, !PT ;  /* 0x0000ffff0a007812 */ /* 0x040fe400078ec0ff */
[----:B------:R-:W-:Y:S01]  /*4ff0*/  PRMT R10, R10, 0x7632, R10 ;  /* 0x000076320a0a7816 */ /* 0x000fe2000000000a */
[----:B---3--:R-:W-:Y:S01]  /*5000*/  @P5 FADD.FTZ R200, -R200, -RZ ;  /* 0x800000ffc8c85221 */ /* 0x008fe20000010100 */
[----:B------:R-:W-:Y:S02]  /*5010*/  SHF.R.U32.HI R0, RZ, 0x8, R0 ;  /* 0x00000008ff007819 */ /* 0x000fe40000011600 */
[----:B------:R-:W-:Y:S01]  /*5020*/  LOP3.LUT R10, R10, 0xff, RZ, 0xc0, !PT ;  /* 0x000000ff0a0a7812 */ /* 0x000fe200078ec0ff */
[----:B------:R-:W-:Y:S01]  /*5030*/  @P2 FADD.FTZ R156, -R156, -RZ ;  /* 0x800000ff9c9c2221 */ /* 0x000fe20000010100 */
[----:B------:R-:W-:Y:S01]  /*5040*/  LOP3.LUT R0, R0, 0xffff, RZ, 0xc0, !PT ;  /* 0x0000ffff00007812 */ /* 0x000fe200078ec0ff */
[----:B------:R-:W-:Y:S01]  /*5050*/  MUFU.EX2 R168, R56 ;  /* 0x0000003800a87308 */ /* 0x000fe20000000800 */
[----:B------:R-:W-:Y:S01]  /*5060*/  ISETP.LE.U32.AND P2, PT, R10, UR7, PT ;  /* 0x000000070a007c0c */ /* 0x000fe2000bf43070 */
[----:B------:R-:W-:Y:S01]  /*5070*/  @P6 FADD.FTZ R162, -R162, -RZ ;  /* 0x800000ffa2a26221 */ /* 0x000fe20000010100 */
[----:B------:R-:W-:Y:S01]  /*5080*/  ISETP.GT.U32.AND P3, PT, R8, UR7, PT ;  /* 0x0000000708007c0c */ /* 0x000fe2000bf64070 */
[----:B-1----:R-:W-:Y:S01]  /*5090*/  @!P0 FADD.FTZ R115, -R115, -RZ ;  /* 0x800000ff73738221 */ /* 0x002fe20000010100 */
[----:B------:R-:W-:Y:S02]  /*50a0*/  ISETP.LE.U32.AND P6, PT, R0, UR7, PT ;  /* 0x0000000700007c0c */ /* 0x000fe4000bfc3070 */
[----:B------:R-:W-:Y:S03]  /*50b0*/  LOP3.LUT R0, R7, 0xffff, RZ, 0xc0, !PT ;  /* 0x0000ffff07007812 */ /* 0x000fe600078ec0ff */
[----:B------:R-:W1:Y:S01]  /*50c0*/  MUFU.EX2 R192, R28 ;  /* 0x0000001c00c07308 */ /* 0x000e620000000800 */
[----:B------:R-:W-:Y:S02]  /*50d0*/  ISETP.LE.U32.AND P5, PT, R101, UR7, PT ;  /* 0x0000000765007c0c */ /* 0x000fe4000bfa3070 */
[----:B------:R-:W-:Y:S02]  /*50e0*/  SHF.R.U32.HI R0, RZ, 0x8, R0 ;  /* 0x00000008ff007819 */ /* 0x000fe40000011600 */
[----:B------:R-:W-:Y:S01]  /*50f0*/  F2FP.RELU.BF16.F32.PACK_AB R4, R208, R207 ;  /* 0x000000cfd004723e */ /* 0x000fe200000018ff */
[----:B------:R-:W-:Y:S01]  /*5100*/  @!P2 FADD.FTZ R114, -R114, -RZ ;  /* 0x800000ff7272a221 */ /* 0x000fe20000010100 */
[----:B------:R-:W-:Y:S01]  /*5110*/  ISETP.GT.U32.AND P2, PT, R169, UR7, PT ;  /* 0x00000007a9007c0c */ /* 0x000fe2000bf44070 */
[----:B------:R-:W-:Y:S01]  /*5120*/  @P3 FADD.FTZ R186, -R186, -RZ ;  /* 0x800000ffbaba3221 */ /* 0x000fe20000010100 */
[----:B------:R-:W-:Y:S01]  /*5130*/  LOP3.LUT R0, R0, 0xffff, RZ, 0xc0, !PT ;  /* 0x0000ffff00007812 */ /* 0x000fe200078ec0ff */
[----:B------:R-:W-:Y:S01]  /*5140*/  @!P6 FADD.FTZ R113, -R113, -RZ ;  /* 0x800000ff7171e221 */ /* 0x000fe20000010100 */
[----:B------:R-:W-:Y:S01]  /*5150*/  ISETP.GT.U32.AND P3, PT, R3, UR7, PT ;  /* 0x0000000703007c0c */ /* 0x000fe2000bf64070 */
[----:B------:R-:W2:Y:S01]  /*5160*/  MUFU.EX2 R199, R31 ;  /* 0x0000001f00c77308 */ /* 0x000ea20000000800 */
[----:B------:R-:W-:Y:S01]  /*5170*/  ISETP.LE.U32.AND P6, PT, R0, UR7, PT ;  /* 0x0000000700007c0c */ /* 0x000fe2000bfc3070 */
[----:B------:R-:W-:Y:S01]  /*5180*/  @!P5 FADD.FTZ R111, -R111, -RZ ;  /* 0x800000ff6f6fd221 */ /* 0x000fe20000010100 */
[C---:B------:R-:W-:Y:S02]  /*5190*/  PRMT R0, R6.reuse, 0x7772, RZ ;  /* 0x0000777206007816 */ /* 0x040fe400000000ff */
[----:B------:R-:W-:Y:S01]  /*51a0*/  PRMT R3, R6, 0x7770, RZ ;  /* 0x0000777006037816 */ /* 0x000fe200000000ff */
[----:B-1----:R-:W-:Y:S01]  /*51b0*/  @!P4 FADD.FTZ R192, -R192, -RZ ;  /* 0x800000ffc0c0c221 */ /* 0x002fe20000010100 */
[----:B------:R-:W-:Y:S01]  /*51c0*/  ISETP.GT.U32.AND P5, PT, R0, UR7, PT ;  /* 0x0000000700007c0c */ /* 0x000fe2000bfa4070 */
[----:B------:R-:W-:Y:S01]  /*51d0*/  @P2 FADD.FTZ R110, -R110, -RZ ;  /* 0x800000ff6e6e2221 */ /* 0x000fe20000010100 */
[--C-:B------:R-:W-:Y:S01]  /*51e0*/  SHF.R.U32.HI R0, RZ, 0x18, R7.reuse ;  /* 0x00000018ff007819 */ /* 0x100fe20000011607 */
[----:B------:R-:W1:Y:S01]  /*51f0*/  MUFU.EX2 R112, R55 ;  /* 0x0000003700707308 */ /* 0x000e620000000800 */
[----:B------:R-:W-:Y:S01]  /*5200*/  ISETP.GT.U32.AND P4, PT, R21, UR7, PT ;  /* 0x0000000715007c0c */ /* 0x000fe2000bf84070 */
[----:B------:R-:W-:Y:S01]  /*5210*/  @P3 FADD.FTZ R163, -R163, -RZ ;  /* 0x800000ffa3a33221 */ /* 0x000fe20000010100 */
[----:B------:R-:W-:Y:S01]  /*5220*/  ISETP.LE.U32.AND P2, PT, R0, UR7, PT ;  /* 0x0000000700007c0c */ /* 0x000fe2000bf43070 */
[----:B------:R-:W-:Y:S01]  /*5230*/  @!P6 FADD.FTZ R165, -R165, -RZ ;  /* 0x800000ffa5a5e221 */ /* 0x000fe20000010100 */
[----:B------:R-:W-:Y:S02]  /*5240*/  F2FP.RELU.BF16.F32.PACK_AB R0, R203, R204 ;  /* 0x000000cccb00723e */ /* 0x000fe400000018ff */
[----:B------:R-:W-:Y:S03]  /*5250*/  ISETP.LE.U32.AND P3, PT, R2, UR7, PT ;  /* 0x0000000702007c0c */ /* 0x000fe6000bf63070 */
[----:B------:R-:W-:Y:S01]  /*5260*/  MUFU.EX2 R171, R58 ;  /* 0x0000003a00ab7308 */ /* 0x000fe20000000800 */
[----:B------:R-:W-:Y:S01]  /*5270*/  LOP3.LUT R2, R7, 0xff, RZ, 0xc0, !PT ;  /* 0x000000ff07027812 */ /* 0x000fe200078ec0ff */
[----:B------:R3:W-:Y:S01]  /*5280*/  STS [R214+0x10400], R0 ;  /* 0x01040000d6007388 */ /* 0x0007e20000000800 */
[----:B------:R-:W-:Y:S02]  /*5290*/  F2FP.RELU.BF16.F32.PACK_AB R5, R173, R174 ;  /* 0x000000aead05723e */ /* 0x000fe400000018ff */
[----:B------:R-:W-:Y:S01]  /*52a0*/  ISETP.LE.U32.AND P0, PT, R2, UR7, PT ;  /* 0x0000000702007c0c */ /* 0x000fe2000bf03070 */
[----:B--2---:R-:W-:Y:S01]  /*52b0*/  @P4 FADD.FTZ R199, -R199, -RZ ;  /* 0x800000ffc7c74221 */ /* 0x004fe20000010100 */
[----:B------:R-:W-:Y:S03]  /*52c0*/  PRMT R2, R6, 0x7771, RZ ;  /* 0x0000777106027816 */ /* 0x000fe600000000ff */
[----:B------:R-:W2:Y:S01]  /*52d0*/  MUFU.EX2 R169, R59 ;  /* 0x0000003b00a97308 */ /* 0x000ea20000000800 */
[----:B------:R-:W-:Y:S02]  /*52e0*/  ISETP.GT.U32.AND P4, PT, R26, UR7, PT ;  /* 0x000000071a007c0c */ /* 0x000fe4000bf84070 */
[----:B------:R-:W-:Y:S01]  /*52f0*/  ISETP.GT.U32.AND P6, PT, R2, UR7, PT ;  /* 0x0000000702007c0c */ /* 0x000fe2000bfc4070 */
[----:B-1----:R-:W-:Y:S01]  /*5300*/  @!P3 FADD.FTZ R112, -R112, -RZ ;  /* 0x800000ff7070b221 */ /* 0x002fe20000010100 */
[----:B------:R-:W-:Y:S02]  /*5310*/  F2FP.RELU.BF16.F32.PACK_AB R2, R195, R196 ;  /* 0x000000c4c302723e */ /* 0x000fe400000018ff */
[----:B------:R-:W-:Y:S02]  /*5320*/  ISETP.GT.U32.AND P3, PT, R157, UR7, PT ;  /* 0x000000079d007c0c */ /* 0x000fe4000bf64070 */
[----:B------:R-:W-:Y:S01]  /*5330*/  PRMT R7, R7, 0x7632, R7 ;  /* 0x0000763207077816 */ /* 0x000fe20000000007 */
[----:B------:R-:W-:Y:S01]  /*5340*/  @!P0 FADD.FTZ R168, -R168, -RZ ;  /* 0x800000ffa8a88221 */ /* 0x000fe20000010100 */
[----:B------:R-:W-:Y:S01]  /*5350*/  ISETP.LE.U32.AND P0, PT, R3, UR7, PT ;  /* 0x0000000703007c0c */ /* 0x000fe2000bf03070 */
[----:B------:R1:W-:Y:S01]  /*5360*/  STS [R214+0x10000], R2 ;  /* 0x01000002d6007388 */ /* 0x0003e20000000800 */
[----:B------:R-:W-:Y:S01]  /*5370*/  F2FP.RELU.BF16.F32.PACK_AB R3, R183, R184 ;  /* 0x000000b8b703723e */ /* 0x000fe200000018ff */
[----:B------:R-:W-:Y:S01]  /*5380*/  @P4 FADD.FTZ R161, -R161, -RZ ;  /* 0x800000ffa1a14221 */ /* 0x000fe20000010100 */
[----:B------:R-:W-:Y:S01]  /*5390*/  LOP3.LUT R7, R7, 0xff, RZ, 0xc0, !PT ;  /* 0x000000ff07077812 */ /* 0x000fe200078ec0ff */
[----:B------:R-:W4:Y:S01]  /*53a0*/  MUFU.EX2 R157, R62 ;  /* 0x0000003e009d7308 */ /* 0x000f220000000800 */
[----:B------:R-:W-:Y:S01]  /*53b0*/  PRMT R6, R6, 0x7773, RZ ;  /* 0x0000777306067816 */ /* 0x000fe200000000ff */
[----:B------:R1:W-:Y:S01]  /*53c0*/  STS [R232+0x10000], R3 ;  /* 0x01000003e8007388 */ /* 0x0003e20000000800 */
[----:B---3--:R-:W-:Y:S01]  /*53d0*/  F2FP.RELU.BF16.F32.PACK_AB R0, R193, R194 ;  /* 0x000000c2c100723e */ /* 0x008fe200000018ff */
[----:B------:R-:W-:Y:S01]  /*53e0*/  @P3 FADD.FTZ R160, -R160, -RZ ;  /* 0x800000ffa0a03221 */ /* 0x000fe20000010100 */
[----:B------:R-:W-:Y:S01]  /*53f0*/  ISETP.LE.U32.AND P3, PT, R7, UR7, PT ;  /* 0x0000000707007c0c */ /* 0x000fe2000bf63070 */
[----:B--2---:R-:W-:Y:S01]  /*5400*/  @!P2 FADD.FTZ R169, -R169, -RZ ;  /* 0x800000ffa9a9a221 */ /* 0x004fe20000010100 */
[----:B------:R-:W-:Y:S01]  /*5410*/  ISETP.GT.U32.AND P4, PT, R6, UR7, PT ;  /* 0x0000000706007c0c */ /* 0x000fe2000bf84070 */
[----:B------:R2:W-:Y:S01]  /*5420*/  STS [R232+0x10400], R0 ;  /* 0x01040000e8007388 */ /* 0x0005e20000000800 */
[----:B------:R-:W-:Y:S01]  /*5430*/  @!P0 FADD.FTZ R109, -R109, -RZ ;  /* 0x800000ff6d6d8221 */ /* 0x000fe20000010100 */
[----:B------:R-:W-:Y:S01]  /*5440*/  @P6 FADD.FTZ R159, -R159, -RZ ;  /* 0x800000ff9f9f6221 */ /* 0x000fe20000010100 */
[----:B------:R-:W-:Y:S01]  /*5450*/  FSETP.GE.FTZ.AND P2, PT, R196, RZ, PT ;  /* 0x000000ffc400720b */ /* 0x000fe20003f56000 */
[----:B------:R3:W-:Y:S01]  /*5460*/  STS [R214+0x12000], R4 ;  /* 0x01200004d6007388 */ /* 0x0007e20000000800 */
[----:B----4-:R-:W-:Y:S05]  /*5470*/  @P5 FADD.FTZ R157, -R157, -RZ ;  /* 0x800000ff9d9d5221 */ /* 0x010fea0000010100 */
[----:B------:R-:W-:Y:S01]  /*5480*/  @!P3 FADD.FTZ R171, -R171, -RZ ;  /* 0x800000ffababb221 */ /* 0x000fe20000010100 */
[----:B------:R-:W-:Y:S01]  /*5490*/  FSETP.GE.FTZ.AND P3, PT, R184, RZ, PT ;  /* 0x000000ffb800720b */ /* 0x000fe20003f76000 */
[----:B------:R-:W-:Y:S01]  /*54a0*/  @P4 FADD.FTZ R158, -R158, -RZ ;  /* 0x800000ff9e9e4221 */ /* 0x000fe20000010100 */
[----:B-1----:R-:W-:Y:S02]  /*54b0*/  F2FP.RELU.BF16.F32.PACK_AB R2, R205, R206 ;  /* 0x000000cecd02723e */ /* 0x002fe400000018ff */
[----:B------:R-:W-:Y:S02]  /*54c0*/  FSETP.GE.FTZ.AND P4, PT, R172, RZ, PT ;  /* 0x000000ffac00720b */ /* 0x000fe40003f96000 */
[C---:B------:R-:W-:Y:S02]  /*54d0*/  FSETP.GE.FTZ.AND P5, PT, R182.reuse, RZ, PT ;  /* 0x000000ffb600720b */ /* 0x040fe40003fb6000 */
[----:B------:R-:W-:Y:S05]  /*54e0*/  F2FP.RELU.BF16.F32.PACK_AB R3, R211, R212 ;  /* 0x000000d4d303723e */ /* 0x000fea00000018ff */
[----:B------:R1:W-:Y:S01]  /*54f0*/  STS [R214+0x12400], R3 ;  /* 0x01240003d6007388 */ /* 0x0003e20000000800 */
[----:B--2---:R-:W-:Y:S03]  /*5500*/  F2FP.RELU.BF16.F32.PACK_AB R0, R209, R210 ;  /* 0x000000d2d100723e */ /* 0x004fe600000018ff */
[----:B------:R2:W-:Y:S01]  /*5510*/  STS [R232+0x12000], R2 ;  /* 0x01200002e8007388 */ /* 0x0005e20000000800 */
[----:B---3--:R-:W-:Y:S03]  /*5520*/  F2FP.RELU.BF16.F32.PACK_AB R4, R182, R180 ;  /* 0x000000b4b604723e */ /* 0x008fe600000018ff */
        /* <DEDUP_REMOVED lines=11> */
[----:B------:R1:W-:Y:S01]  /*55e0*/  STS [R216+0x12400], R3 ;  /* 0x01240003d8007388 */ /* 0x0003e20000000800 */
[----:B---3--:R-:W-:Y:S03]  /*55f0*/  F2FP.RELU.BF16.F32.PACK_AB R0, R190, R192 ;  /* 0x000000c0be00723e */ /* 0x008fe600000018ff */
[----:B------:R2:W-:Y:S04]  /*5600*/  STS [R216+0x12000], R2 ;  /* 0x01200002d8007388 */ /* 0x0005e80000000800 */
[----:B------:R3:W-:Y:S01]  /*5610*/  STS [R231+0x12000], R0 ;  /* 0x01200000e7007388 */ /* 0x0007e20000000800 */
[----:B-1----:R-:W-:Y:S02]  /*5620*/  F2FP.RELU.BF16.F32.PACK_AB R3, R187, R188 ;  /* 0x000000bcbb03723e */ /* 0x002fe400000018ff */
[----:B--2---:R-:W-:Y:S02]  /*5630*/  F2FP.RELU.BF16.F32.PACK_AB R2, R199, R200 ;  /* 0x000000c8c702723e */ /* 0x004fe400000018ff */
[----:B---3--:R-:W-:Y:S03]  /*5640*/  F2FP.RELU.BF16.F32.PACK_AB R0, R166, R167 ;  /* 0x000000a7a600723e */ /* 0x008fe600000018ff */
[----:B------:R1:W-:Y:S04]  /*5650*/  STS [R231+0x12400], R2 ;  /* 0x01240002e7007388 */ /* 0x0003e80000000800 */
[----:B------:R2:W-:Y:S04]  /*5660*/  STS [R217], R0 ;  /* 0x00000000d9007388 */ /* 0x0005e80000000800 */
[----:B------:R3:W-:Y:S01]  /*5670*/  STS [R217+0x400], R5 ;  /* 0x00040005d9007388 */ /* 0x0007e20000000800 */
[----:B-1----:R-:W-:Y:S02]  /*5680*/  F2FP.RELU.BF16.F32.PACK_AB R2, R162, R164 ;  /* 0x000000a4a202723e */ /* 0x002fe400000018ff */
[----:B--2---:R-:W-:Y:S03]  /*5690*/  F2FP.RELU.BF16.F32.PACK_AB R0, R156, R163 ;  /* 0x000000a39c00723e */ /* 0x004fe600000018ff */
[----:B------:R1:W-:Y:S01]  /*56a0*/  STS [R108], R2 ;  /* 0x000000026c007388 */ /* 0x0003e20000000800 */
[----:B---3--:R-:W-:Y:S03]  /*56b0*/  F2FP.RELU.BF16.F32.PACK_AB R5, R165, R168 ;  /* 0x000000a8a505723e */ /* 0x008fe600000018ff */
[----:B------:R2:W-:Y:S04]  /*56c0*/  STS [R108+0x400], R0 ;  /* 0x000400006c007388 */ /* 0x0005e80000000800 */
[----:B------:R3:W-:Y:S04]  /*56d0*/  STS [R217+0x2000], R4 ;  /* 0x00200004d9007388 */ /* 0x0007e80000000800 */
[----:B------:R4:W-:Y:S01]  /*56e0*/  STS [R217+0x2400], R3 ;  /* 0x00240003d9007388 */ /* 0x0009e20000000800 */
[----:B-1----:R-:W-:Y:S02]  /*56f0*/  F2FP.RELU.BF16.F32.PACK_AB R2, R112, R114 ;  /* 0x000000727002723e */ /* 0x002fe400000018ff */
[----:B--2---:R-:W-:Y:S02]  /*5700*/  F2FP.RELU.BF16.F32.PACK_AB R0, R178, R177 ;  /* 0x000000b1b200723e */ /* 0x004fe400000018ff */
        /* <DEDUP_REMOVED lines=11> */
[----:B-1----:R-:W-:Y:S05]  /*57c0*/  F2FP.RELU.BF16.F32.PACK_AB R0, R160, R110 ;  /* 0x0000006ea000723e */ /* 0x002fea00000018ff */
        /* <DEDUP_REMOVED lines=50> */
[----:B------:R-:W5:Y:S03]  /*5af0*/  LDG.E R104, desc[UR26][R2.64+0x20] ;  /* 0x0000201a02687981 */ /* 0x000f66000c1e1900 */
[----:B------:R-:W-:Y:S01]  /*5b00*/  HMMA.16816.F32.BF16 R64, R100, R146, R64 ;  /* 0x000000926440723c */ /* 0x000fe20000041840 */
[----:B------:R-:W5:Y:S03]  /*5b10*/  LDG.E R103, desc[UR26][R2.64+0x100] ;  /* 0x0001001a02677981 */ /* 0x000f66000c1e1900 */
[--C-:B------:R-:W-:Y:S01]  /*5b20*/  SHF.R.U32.HI R102, RZ, 0x1, R155.reuse ;  /* 0x00000001ff667819 */ /* 0x100fe2000001169b */
[C---:B------:R-:W-:Y:S02]  /*5b30*/  IMAD.SHL.U32 R100, R155.reuse, 0x40, RZ ;  /* 0x000000409b647824 */ /* 0x040fe400078e00ff */
[----:B------:R-:W-:Y:S03]  /*5b40*/  IMAD.SHL.U32 R101, R155, 0x8, RZ ;  /* 0x000000089b657824 */ /* 0x000fe600078e00ff */
[----:B------:R-:W-:Y:S01]  /*5b50*/  LOP3.LUT R0, R100, 0x400, RZ, 0xc0, !PT ;  /* 0x0000040064007812 */ /* 0x000fe200078ec0ff */
[----:B------:R1:W5:Y:S02]  /*5b60*/  LDG.E R3, desc[UR26][R2.64+0x120] ;  /* 0x0001201a02037981 */ /* 0x000364000c1e1900 */
[----:B-1----:R-:W-:Y:S04]  /*5b70*/  LOP3.LUT R2, R102, 0x30, RZ, 0xc0, !PT ;  /* 0x0000003066027812 */ /* 0x002fe800078ec0ff */
[----:B------:R-:W-:Y:S04]  /*5b80*/  LOP3.LUT R2, R2, 0x8, R155, 0xf8, !PT ;  /* 0x0000000802027812 */ /* 0x000fe800078ef89b */
[----:B------:R-:W-:Y:S04]  /*5b90*/  LOP3.LUT R2, R2, 0x1c0, R100, 0xf8, !PT ;  /* 0x000001c002027812 */ /* 0x000fe800078ef864 */
[----:B------:R-:W-:Y:S05]  /*5ba0*/  LOP3.LUT R2, R2, 0x38, R101, 0x78, !PT ;  /* 0x0000003802027812 */ /* 0x000fea00078e7865 */
[----:B------:R-:W-:Y:S02]  /*5bb0*/  IMAD R2, R2, 0x2, R0 ;  /* 0x0000000202027824 */ /* 0x000fe400078e0200 */
[C---:B--2---:R-:W-:Y:S01]  /*5bc0*/  FADD.FTZ R4, -R105.reuse, R4 ;  /* 0x0000000469047221 */ /* 0x044fe20000010100 */
[C---:B------:R-:W-:Y:S01]  /*5bd0*/  FADD.FTZ R5, -R105.reuse, R5 ;  /* 0x0000000569057221 */ /* 0x040fe20000010100 */
[C---:B------:R-:W-:Y:S01]  /*5be0*/  FADD.FTZ R16, -R105.reuse, R16 ;  /* 0x0000001069107221 */ /* 0x040fe20000010100 */
[C---:B------:R-:W-:Y:S01]  /*5bf0*/  FADD.FTZ R0, -R105.reuse, R37 ;  /* 0x0000002569007221 */ /* 0x040fe20000010100 */
[C---:B------:R-:W-:Y:S01]  /*5c00*/  FADD.FTZ R49, -R105.reuse, R49 ;  /* 0x0000003169317221 */ /* 0x040fe20000010100 */
[-C--:B------:R-:W-:Y:S01]  /*5c10*/  FSEL R4, R4, R105.reuse, P2 ;  /* 0x0000006904047208 */ /* 0x080fe20001000000 */
[----:B------:R-:W-:Y:S01]  /*5c20*/  FADD.FTZ R32, -R105, R32 ;  /* 0x0000002069207221 */ /* 0x000fe20000010100 */
[----:B------:R-:W-:Y:S01]  /*5c30*/  FSEL R5, R5, R105, P0 ;  /* 0x0000006905057208 */ /* 0x000fe20000000000 */
[----:B------:R-:W-:Y:S01]  /*5c40*/  FADD.FTZ R21, -R105, R21 ;  /* 0x0000001569157221 */ /* 0x000fe20000010100 */
[----:B------:R-:W-:Y:S01]  /*5c50*/  FSETP.GE.FTZ.AND P0, PT, R180, RZ, PT ;  /* 0x000000ffb400720b */ /* 0x000fe20003f16000 */
[----:B------:R-:W-:Y:S01]  /*5c60*/  FMUL.FTZ R4, R196, R4 ;  /* 0x00000004c4047220 */ /* 0x000fe20000410000 */
[----:B------:R-:W-:Y:S01]  /*5c70*/  FSETP.GE.FTZ.AND P2, PT, R183, RZ, PT ;  /* 0x000000ffb700720b */ /* 0x000fe20003f56000 */
[----:B------:R-:W-:Y:S01]  /*5c80*/  FMUL.FTZ R5, R195, R5 ;  /* 0x00000005c3057220 */ /* 0x000fe20000410000 */
[-C--:B------:R-:W-:Y:S01]  /*5c90*/  FSEL R16, R16, R105.reuse, P3 ;  /* 0x0000006910107208 */ /* 0x080fe20001800000 */
[----:B------:R-:W-:Y:S01]  /*5ca0*/  FADD.FTZ R48, -R105, R48 ;  /* 0x0000003069307221 */ /* 0x000fe20000010100 */
[----:B------:R-:W-:Y:S02]  /*5cb0*/  FSETP.GE.FTZ.AND P3, PT, R170, RZ, PT ;  /* 0x000000ffaa00720b */ /* 0x000fe40003f76000 */
[----:B------:R-:W-:Y:S01]  /*5cc0*/  F2FP.BF16.F32.PACK_AB R106, R5, R4 ;  /* 0x00000004056a723e */ /* 0x000fe200000010ff */
[C---:B------:R-:W-:Y:S01]  /*5cd0*/  FADD.FTZ R4, -R105.reuse, R20 ;  /* 0x0000001469047221 */ /* 0x040fe20000010100 */
[-C--:B------:R-:W-:Y:S01]  /*5ce0*/  FSEL R32, R32, R105.reuse, P4 ;  /* 0x0000006920207208 */ /* 0x080fe20002000000 */
[----:B------:R-:W-:Y:S01]  /*5cf0*/  FADD.FTZ R5, -R105, R17 ;  /* 0x0000001169057221 */ /* 0x000fe20000010100 */
[----:B------:R-:W-:Y:S01]  /*5d00*/  FSETP.GE.FTZ.AND P4, PT, R164, RZ, PT ;  /* 0x000000ffa400720b */ /* 0x000fe20003f96000 */
[----:B------:R-:W-:Y:S01]  /*5d10*/  FMUL.FTZ R16, R184, R16 ;  /* 0x00000010b8107220 */ /* 0x000fe20000410000 */
[-C--:B------:R-:W-:Y:S01]  /*5d20*/  FSEL R4, R4, R105.reuse, P0 ;  /* 0x0000006904047208 */ /* 0x080fe20000000000 */
[----:B------:R-:W-:Y:S01]  /*5d30*/  FMUL.FTZ R172, R172, R32 ;  /* 0x00000020acac7220 */ /* 0x000fe20000410000 */
[-C--:B------:R-:W-:Y:S02]  /*5d40*/  FSEL R5, R5, R105.reuse, P2 ;  /* 0x0000006905057208 */ /* 0x080fe40001000000 */
[----:B------:R-:W-:Y:S01]  /*5d50*/  FSETP.GE.FTZ.AND P2, PT, R167, RZ, PT ;  /* 0x000000ffa700720b */ /* 0x000fe20003f56000 */
[----:B------:R-:W-:Y:S01]  /*5d60*/  FMUL.FTZ R180, R180, R4 ;  /* 0x00000004b4b47220 */ /* 0x000fe20000410000 */
[----:B------:R-:W-:Y:S01]  /*5d70*/  FSETP.GE.FTZ.AND P0, PT, R166, RZ, PT ;  /* 0x000000ffa600720b */ /* 0x000fe20003f16000 */
[----:B------:R-:W-:Y:S01]  /*5d80*/  FADD.FTZ R4, -R105, R36 ;  /* 0x0000002469047221 */ /* 0x000fe20000010100 */
[----:B------:R-:W-:Y:S01]  /*5d90*/  FSEL R21, R21, R105, P5 ;  /* 0x0000006915157208 */ /* 0x000fe20002800000 */
[----:B------:R-:W-:Y:S01]  /*5da0*/  FMUL.FTZ R183, R183, R5 ;  /* 0x00000005b7b77220 */ /* 0x000fe20000410000 */
[-C--:B------:R-:W-:Y:S01]  /*5db0*/  FSEL R0, R0, R105.reuse, P0 ;  /* 0x0000006900007208 */ /* 0x080fe20000000000 */
[----:B------:R-:W-:Y:S01]  /*5dc0*/  FADD.FTZ R5, -R105, R33 ;  /* 0x0000002169057221 */ /* 0x000fe20000010100 */
[----:B------:R-:W-:Y:S01]  /*5dd0*/  FSEL R4, R4, R105, P2 ;  /* 0x0000006904047208 */ /* 0x000fe20001000000 */
[----:B------:R-:W-:Y:S01]  /*5de0*/  FMUL.FTZ R21, R182, R21 ;  /* 0x00000015b6157220 */ /* 0x000fe20000410000 */
[----:B------:R-:W-:Y:S01]  /*5df0*/  FSETP.GE.FTZ.AND P2, PT, R162, RZ, PT ;  /* 0x000000ffa200720b */ /* 0x000fe20003f56000 */
[----:B------:R-:W-:Y:S01]  /*5e00*/  FMUL.FTZ R166, R166, R0 ;  /* 0x00000000a6a67220 */ /* 0x000fe20000410000 */
[-C--:B------:R-:W-:Y:S01]  /*5e10*/  FSEL R5, R5, R105.reuse, P3 ;  /* 0x0000006905057208 */ /* 0x080fe20001800000 */
[----:B------:R-:W-:Y:S01]  /*5e20*/  FMUL.FTZ R167, R167, R4 ;  /* 0x00000004a7a77220 */ /* 0x000fe20000410000 */
[----:B------:R-:W-:Y:S01]  /*5e30*/  FSETP.GE.FTZ.AND P0, PT, R113, RZ, PT ;  /* 0x000000ff7100720b */ /* 0x000fe20003f16000 */
[----:B------:R-:W-:Y:S01]  /*5e40*/  FADD.FTZ R4, -R105, R53 ;  /* 0x0000003569047221 */ /* 0x000fe20000010100 */
[----:B------:R-:W-:Y:S01]  /*5e50*/  FSEL R49, R49, R105, P2 ;  /* 0x0000006931317208 */ /* 0x000fe20001000000 */
[----:B------:R-:W-:Y:S01]  /*5e60*/  FMUL.FTZ R170, R170, R5 ;  /* 0x00000005aaaa7220 */ /* 0x000fe20000410000 */
[----:B------:R-:W-:Y:S01]  /*5e70*/  FSETP.GE.FTZ.AND P2, PT, R161, RZ, PT ;  /* 0x000000ffa100720b */ /* 0x000fe20003f56000 */
[C---:B------:R-:W-:Y:S01]  /*5e80*/  FADD.FTZ R5, -R105.reuse, R52 ;  /* 0x0000003469057221 */ /* 0x040fe20000010100 */
[----:B------:R-:W-:Y:S01]  /*5e90*/  FSEL R4, R4, R105, P0 ;  /* 0x0000006904047208 */ /* 0x000fe20000000000 */
[----:B------:R-:W-:Y:S01]  /*5ea0*/  FADD.FTZ R0, -R105, R64 ;  /* 0x0000004069007221 */ /* 0x000fe20000010100 */
[----:B------:R-:W-:Y:S01]  /*5eb0*/  ISETP.GT.AND P0, PT, R219, R250, PT ;  /* 0x000000fadb00720c */ /* 0x000fe20003f04270 */
[----:B------:R-:W-:Y:S01]  /*5ec0*/  FMUL.FTZ R49, R162, R49 ;  /* 0x00000031a2317220 */ /* 0x000fe20000410000 */
[----:B------:R-:W-:Y:S01]  /*5ed0*/  FSETP.GE.FTZ.AND P3, PT, R115, RZ, PT ;  /* 0x000000ff7300720b */ /* 0x000fe20003f76000 */
[----:B------:R-:W-:Y:S01]  /*5ee0*/  FMUL.FTZ R113, R113, R4 ;  /* 0x0000000471717220 */ /* 0x000fe20000410000 */
[-C--:B------:R-:W-:Y:S02]  /*5ef0*/  FSEL R48, R48, R105.reuse, P4 ;  /* 0x0000006930307208 */ /* 0x080fe40002000000 */
[----:B------:R-:W-:Y:S02]  /*5f00*/  FSEL R5, R5, R105, P3 ;  /* 0x0000006905057208 */ /* 0x000fe40001800000 */
[----:B------:R-:W-:Y:S01]  /*5f10*/  FSETP.GE.FTZ.AND P3, PT, R111, RZ, PT ;  /* 0x000000ff6f00720b */ /* 0x000fe20003f76000 */
[----:B------:R-:W-:Y:S01]  /*5f20*/  FMUL.FTZ R48, R164, R48 ;  /* 0x00000030a4307220 */ /* 0x000fe20000410000 */
[----:B------:R-:W-:Y:S01]  /*5f30*/  F2FP.BF16.F32.PACK_AB R32, R183, R16 ;  /* 0x00000010b720723e */ /* 0x000fe200000010ff */
[----:B------:R-:W-:Y:S01]  /*5f40*/  FMUL.FTZ R115, R115, R5 ;  /* 0x0000000573737220 */ /* 0x000fe20000410000 */
[----:B------:R-:W-:Y:S01]  /*5f50*/  FSEL R0, R0, R105, P3 ;  /* 0x0000006900007208 */ /* 0x000fe20001800000 */
[----:B------:R-:W-:Y:S01]  /*5f60*/  @P2 FADD.FTZ R105, -R105, R65 ;  /* 0x0000004169692221 */ /* 0x000fe20000010100 */
[----:B------:R-:W-:Y:S02]  /*5f70*/  F2FP.BF16.F32.PACK_AB R180, R21, R180 ;  /* 0x000000b415b4723e */ /* 0x000fe400000010ff */
[----:B------:R-:W-:Y:S01]  /*5f80*/  F2FP.BF16.F32.PACK_AB R170, R170, R172 ;  /* 0x000000acaaaa723e */ /* 0x000fe200000010ff */
[----:B------:R-:W-:Y:S01]  /*5f90*/  FMUL.FTZ R111, R111, R0 ;  /* 0x000000006f6f7220 */ /* 0x000fe20000410000 */
[----:B------:R-:W-:Y:S01]  /*5fa0*/  F2FP.BF16.F32.PACK_AB R166, R166, R167 ;  /* 0x000000a7a6a6723e */ /* 0x000fe200000010ff */
[----:B------:R-:W-:Y:S01]  /*5fb0*/  FMUL.FTZ R105, R161, R105 ;  /* 0x00000069a1697220 */ /* 0x000fe20000410000 */
[----:B------:R-:W-:Y:S02]  /*5fc0*/  F2FP.BF16.F32.PACK_AB R48, R49, R48 ;  /* 0x000000303130723e */ /* 0x000fe400000010ff */
[----:B------:R-:W-:Y:S01]  /*5fd0*/  F2FP.BF16.F32.PACK_AB R113, R113, R115 ;  /* 0x000000737171723e */ /* 0x000fe200000010ff */
[----:B------:R-:W-:Y:S06]  /*5fe0*/  @!P0 BRA `(.L_x_316) ;  /* 0x0000000000608947 */ /* 0x000fec0003800000 */
[----:B------:R-:W-:Y:S01]  /*5ff0*/  IADD3 R4, P2, PT, RZ, -UR24, RZ ;  /* 0x80000018ff047c10 */ /* 0x000fe2000ff5e0ff */
[----:B------:R-:W1:Y:S01]  /*6000*/  LDC R17, c[0x0][0x3b0] ;  /* 0x0000ec00ff117b82 */ /* 0x000e620000000800 */
[----:B------:R-:W-:Y:S01]  /*6010*/  LOP3.LUT R5, R219, 0x1, RZ, 0xc0, !PT ;  /* 0x00000001db057812 */ /* 0x000fe200078ec0ff */
[----:B------:R-:W-:Y:S03]  /*6020*/  IMAD.MOV.U32 R16, RZ, RZ, -0x2000 ;  /* 0xffffe000ff107424 */ /* 0x000fe600078e00ff */
[----:B------:R-:W-:Y:S03]  /*6030*/  ISETP.NE.U32.AND P3, PT, R5, 0x1, PT ;  /* 0x000000010500780c */ /* 0x000fe60003f65070 */
[----:B------:R-:W2:Y:S01]  /*6040*/  LDC R20, c[0x0][0x3b4] ;  /* 0x0000ed00ff147b82 */ /* 0x000ea20000000800 */
[----:B------:R-:W-:Y:S05]  /*6050*/  SEL R16, R16, 0x2000, !P3 ;  /* 0x0000200010107807 */ /* 0x000fea0005800000 */
[--C-:B------:R-:W-:Y:S02]  /*6060*/  IMAD.IADD R223, R223, 0x1, R16.reuse ;  /* 0x00000001dfdf7824 */ /* 0x100fe400078e0210 */
[----:B------:R-:W-:Y:S02]  /*6070*/  IMAD.IADD R149, R149, 0x1, R16 ;  /* 0x0000000195957824 */ /* 0x000fe400078e0210 */
[C---:B-1----:R-:W-:Y:S04]  /*6080*/  IMAD.SHL.U32 R0, R17.reuse, 0x80, RZ ;  /* 0x0000008011007824 */ /* 0x042fe800078e00ff */
[----:B------:R-:W-:Y:S05]  /*6090*/  IMAD.X R0, RZ, RZ, ~R0, P2 ;  /* 0x000000ffff007224 */ /* 0x000fea00010e0e00 */
[----:B------:R-:W-:Y:S04]  /*60a0*/  SHF.R.S64 R4, R4, 0x1f, R0 ;  /* 0x0000001f04047819 */ /* 0x000fe80000001000 */
[----:B------:R-:W-:Y:S04]  /*60b0*/  IADD3 R234, P2, PT, R4, R234, RZ ;  /* 0x000000ea04ea7210 */ /* 0x000fe80007f5e0ff */
[----:B------:R-:W-:Y:S02]  /*60c0*/  LEA.HI.X.SX32 R233, R0, R233, 0x1, P2 ;  /* 0x000000e900e97211 */ /* 0x000fe400010f0eff */
[C---:B------:R-:W-:Y:S03]  /*60d0*/  LEA R4, P2, R17.reuse, R234, 0x7 ;  /* 0x000000ea11047211 */ /* 0x040fe600078438ff */
[----:B------:R-:W-:Y:S01]  /*60e0*/  IMAD.MOV.U32 R21, RZ, RZ, R233 ;  /* 0x000000ffff157224 */ /* 0x000fe200078e00e9 */
[----:B--2---:R-:W-:Y:S01]  /*60f0*/  LEA.HI.X R5, R17, R233, R20, 0x7, P2 ;  /* 0x000000e911057211 */ /* 0x004fe200010f3c14 */
[----:B------:R-:W-:Y:S05]  /*6100*/  IMAD.MOV.U32 R20, RZ, RZ, R234 ;  /* 0x000000ffff147224 */ /* 0x000fea00078e00ea */
[----:B------:R-:W-:Y:S01]  /*6110*/  @!PT LDS RZ, [RZ] ;  /* 0x00000000fffff984 */ /* 0x000fe20000000800 */
[----:B------:R-:W-:Y:S01]  /*6120*/  @!PT LDS RZ, [RZ] ;  /* 0x00000000fffff984 */ /* 0x000fe20000000800 */
[----:B------:R-:W-:Y:S01]  /*6130*/  @!PT LDS RZ, [RZ] ;  /* 0x00000000fffff984 */ /* 0x000fe20000000800 */
[----:B------:R1:W-:Y:S05]  /*6140*/  LDGSTS.E.BYPASS.LTC128B.128 [R223], desc[UR26][R20.64] ;  /* 0x0000000014df7fae */ /* 0x0003ea000b981a1a */
[----:B------:R1:W-:Y:S05]  /*6150*/  LDGSTS.E.BYPASS.LTC128B.128 [R223+0x1000], desc[UR26][R4.64] ;  /* 0x0100000004df7fae */ /* 0x0003ea000b981a1a */
[----:B------:R-:W0:Y:S02]  /*6160*/  LDGDEPBAR ;  /* 0x00000000000079af */ /* 0x000e240000000000 */
.L_x_316:
[----:B------:R-:W-:Y:S01]  /*6170*/  FSETP.GE.FTZ.AND P2, PT, R204, RZ, PT ;  /* 0x000000ffcc00720b */ /* 0x000fe20003f56000 */
[C---:B-1---5:R-:W-:Y:S01]  /*6180*/  FADD.FTZ R5, -R104.reuse, R6 ;  /* 0x0000000668057221 */ /* 0x062fe20000010100 */
[----:B------:R-:W-:Y:S01]  /*6190*/  FSETP.GE.FTZ.AND P5, PT, R203, RZ, PT ;  /* 0x000000ffcb00720b */ /* 0x000fe20003fb6000 */
[C---:B------:R-:W-:Y:S01]  /*61a0*/  FADD.FTZ R6, -R104.reuse, R7 ;  /* 0x0000000768067221 */ /* 0x040fe20000010100 */
[----:B------:R-:W-:Y:S01]  /*61b0*/  FSETP.GE.FTZ.AND P3, PT, R193, RZ, PT ;  /* 0x000000ffc100720b */ /* 0x000fe20003f76000 */
[C---:B------:R-:W-:Y:S01]  /*61c0*/  FADD.FTZ R4, -R104.reuse, R19 ;  /* 0x0000001368047221 */ /* 0x040fe20000010100 */
[-C--:B------:R-:W-:Y:S01]  /*61d0*/  FSEL R5, R5, R104.reuse, P2 ;  /* 0x0000006805057208 */ /* 0x080fe20001000000 */
[C---:B------:R-:W-:Y:S01]  /*61e0*/  FADD.FTZ R0, -R104.reuse, R22 ;  /* 0x0000001668007221 */ /* 0x040fe20000010100 */
[----:B------:R-:W-:Y:S01]  /*61f0*/  FSETP.GE.FTZ.AND P2, PT, R191, RZ, PT ;  /* 0x000000ffbf00720b */ /* 0x000fe20003f56000 */
[----:B------:R-:W-:Y:S01]  /*6200*/  FADD.FTZ R18, -R104, R18 ;  /* 0x0000001268127221 */ /* 0x000fe20000010100 */
[-C--:B------:R-:W-:Y:S01]  /*6210*/  FSEL R6, R6, R104.reuse, P5 ;  /* 0x0000006806067208 */ /* 0x080fe20002800000 */
[----:B------:R-:W-:Y:S01]  /*6220*/  FMUL.FTZ R22, R204, R5 ;  /* 0x00000005cc167220 */ /* 0x000fe20000410000 */
[-C--:B------:R-:W-:Y:S01]  /*6230*/  FSEL R4, R4, R104.reuse, P3 ;  /* 0x0000006804047208 */ /* 0x080fe20001800000 */
[----:B------:R-:W-:Y:S01]  /*6240*/  FADD.FTZ R7, -R104, R23 ;  /* 0x0000001768077221 */ /* 0x000fe20000010100 */
[----:B------:R-:W-:Y:S01]  /*6250*/  FSEL R0, R0, R104, P2 ;  /* 0x0000006800007208 */ /* 0x000fe20001000000 */
[----:B------:R-:W-:Y:S01]  /*6260*/  FMUL.FTZ R21, R203, R6 ;  /* 0x00000006cb157220 */ /* 0x000fe20000410000 */
[----:B------:R-:W-:Y:S01]  /*6270*/  FSETP.GE.FTZ.AND P4, PT, R194, RZ, PT ;  /* 0x000000ffc200720b */ /* 0x000fe20003f96000 */
[C---:B------:R-:W-:Y:S01]  /*6280*/  FADD.FTZ R6, -R104.reuse, R34 ;  /* 0x0000002268067221 */ /* 0x040fe20000010100 */
[----:B------:R-:W-:Y:S01]  /*6290*/  FMUL.FTZ R19, R193, R4 ;  /* 0x00000004c1137220 */ /* 0x000fe20000410000 */
[----:B------:R-:W-:Y:S01]  /*62a0*/  FADD.FTZ R4, -R104, R38 ;  /* 0x0000002668047221 */ /* 0x000fe20000010100 */
[----:B------:R-:W-:Y:S01]  /*62b0*/  FSEL R5, R18, R104, P4 ;  /* 0x0000006812057208 */ /* 0x000fe20002000000 */
[----:B------:R-:W-:Y:S01]  /*62c0*/  FMUL.FTZ R18, R191, R0 ;  /* 0x00000000bf127220 */ /* 0x000fe20000410000 */
[----:B------:R-:W-:Y:S01]  /*62d0*/  FSETP.GE.FTZ.AND P5, PT, R176, RZ, PT ;  /* 0x000000ffb000720b */ /* 0x000fe20003fb6000 */
[----:B------:R-:W-:Y:S01]  /*62e0*/  FADD.FTZ R0, -R104, R39 ;  /* 0x0000002768007221 */ /* 0x000fe20000010100 */
[----:B------:R-:W-:Y:S01]  /*62f0*/  FSETP.GE.FTZ.AND P3, PT, R174, RZ, PT ;  /* 0x000000ffae00720b */ /* 0x000fe20003f76000 */
[----:B------:R-:W-:Y:S01]  /*6300*/  FMUL.FTZ R20, R194, R5 ;  /* 0x00000005c2147220 */ /* 0x000fe20000410000 */
[----:B------:R-:W-:Y:S01]  /*6310*/  FSETP.GE.FTZ.AND P2, PT, R173, RZ, PT ;  /* 0x000000ffad00720b */ /* 0x000fe20003f56000 */
[----:B------:R-:W-:Y:S01]  /*6320*/  FADD.FTZ R5, -R104, R35 ;  /* 0x0000002368057221 */ /* 0x000fe20000010100 */
        /* <DEDUP_REMOVED lines=10> */
[----:B------:R-:W-:Y:S01]  /*63d0*/  F2FP.BF16.F32.PACK_AB R0, R21, R22 ;  /* 0x000000161500723e */ /* 0x000fe200000010ff */
[----:B------:R-:W-:Y:S01]  /*63e0*/  FADD.FTZ R13, -R103, R13 ;  /* 0x0000000d670d7221 */ /* 0x000fe20000010100 */
[----:B------:R-:W-:Y:S01]  /*63f0*/  FSEL R7, R7, R104, P6 ;  /* 0x0000006807077208 */ /* 0x000fe20003000000 */
[----:B------:R-:W-:Y:S01]  /*6400*/  FADD.FTZ R12, -R103, R12 ;  /* 0x0000000c670c7221 */ /* 0x000fe20000010100 */
[----:B------:R-:W-:Y:S01]  /*6410*/  F2FP.BF16.F32.PACK_AB R21, R4, R6 ;  /* 0x000000060415723e */ /* 0x000fe200000010ff */
[----:B------:R1:W-:Y:S01]  /*6420*/  STS [R214+0x8400], R0 ;  /* 0x00840000d6007388 */ /* 0x0003e20000000800 */
[C---:B------:R-:W-:Y:S01]  /*6430*/  FADD.FTZ R6, -R104.reuse, R50 ;  /* 0x0000003268067221 */ /* 0x040fe20000010100 */
[----:B------:R-:W-:Y:S01]  /*6440*/  FSETP.GE.FTZ.AND P2, PT, R163, RZ, PT ;  /* 0x000000ffa300720b */ /* 0x000fe20003f56000 */
[----:B------:R-:W-:Y:S01]  /*6450*/  FMUL.FTZ R17, R189, R7 ;  /* 0x00000007bd117220 */ /* 0x000fe20000410000 */
        /* <DEDUP_REMOVED lines=8> */
[----:B------:R-:W-:Y:S01]  /*64e0*/  FADD.FTZ R6, -R104, R66 ;  /* 0x0000004268067221 */ /* 0x000fe20000010100 */
[----:B------:R-:W-:Y:S01]  /*64f0*/  FSETP.GE.FTZ.AND P5, PT, R156, RZ, PT ;  /* 0x000000ff9c00720b */ /* 0x000fe20003fb6000 */
[----:B------:R-:W-:Y:S01]  /*6500*/  FADD.FTZ R24, -R103, R24 ;  /* 0x0000001867187221 */ /* 0x000fe20000010100 */
[----:B------:R-:W-:Y:S01]  /*6510*/  F2FP.BF16.F32.PACK_AB R22, R7, R16 ;  /* 0x000000100716723e */ /* 0x000fe200000010ff */
[----:B------:R-:W-:Y:S01]  /*6520*/  FADD.FTZ R16, -R104, R51 ;  /* 0x0000003368107221 */ /* 0x000fe20000010100 */
[----:B------:R-:W-:Y:S01]  /*6530*/  FSEL R4, R4, R104, P3 ;  /* 0x0000006804047208 */ /* 0x000fe20001800000 */
[----:B------:R-:W-:Y:S01]  /*6540*/  FADD.FTZ R7, -R104, R54 ;  /* 0x0000003668077221 */ /* 0x000fe20000010100 */
[----:B------:R-:W-:Y:S01]  /*6550*/  FSETP.GE.FTZ.AND P3, PT, R110, RZ, PT ;  /* 0x000000ff6e00720b */ /* 0x000fe20003f76000 */
[----:B------:R-:W-:Y:S01]  /*6560*/  STS [R214+0x8000], R106 ;  /* 0x0080006ad6007388 */ /* 0x000fe20000000800 */
[----:B------:R-:W-:Y:S01]  /*6570*/  FSETP.GE.FTZ.AND P4, PT, R114, RZ, PT ;  /* 0x000000ff7200720b */ /* 0x000fe20003f96000 */
[----:B------:R-:W-:Y:S01]  /*6580*/  FMUL.FTZ R112, R112, R4 ;  /* 0x0000000470707220 */ /* 0x000fe20000410000 */
[-C--:B------:R-:W-:Y:S01]  /*6590*/  FSEL R16, R16, R104.reuse, P5 ;  /* 0x0000006810107208 */ /* 0x080fe20002800000 */
[----:B------:R-:W-:Y:S01]  /*65a0*/  FADD.FTZ R4, -R103, R8 ;  /* 0x0000000867047221 */ /* 0x000fe20000010100 */
[-C--:B------:R-:W-:Y:S01]  /*65b0*/  FSEL R7, R7, R104.reuse, P4 ;  /* 0x0000006807077208 */ /* 0x080fe20002000000 */
[----:B------:R-:W-:Y:S01]  /*65c0*/  FADD.FTZ R8, -R103, R28 ;  /* 0x0000001c67087221 */ /* 0x000fe20000010100 */
[----:B------:R-:W-:Y:S01]  /*65d0*/  FSEL R6, R6, R104, P3 ;  /* 0x0000006806067208 */ /* 0x000fe20001800000 */
[----:B------:R-:W-:Y:S01]  /*65e0*/  @P2 FADD.FTZ R104, -R104, R67 ;  /* 0x0000004368682221 */ /* 0x000fe20000010100 */
[----:B------:R-:W-:Y:S01]  /*65f0*/  FSETP.GE.FTZ.AND P2, PT, R207, RZ, PT ;  /* 0x000000ffcf00720b */ /* 0x000fe20003f56000 */
[----:B------:R-:W-:Y:S01]  /*6600*/  FMUL.FTZ R7, R114, R7 ;  /* 0x0000000772077220 */ /* 0x000fe20000410000 */
[----:B------:R-:W-:Y:S01]  /*6610*/  FSETP.GE.FTZ.AND P4, PT, R208, RZ, PT ;  /* 0x000000ffd000720b */ /* 0x000fe20003f96000 */
[----:B------:R-:W-:Y:S01]  /*6620*/  FMUL.FTZ R110, R110, R6 ;  /* 0x000000066e6e7220 */ /* 0x000fe20000410000 */
[-C--:B------:R-:W-:Y:S01]  /*6630*/  FSEL R4, R4, R103.reuse, P2 ;  /* 0x0000006704047208 */ /* 0x080fe20001000000 */
[----:B------:R-:W-:Y:S01]  /*6640*/  FADD.FTZ R29, -R103, R29 ;  /* 0x0000001d671d7221 */ /* 0x000fe20000010100 */
[-C--:B-1----:R-:W-:Y:S01]  /*6650*/  FSEL R0, R9, R103.reuse, P4 ;  /* 0x0000006709007208 */ /* 0x082fe20002000000 */
[----:B------:R-:W-:Y:S01]  /*6660*/  FADD.FTZ R44, -R103, R44 ;  /* 0x0000002c672c7221 */ /* 0x000fe20000010100 */
[----:B------:R-:W-:Y:S01]  /*6670*/  FSETP.GE.FTZ.AND P2, PT, R205, RZ, PT ;  /* 0x000000ffcd00720b */ /* 0x000fe20003f56000 */
[----:B------:R-:W-:Y:S01]  /*6680*/  FMUL.FTZ R6, R207, R4 ;  /* 0x00000004cf067220 */ /* 0x000fe20000410000 */
[----:B------:R-:W-:Y:S01]  /*6690*/  SEL R33, R33, 0xfffffff0, !P1 ;  /* 0xfffffff021217807 */ /* 0x000fe20004800000 */
[----:B------:R-:W-:Y:S01]  /*66a0*/  FMUL.FTZ R0, R208, R0 ;  /* 0x00000000d0007220 */ /* 0x000fe20000410000 */
[----:B------:R-:W-:Y:S01]  /*66b0*/  FSEL R13, R13, R103, P2 ;  /* 0x000000670d0d7208 */ /* 0x000fe20001000000 */
[----:B------:R-:W-:Y:S01]  /*66c0*/  FADD.FTZ R26, -R3, R26 ;  /* 0x0000001a031a7221 */ /* 0x000fe20000010100 */
[----:B------:R-:W-:Y:S01]  /*66d0*/  FSETP.GE.FTZ.AND P3, PT, R206, RZ, PT ;  /* 0x000000ffce00720b */ /* 0x000fe20003f76000 */
[----:B------:R-:W-:Y:S01]  /*66e0*/  IMAD.IADD R4, R214, 0x1, R33 ;  /* 0x00000001d6047824 */ /* 0x000fe200078e0221 */
[----:B------:R-:W-:Y:S01]  /*66f0*/  FSETP.GE.FTZ.AND P6, PT, R198, RZ, PT ;  /* 0x000000ffc600720b */ /* 0x000fe20003fd6000 */
[----:B------:R-:W-:Y:S01]  /*6700*/  FMUL.FTZ R13, R205, R13 ;  /* 0x0000000dcd0d7220 */ /* 0x000fe20000410000 */
[----:B------:R-:W-:Y:S01]  /*6710*/  FSETP.GE.FTZ.AND P2, PT, R197, RZ, PT ;  /* 0x000000ffc500720b */ /* 0x000fe20003f56000 */
[----:B------:R-:W-:Y:S01]  /*6720*/  FADD.FTZ R30, -R3, R30 ;  /* 0x0000001e031e7221 */ /* 0x000fe20000010100 */
[----:B------:R-:W-:Y:S01]  /*6730*/  F2FP.BF16.F32.PACK_AB R5, R19, R20 ;  /* 0x000000141305723e */ /* 0x000fe200000010ff */
[----:B------:R-:W-:Y:S01]  /*6740*/  STS [R4+0x8000], R32 ;  /* 0x0080002004007388 */ /* 0x000fe20000000800 */
[----:B------:R-:W-:Y:S01]  /*6750*/  F2FP.BF16.F32.PACK_AB R112, R112, R7 ;  /* 0x000000077070723e */ /* 0x000fe200000010ff */
[----:B------:R-:W-:Y:S01]  /*6760*/  FADD.FTZ R42, -R3, R42 ;  /* 0x0000002a032a7221 */ /* 0x000fe20000010100 */
[----:B------:R-:W-:Y:S01]  /*6770*/  F2FP.BF16.F32.PACK_AB R0, R0, R6 ;  /* 0x000000060000723e */ /* 0x000fe200000010ff */
[----:B------:R-:W-:Y:S01]  /*6780*/  FADD.FTZ R6, -R103, R40 ;  /* 0x0000002867067221 */ /* 0x000fe20000010100 */
[-C--:B------:R-:W-:Y:S01]  /*6790*/  FSEL R12, R12, R103.reuse, P3 ;  /* 0x000000670c0c7208 */ /* 0x080fe20001800000 */
[----:B------:R1:W-:Y:S01]  /*67a0*/  STS [R4+0x8400], R5 ;  /* 0x0084000504007388 */ /* 0x0003e20000000800 */
[-C--:B------:R-:W-:Y:S01]  /*67b0*/  FSEL R7, R25, R103.reuse, P6 ;  /* 0x0000006719077208 */ /* 0x080fe20003000000 */
[----:B------:R-:W-:Y:S01]  /*67c0*/  FADD.FTZ R27, -R3, R27 ;  /* 0x0000001b031b7221 */ /* 0x000fe20000010100 */
[----:B------:R-:W-:Y:S01]  /*67d0*/  FSEL R24, R24, R103, P2 ;  /* 0x0000006718187208 */ /* 0x000fe20001000000 */
[----:B------:R-:W-:Y:S01]  /*67e0*/  FMUL.FTZ R12, R206, R12 ;  /* 0x0000000cce0c7220 */ /* 0x000fe20000410000 */
[----:B------:R-:W-:Y:S01]  /*67f0*/  FSETP.GE.FTZ.AND P5, PT, R192, RZ, PT ;  /* 0x000000ffc000720b */ /* 0x000fe20003fb6000 */
[----:B------:R-:W-:Y:S01]  /*6800*/  FMUL.FTZ R7, R198, R7 ;  /* 0x00000007c6077220 */ /* 0x000fe20000410000 */
[----:B------:R-:W-:Y:S01]  /*6810*/  FSETP.GE.FTZ.AND P3, PT, R181, RZ, PT ;  /* 0x000000ffb500720b */ /* 0x000fe20003f76000 */
[----:B------:R-:W-:Y:S01]  /*6820*/  FMUL.FTZ R24, R197, R24 ;  /* 0x00000018c5187220 */ /* 0x000fe20000410000 */
[-C--:B------:R-:W-:Y:S01]  /*6830*/  FSEL R8, R8, R103.reuse, P5 ;  /* 0x0000006708087208 */ /* 0x080fe20002800000 */
[----:B------:R2:W-:Y:S01]  /*6840*/  STS [R214+0xa000], R0 ;  /* 0x00a00000d6007388 */ /* 0x0005e20000000800 */
[-C--:B------:R-:W-:Y:S01]  /*6850*/  FSEL R6, R6, R103.reuse, P3 ;  /* 0x0000006706067208 */ /* 0x080fe20001800000 */
[C---:B------:R-:W-:Y:S01]  /*6860*/  FADD.FTZ R31, -R3.reuse, R31 ;  /* 0x0000001f031f7221 */ /* 0x040fe20000010100 */
[----:B------:R-:W-:Y:S01]  /*6870*/  FSETP.GE.FTZ.AND P4, PT, R190, RZ, PT ;  /* 0x000000ffbe00720b */ /* 0x000fe20003f96000 */
[----:B------:R-:W-:Y:S01]  /*6880*/  FADD.FTZ R43, -R3, R43 ;  /* 0x0000002b032b7221 */ /* 0x000fe20000010100 */
[----:B------:R-:W-:Y:S01]  /*6890*/  F2FP.BF16.F32.PACK_AB R20, R13, R12 ;  /* 0x0000000c0d14723e */ /* 0x000fe200000010ff */
[----:B------:R-:W-:Y:S01]  /*68a0*/  FMUL.FTZ R13, R192, R8 ;  /* 0x00000008c00d7220 */ /* 0x000fe20000410000 */
[----:B------:R-:W-:Y:S01]  /*68b0*/  F2FP.BF16.F32.PACK_AB R24, R7, R24 ;  /* 0x000000180718723e */ /* 0x000fe200000010ff */
[----:B------:R-:W-:Y:S01]  /*68c0*/  FMUL.FTZ R9, R181, R6 ;  /* 0x00000006b5097220 */ /* 0x000fe20000410000 */
[----:B------:R-:W-:Y:S01]  /*68d0*/  FSEL R29, R29, R103, P4 ;  /* 0x000000671d1d7208 */ /* 0x000fe20002000000 */
[C---:B------:R-:W-:Y:S01]  /*68e0*/  FADD.FTZ R8, -R103.reuse, R45 ;  /* 0x0000002d67087221 */ /* 0x040fe20000010100 */
[C---:B------:R-:W-:Y:S01]  /*68f0*/  FADD.FTZ R7, -R103.reuse, R56 ;  /* 0x0000003867077221 */ /* 0x040fe20000010100 */
[----:B------:R-:W-:Y:S01]  /*6900*/  FADD.FTZ R6, -R103, R57 ;  /* 0x0000003967067221 */ /* 0x000fe20000010100 */
[----:B------:R-:W-:Y:S01]  /*6910*/  FSETP.GE.FTZ.AND P3, PT, R177, RZ, PT ;  /* 0x000000ffb100720b */ /* 0x000fe20003f76000 */
[----:B------:R-:W-:Y:S01]  /*6920*/  FMUL.FTZ R12, R190, R29 ;  /* 0x0000001dbe0c7220 */ /* 0x000fe20000410000 */
[----:B------:R-:W-:Y:S01]  /*6930*/  FSETP.GE.FTZ.AND P6, PT, R178, RZ, PT ;  /* 0x000000ffb200720b */ /* 0x000fe20003fd6000 */
[----:B-1----:R-:W-:Y:S01]  /*6940*/  FADD.FTZ R5, -R103, R41 ;  /* 0x0000002967057221 */ /* 0x002fe20000010100 */
[----:B------:R-:W-:Y:S01]  /*6950*/  FSETP.GE.FTZ.AND P5, PT, R168, RZ, PT ;  /* 0x000000ffa800720b */ /* 0x000fe20003fb6000 */
[----:B------:R-:W-:Y:S01]  /*6960*/  FMUL.FTZ R156, R156, R16 ;  /* 0x000000109c9c7220 */ /* 0x000fe20000410000 */
[----:B------:R-:W-:Y:S01]  /*6970*/  FSETP.GE.FTZ.AND P4, PT, R165, RZ, PT ;  /* 0x000000ffa500720b */ /* 0x000fe20003f96000 */
[----:B------:R-:W-:Y:S01]  /*6980*/  FADD.FTZ R58, -R3, R58 ;  /* 0x0000003a033a7221 */ /* 0x000fe20000010100 */
[-C--:B------:R-:W-:Y:S01]  /*6990*/  FSEL R44, R44, R103.reuse, P3 ;  /* 0x000000672c2c7208 */ /* 0x080fe20001800000 */
[----:B------:R-:W-:Y:S01]  /*69a0*/  FMUL.FTZ R104, R160, R104 ;  /* 0x00000068a0687220 */ /* 0x000fe20000410000 */
[-C--:B------:R-:W-:Y:S01]  /*69b0*/  FSEL R8, R8, R103.reuse, P6 ;  /* 0x0000006708087208 */ /* 0x080fe20003000000 */
[----:B------:R-:W-:Y:S01]  /*69c0*/  IMAD.SHL.U32 R40, R155, 0x20, RZ ;  /* 0x000000209b287824 */ /* 0x000fe200078e00ff */
[-C--:B------:R-:W-:Y:S02]  /*69d0*/  FSEL R7, R7, R103.reuse, P5 ;  /* 0x0000006707077208 */ /* 0x080fe40002800000 */
[----:B------:R-:W-:Y:S01]  /*69e0*/  FSEL R6, R6, R103, P4 ;  /* 0x0000006706067208 */ /* 0x000fe20002000000 */
[----:B------:R-:W-:Y:S01]  /*69f0*/  FMUL.FTZ R8, R178, R8 ;  /* 0x00000008b2087220 */ /* 0x000fe20000410000 */
[----:B------:R-:W-:Y:S01]  /*6a00*/  F2FP.BF16.F32.PACK_AB R23, R17, R18 ;  /* 0x000000121117723e */ /* 0x000fe200000010ff */
[----:B------:R-:W-:Y:S01]  /*6a10*/  FMUL.FTZ R18, R177, R44 ;  /* 0x0000002cb1127220 */ /* 0x000fe20000410000 */
[----:B------:R-:W-:Y:S01]  /*6a20*/  FMUL.FTZ R7, R168, R7 ;  /* 0x00000007a8077220 */ /* 0x000fe20000410000 */
[----:B------:R-:W-:Y:S01]  /*6a30*/  FMUL.FTZ R6, R165, R6 ;  /* 0x00000006a5067220 */ /* 0x000fe20000410000 */
[----:B------:R-:W-:Y:S02]  /*6a40*/  FSETP.GE.FTZ.AND P2, PT, R179, RZ, PT ;  /* 0x000000ffb300720b */ /* 0x000fe40003f56000 */
[----:B------:R-:W-:Y:S01]  /*6a50*/  F2FP.BF16.F32.PACK_AB R18, R8, R18 ;  /* 0x000000120812723e */ /* 0x000fe200000010ff */
[C---:B------:R-:W-:Y:S01]  /*6a60*/  FADD.FTZ R8, -R3.reuse, R10 ;  /* 0x0000000a03087221 */ /* 0x040fe20000010100 */
[----:B------:R-:W-:Y:S01]  /*6a70*/  F2FP.BF16.F32.PACK_AB R19, R6, R7 ;  /* 0x000000070613723e */ /* 0x000fe200000010ff */
[C---:B------:R-:W-:Y:S01]  /*6a80*/  FADD.FTZ R7, -R3.reuse, R11 ;  /* 0x0000000b03077221 */ /* 0x040fe20000010100 */
[----:B------:R-:W-:Y:S01]  /*6a90*/  FSETP.GE.FTZ.AND P5, PT, R212, RZ, PT ;  /* 0x000000ffd400720b */ /* 0x000fe20003fb6000 */
[----:B------:R-:W-:Y:S01]  /*6aa0*/  FADD.FTZ R6, -R3, R14 ;  /* 0x0000000e03067221 */ /* 0x000fe20000010100 */
[----:B------:R-:W-:Y:S02]  /*6ab0*/  FSETP.GE.FTZ.AND P4, PT, R211, RZ, PT ;  /* 0x000000ffd300720b */ /* 0x000fe40003f96000 */
[----:B------:R-:W-:Y:S02]  /*6ac0*/  FSEL R5, R5, R103, P2 ;  /* 0x0000006705057208 */ /* 0x000fe40001000000 */
[-C--:B------:R-:W-:Y:S02]  /*6ad0*/  FSEL R8, R8, R3.reuse, P5 ;  /* 0x0000000308087208 */ /* 0x080fe40002800000 */
[----:B------:R-:W-:Y:S01]  /*6ae0*/  FSEL R7, R7, R3, P4 ;  /* 0x0000000307077208 */ /* 0x000fe20002000000 */
[----:B------:R-:W-:Y:S01]  /*6af0*/  FMUL.FTZ R17, R179, R5 ;  /* 0x00000005b3117220 */ /* 0x000fe20000410000 */
[----:B------:R-:W-:Y:S01]  /*6b00*/  FSETP.GE.FTZ.AND P2, PT, R159, RZ, PT ;  /* 0x000000ff9f00720b */ /* 0x000fe20003f56000 */
[----:B------:R-:W-:Y:S01]  /*6b10*/  FMUL.FTZ R8, R212, R8 ;  /* 0x00000008d4087220 */ /* 0x000fe20000410000 */
[----:B------:R-:W-:Y:S01]  /*6b20*/  FADD.FTZ R5, -R103, R60 ;  /* 0x0000003c67057221 */ /* 0x000fe20000010100 */
[----:B--2---:R-:W-:Y:S01]  /*6b30*/  FMUL.FTZ R0, R211, R7 ;  /* 0x00000007d3007220 */ /* 0x004fe20000410000 */
[----:B------:R-:W-:Y:S01]  /*6b40*/  FSETP.GE.FTZ.AND P3, PT, R109, RZ, PT ;  /* 0x000000ff6d00720b */ /* 0x000fe20003f76000 */
[----:B------:R-:W-:Y:S01]  /*6b50*/  FADD.FTZ R7, -R3, R46 ;  /* 0x0000002e03077221 */ /* 0x000fe20000010100 */
[----:B------:R-:W-:Y:S02]  /*6b60*/  F2FP.BF16.F32.PACK_AB R12, R12, R13 ;  /* 0x0000000d0c0c723e */ /* 0x000fe400000010ff */
[----:B------:R-:W-:Y:S02]  /*6b70*/  F2FP.BF16.F32.PACK_AB R0, R0, R8 ;  /* 0x000000080000723e */ /* 0x000fe400000010ff */
[----:B------:R-:W-:Y:S02]  /*6b80*/  FSEL R5, R5, R103, P3 ;  /* 0x0000006705057208 */ /* 0x000fe40001800000 */
[----:B------:R-:W-:Y:S01]  /*6b90*/  FSETP.GE.FTZ.AND P3, PT, R210, RZ, PT ;  /* 0x000000ffd200720b */ /* 0x000fe20003f76000 */
[----:B------:R1:W-:Y:S01]  /*6ba0*/  STS [R214+0xa400], R0 ;  /* 0x00a40000d6007388 */ /* 0x0003e20000000800 */
[----:B------:R-:W-:Y:S01]  /*6bb0*/  @P2 FADD.FTZ R103, -R103, R61 ;  /* 0x0000003d67672221 */ /* 0x000fe20000010100 */
[----:B------:R-:W-:Y:S01]  /*6bc0*/  FMUL.FTZ R109, R109, R5 ;  /* 0x000000056d6d7220 */ /* 0x000fe20000410000 */
[----:B------:R-:W-:Y:S01]  /*6bd0*/  FADD.FTZ R5, -R3, R15 ;  /* 0x0000000f03057221 */ /* 0x000fe20000010100 */
[----:B------:R-:W-:Y:S01]  /*6be0*/  FSEL R6, R6, R3, P3 ;  /* 0x0000000306067208 */ /* 0x000fe20001800000 */
[----:B------:R-:W-:Y:S01]  /*6bf0*/  STS [R4+0xa000], R20 ;  /* 0x00a0001404007388 */ /* 0x000fe20000000800 */
[----:B------:R-:W-:Y:S01]  /*6c00*/  FSETP.GE.FTZ.AND P2, PT, R209, RZ, PT ;  /* 0x000000ffd100720b */ /* 0x000fe20003f56000 */
[----:B------:R-:W-:Y:S01]  /*6c10*/  FMUL.FTZ R103, R159, R103 ;  /* 0x000000679f677220 */ /* 0x000fe20000410000 */
[----:B------:R-:W-:Y:S01]  /*6c20*/  FSETP.GE.FTZ.AND P3, PT, R202, RZ, PT ;  /* 0x000000ffca00720b */ /* 0x000fe20003f76000 */
[----:B------:R-:W-:Y:S01]  /*6c30*/  FMUL.FTZ R6, R210, R6 ;  /* 0x00000006d2067220 */ /* 0x000fe20000410000 */
[-C--:B------:R-:W-:Y:S02]  /*6c40*/  FSEL R5, R5, R3.reuse, P2 ;  /* 0x0000000305057208 */ /* 0x080fe40001000000 */
[----:B------:R-:W-:Y:S02]  /*6c50*/  FSEL R26, R26, R3, P3 ;  /* 0x000000031a1a7208 */ /* 0x000fe40001800000 */
[----:B------:R-:W-:Y:S01]  /*6c60*/  FSETP.GE.FTZ.AND P3, PT, R200, RZ, PT ;  /* 0x000000ffc800720b */ /* 0x000fe20003f76000 */
[----:B------:R-:W-:Y:S01]  /*6c70*/  FMUL.FTZ R5, R209, R5 ;  /* 0x00000005d1057220 */ /* 0x000fe20000410000 */
[----:B------:R-:W-:Y:S01]  /*6c80*/  FSETP.GE.FTZ.AND P2, PT, R201, RZ, PT ;  /* 0x000000ffc900720b */ /* 0x000fe20003f56000 */
[----:B------:R-:W-:Y:S01]  /*6c90*/  FMUL.FTZ R26, R202, R26 ;  /* 0x0000001aca1a7220 */ /* 0x000fe20000410000 */
[-C--:B------:R-:W-:Y:S02]  /*6ca0*/  FSEL R30, R30, R3.reuse, P3 ;  /* 0x000000031e1e7208 */ /* 0x080fe40001800000 */
[----:B------:R-:W-:Y:S02]  /*6cb0*/  FSETP.GE.FTZ.AND P3, PT, R188, RZ, PT ;  /* 0x000000ffbc00720b */ /* 0x000fe40003f76000 */
[----:B------:R-:W-:Y:S01]  /*6cc0*/  F2FP.BF16.F32.PACK_AB R11, R5, R6 ;  /* 0x00000006050b723e */ /* 0x000fe200000010ff */
[----:B------:R-:W-:Y:S01]  /*6cd0*/  FADD.FTZ R5, -R3, R62 ;  /* 0x0000003e03057221 */ /* 0x000fe20000010100 */
[-C--:B------:R-:W-:Y:S01]  /*6ce0*/  FSEL R42, R42, R3.reuse, P3 ;  /* 0x000000032a2a7208 */ /* 0x080fe20001800000 */
[----:B-1----:R-:W-:Y:S01]  /*6cf0*/  IMAD.IADD R0, R33, 0x1, R216 ;  /* 0x0000000121007824 */ /* 0x002fe200078e02d8 */
[----:B------:R-:W-:Y:S01]  /*6d00*/  FSEL R27, R27, R3, P2 ;  /* 0x000000031b1b7208 */ /* 0x000fe20001000000 */
[----:B------:R-:W-:Y:S01]  /*6d10*/  STS [R4+0xa400], R11 ;  /* 0x00a4000b04007388 */ /* 0x000fe20000000800 */
[----:B------:R-:W-:Y:S01]  /*6d20*/  FSETP.GE.FTZ.AND P3, PT, R186, RZ, PT ;  /* 0x000000ffba00720b */ /* 0x000fe20003f76000 */
[----:B------:R-:W-:Y:S01]  /*6d30*/  FMUL.FTZ R30, R200, R30 ;  /* 0x0000001ec81e7220 */ /* 0x000fe20000410000 */
[----:B------:R-:W-:Y:S01]  /*6d40*/  FSETP.GE.FTZ.AND P2, PT, R199, RZ, PT ;  /* 0x000000ffc700720b */ /* 0x000fe20003f56000 */
[----:B------:R-:W-:Y:S01]  /*6d50*/  FMUL.FTZ R8, R201, R27 ;  /* 0x0000001bc9087220 */ /* 0x000fe20000410000 */
[-C--:B------:R-:W-:Y:S01]  /*6d60*/  FSEL R7, R7, R3.reuse, P3 ;  /* 0x0000000307077208 */ /* 0x080fe20001800000 */
[----:B------:R-:W-:Y:S01]  /*6d70*/  STS [R216+0x8000], R180 ;  /* 0x008000b4d8007388 */ /* 0x000fe20000000800 */
[----:B------:R-:W-:Y:S01]  /*6d80*/  FSEL R31, R31, R3, P2 ;  /* 0x000000031f1f7208 */ /* 0x000fe20001000000 */
[----:B------:R-:W-:Y:S01]  /*6d90*/  FADD.FTZ R6, -R3, R59 ;  /* 0x0000003b03067221 */ /* 0x000fe20000010100 */
[----:B------:R-:W-:Y:S01]  /*6da0*/  FSETP.GE.FTZ.AND P3, PT, R157, RZ, PT ;  /* 0x000000ff9d00720b */ /* 0x000fe20003f76000 */
[----:B------:R-:W-:Y:S01]  /*6db0*/  STS [R216+0x8400], R23 ;  /* 0x00840017d8007388 */ /* 0x000fe20000000800 */
[----:B------:R-:W-:Y:S01]  /*6dc0*/  F2FP.BF16.F32.PACK_AB R8, R8, R26 ;  /* 0x0000001a0808723e */ /* 0x000fe200000010ff */
[----:B------:R-:W-:Y:S01]  /*6dd0*/  FMUL.FTZ R31, R199, R31 ;  /* 0x0000001fc71f7220 */ /* 0x000fe20000410000 */
[----:B------:R-:W-:Y:S01]  /*6de0*/  FSEL R5, R5, R3, P3 ;  /* 0x0000000305057208 */ /* 0x000fe20001800000 */
[----:B------:R-:W-:Y:S01]  /*6df0*/  STS [R0+0x8000], R170 ;  /* 0x008000aa00007388 */ /* 0x000fe20000000800 */
[----:B------:R-:W-:Y:S01]  /*6e00*/  FSETP.GE.FTZ.AND P2, PT, R187, RZ, PT ;  /* 0x000000ffbb00720b */ /* 0x000fe20003f56000 */
[----:B------:R-:W-:Y:S01]  /*6e10*/  FMUL.FTZ R42, R188, R42 ;  /* 0x0000002abc2a7220 */ /* 0x000fe20000410000 */
[----:B------:R-:W-:Y:S01]  /*6e20*/  F2FP.BF16.F32.PACK_AB R17, R17, R9 ;  /* 0x000000091111723e */ /* 0x000fe200000010ff */
[----:B------:R-:W-:Y:S01]  /*6e30*/  STS [R0+0x8400], R22 ;  /* 0x0084001600007388 */ /* 0x000fe20000000800 */
[----:B------:R-:W-:Y:S01]  /*6e40*/  FMUL.FTZ R13, R157, R5 ;  /* 0x000000059d0d7220 */ /* 0x000fe20000410000 */
[----:B------:R-:W-:Y:S01]  /*6e50*/  F2FP.BF16.F32.PACK_AB R5, R31, R30 ;  /* 0x0000001e1f05723e */ /* 0x000fe200000010ff */
[----:B------:R-:W-:Y:S01]  /*6e60*/  FADD.FTZ R9, -R3, R47 ;  /* 0x0000002f03097221 */ /* 0x000fe20000010100 */
[----:B------:R-:W-:Y:S01]  /*6e70*/  STS [R216+0xa000], R24 ;  /* 0x00a00018d8007388 */ /* 0x000fe20000000800 */
[----:B------:R-:W-:Y:S01]  /*6e80*/  FSETP.GE.FTZ.AND P6, PT, R185, RZ, PT ;  /* 0x000000ffb900720b */ /* 0x000fe20003fd6000 */
[----:B------:R-:W-:Y:S01]  /*6e90*/  FMUL.FTZ R16, R186, R7 ;  /* 0x00000007ba107220 */ /* 0x000fe20000410000 */
[-C--:B------:R-:W-:Y:S01]  /*6ea0*/  FSEL R43, R43, R3.reuse, P2 ;  /* 0x000000032b2b7208 */ /* 0x080fe20001000000 */
[----:B------:R-:W-:Y:S01]  /*6eb0*/  STS [R216+0xa400], R8 ;  /* 0x00a40008d8007388 */ /* 0x000fe20000000800 */
[----:B------:R-:W-:Y:S01]  /*6ec0*/  FSETP.GE.FTZ.AND P4, PT, R169, RZ, PT ;  /* 0x000000ffa900720b */ /* 0x000fe20003f96000 */
[----:B------:R-:W-:Y:S01]  /*6ed0*/  IMAD.SHL.U32 R59, R155, 0x4, RZ ;  /* 0x000000049b3b7824 */ /* 0x000fe200078e00ff */
[-C--:B------:R-:W-:Y:S01]  /*6ee0*/  FSEL R9, R9, R3.reuse, P6 ;  /* 0x0000000309097208 */ /* 0x080fe20003000000 */
[----:B------:R-:W-:Y:S01]  /*6ef0*/  STS [R0+0xa000], R12 ;  /* 0x00a0000c00007388 */ /* 0x000fe20000000800 */
[----:B------:R-:W-:Y:S01]  /*6f00*/  FSEL R6, R6, R3, P4 ;  /* 0x0000000306067208 */ /* 0x000fe20002000000 */
[----:B------:R-:W-:Y:S01]  /*6f10*/  FMUL.FTZ R43, R187, R43 ;  /* 0x0000002bbb2b7220 */ /* 0x000fe20000410000 */
[----:B------:R-:W-:Y:S01]  /*6f20*/  FSETP.GE.FTZ.AND P5, PT, R171, RZ, PT ;  /* 0x000000ffab00720b */ /* 0x000fe20003fb6000 */
[----:B------:R1:W-:Y:S01]  /*6f30*/  STS [R0+0xa400], R5 ;  /* 0x00a4000500007388 */ /* 0x0003e20000000800 */
[----:B------:R-:W-:Y:S01]  /*6f40*/  F2FP.BF16.F32.PACK_AB R156, R156, R163 ;  /* 0x000000a39c9c723e */ /* 0x000fe200000010ff */
[----:B------:R-:W-:Y:S01]  /*6f50*/  FMUL.FTZ R15, R185, R9 ;  /* 0x00000009b90f7220 */ /* 0x000fe20000410000 */
[----:B------:R-:W-:Y:S01]  /*6f60*/  FSEL R7, R58, R3, P5 ;  /* 0x000000033a077208 */ /* 0x000fe20002800000 */
[----:B------:R-:W-:Y:S01]  /*6f70*/  STS [R217+-0x8000], R166 ;  /* 0xff8000a6d9007388 */ /* 0x000fe20000000800 */
[----:B------:R-:W-:Y:S01]  /*6f80*/  FSETP.GE.FTZ.AND P2, PT, R158, RZ, PT ;  /* 0x000000ff9e00720b */ /* 0x000fe20003f56000 */
[----:B------:R-:W-:Y:S01]  /*6f90*/  FMUL.FTZ R9, R169, R6 ;  /* 0x00000006a9097220 */ /* 0x000fe20000410000 */
[----:B------:R-:W-:Y:S01]  /*6fa0*/  F2FP.BF16.F32.PACK_AB R6, R43, R42 ;  /* 0x0000002a2b06723e */ /* 0x000fe200000010ff */
[----:B------:R-:W-:Y:S01]  /*6fb0*/  STS [R217+-0x7c00], R21 ;  /* 0xff840015d9007388 */ /* 0x000fe20000000800 */
[----:B------:R-:W-:Y:S01]  /*6fc0*/  FMUL.FTZ R14, R171, R7 ;  /* 0x00000007ab0e7220 */ /* 0x000fe20000410000 */
[----:B------:R-:W-:Y:S02]  /*6fd0*/  F2FP.BF16.F32.PACK_AB R7, R15, R16 ;  /* 0x000000100f07723e */ /* 0x000fe400000010ff */
[----:B------:R-:W-:Y:S01]  /*6fe0*/  STS [R108+-0x8000], R48 ;  /* 0xff8000306c007388 */ /* 0x000fe20000000800 */
[----:B------:R-:W-:Y:S02]  /*6ff0*/  F2FP.BF16.F32.PACK_AB R105, R105, R111 ;  /* 0x0000006f6969723e */ /* 0x000fe400000010ff */
[----:B------:R-:W-:Y:S01]  /*7000*/  F2FP.BF16.F32.PACK_AB R104, R104, R110 ;  /* 0x0000006e6868723e */ /* 0x000fe200000010ff */
[----:B------:R-:W-:Y:S01]  /*7010*/  STS [R108+-0x7c00], R156 ;  /* 0xff84009c6c007388 */ /* 0x000fe20000000800 */
[----:B------:R-:W-:Y:S01]  /*7020*/  F2FP.BF16.F32.PACK_AB R9, R9, R14 ;  /* 0x0000000e0909723e */ /* 0x000fe200000010ff */
[----:B------:R-:W-:Y:S01]  /*7030*/  @P2 FADD.FTZ R3, -R3, R63 ;  /* 0x0000003f03032221 */ /* 0x000fe20000010100 */
[----:B------:R-:W-:Y:S01]  /*7040*/  F2FP.BF16.F32.PACK_AB R103, R103, R109 ;  /* 0x0000006d6767723e */ /* 0x000fe200000010ff */
[----:B------:R-:W-:Y:S02]  /*7050*/  STS [R217+-0x6000], R17 ;  /* 0xffa00011d9007388 */ /* 0x000fe40000000800 */
[----:B------:R-:W-:Y:S01]  /*7060*/  FMUL.FTZ R10, R158, R3 ;  /* 0x000000039e0a7220 */ /* 0x000fe20000410000 */
[----:B------:R-:W-:Y:S01]  /*7070*/  SHF.R.U32.HI R3, RZ, 0x4, R155 ;  /* 0x00000004ff037819 */ /* 0x000fe2000001169b */
[----:B------:R-:W-:Y:S01]  /*7080*/  STS [R217+-0x5c00], R6 ;  /* 0xffa40006d9007388 */ /* 0x000fe20000000800 */
[----:B-1----:R-:W-:Y:S02]  /*7090*/  IMAD.IADD R0, R215, 0x1, R33 ;  /* 0x00000001d7007824 */ /* 0x002fe400078e0221 */
[----:B------:R-:W-:Y:S01]  /*70a0*/  F2FP.BF16.F32.PACK_AB R10, R10, R13 ;  /* 0x0000000d0a0a723e */ /* 0x000fe200000010ff */
[----:B------:R-:W-:Y:S01]  /*70b0*/  STS [R108+-0x6000], R18 ;  /* 0xffa000126c007388 */ /* 0x000fe20000000800 */
[----:B------:R-:W-:Y:S03]  /*70c0*/  LOP3.LUT R3, R3, 0x8, RZ, 0xc0, !PT ;  /* 0x0000000803037812 */ /* 0x000fe600078ec0ff */
[----:B------:R-:W-:Y:S01]  /*70d0*/  STS [R108+-0x5c00], R7 ;  /* 0xffa400076c007388 */ /* 0x000fe20000000800 */
[----:B------:R-:W-:Y:S03]  /*70e0*/  LOP3.LUT R3, R3, 0x10, R155, 0xf8, !PT ;  /* 0x0000001003037812 */ /* 0x000fe600078ef89b */
        /* <DEDUP_REMOVED lines=10> */
[----:B------:R1:W-:Y:S04]  /*7190*/  STS [R0+-0x6000], R103 ;  /* 0xffa0006700007388 */ /* 0x0003e80000000800 */
[----:B------:R2:W-:Y:S01]  /*71a0*/  STS [R0+-0x5c00], R10 ;  /* 0xffa4000a00007388 */ /* 0x0005e20000000800 */
[----:B------:R-:W-:Y:S01]  /*71b0*/  BAR.SYNC.DEFER_BLOCKING 0x0 ;  /* 0x0000000000007b1d */ /* 0x000fe20000010000 */
[----:B-1----:R-:W-:Y:S04]  /*71c0*/  IMAD R103, R243, UR6, RZ ;  /* 0x00000006f3677c24 */ /* 0x002fe8000f8e02ff */
[----:B--2---:R-:W-:Y:S01]  /*71d0*/  IMAD.U32 R0, R103, -0x80, RZ ;  /* 0xffffff8067007824 */ /* 0x004fe200078e00ff */
        /* <DEDUP_REMOVED lines=69> */
[----:B------:R-:W-:Y:S02]  /*7630*/  IMAD.U32 R7, RZ, RZ, UR31 ;  /* 0x0000001fff077e24 */ /* 0x000fe4000f8e00ff */
[----:B------:R-:W-:Y:S02]  /*7640*/  IMAD.U32 R6, RZ, RZ, UR30 ;  /* 0x0000001eff067e24 */ /* 0x000fe4000f8e00ff */
[----:B------:R-:W-:Y:S05]  /*7650*/  IMAD.X R4, RZ, RZ, ~UR13, P2 ;  /* 0x8000000dff047e24 */ /* 0x000fea00090e06ff */
[----:B------:R-:W-:Y:S04]  /*7660*/  SHF.R.S64 R5, R5, 0x1f, R4 ;  /* 0x0000001f05057819 */ /* 0x000fe80000001004 */
[----:B------:R-:W-:Y:S01]  /*7670*/  IADD3 R236, P2, PT, R5, R236, RZ ;  /* 0x000000ec05ec7210 */ /* 0x000fe20007f5e0ff */
[----:B------:R-:W-:Y:S03]  /*7680*/  IMAD.U32 R5, RZ, RZ, UR31 ;  /* 0x0000001fff057e24 */ /* 0x000fe6000f8e00ff */
[----:B------:R-:W-:Y:S02]  /*7690*/  LEA.HI.X.SX32 R235, R4, R235, 0x1, P2 ;  /* 0x000000eb04eb7211 */ /* 0x000fe400010f0eff */
[----:B------:R-:W-:Y:S04]  /*76a0*/  LEA R4, P2, R5, R236, 0x1 ;  /* 0x000000ec05047211 */ /* 0x000fe800078408ff */
[----:B------:R-:W-:Y:S01]  /*76b0*/  LEA.HI.X R5, R7, R235, R6, 0x1, P2 ;  /* 0x000000eb07057211 */ /* 0x000fe200010f0c06 */
        /* <DEDUP_REMOVED lines=8> */
.L_x_317:
        /* <DEDUP_REMOVED lines=17> */
[C---:B------:R-:W-:Y:S01]  /*7850*/  IMAD.IADD R57, R0.reuse, 0x1, R152 ;  /* 0x0000000100397824 */ /* 0x040fe200078e0298 */
[C---:B------:R-:W-:Y:S01]  /*7860*/  LEA.HI.X.SX32 R65, R103.reuse, R67, 0x5, P2 ;  /* 0x0000004367417211 */ /* 0x040fe200010f2eff */
[C---:B------:R-:W-:Y:S01]  /*7870*/  VIADD R8, R0.reuse, 0x8000 ;  /* 0x0000800000087836 */ /* 0x040fe20000000000 */
[----:B------:R-:W2:Y:S01]  /*7880*/  LDSM.16.M88.4 R12, [R0+0xa000] ;  /* 0x00a00000000c783b */ /* 0x000ea20000000200 */
[C---:B------:R-:W-:Y:S01]  /*7890*/  LEA R62, P2, R103.reuse, R64, 0x5 ;  /* 0x00000040673e7211 */ /* 0x040fe200078428ff */
[----:B------:R-:W-:Y:S01]  /*78a0*/  VIADD R56, R0, 0x8040 ;  /* 0x0000804000387836 */ /* 0x000fe20000000000 */
[----:B------:R-:W-:Y:S01]  /*78b0*/  @P0 IADD3 R242, P4, PT, R242, -0x200, RZ ;  /* 0xfffffe00f2f20810 */ /* 0x000fe20007f9e0ff */
[----:B------:R-:W3:Y:S01]  /*78c0*/  LDSM.16.M88.4 R24, [R57+0x8000] ;  /* 0x008000003918783b */ /* 0x000ee20000000200 */
[C---:B------:R-:W-:Y:S01]  /*78d0*/  LEA.HI.X.SX32 R63, R103.reuse, R65, 0x5, P2 ;  /* 0x00000041673f7211 */ /* 0x040fe200010f2eff */
        /* <DEDUP_REMOVED lines=45> */
[C---:B------:R-:W-:Y:S05]  /*7bb0*/  LEA.HI.X.SX32 R49, R103.reuse, R51, 0x5, P2 ;  /* 0x0000003367317211 */ /* 0x040fea00010f2eff */
        /* <DEDUP_REMOVED lines=15> */
[----:B------:R-:W-:Y:S04]  /*7cb0*/  LEA.HI.X.SX32 R41, R103, R43, 0x5, P2 ;  /* 0x0000002b67297211 */ /* 0x000fe800010f2eff */
        /* <DEDUP_REMOVED lines=102> */
[----:B------:R-:W-:Y:S01]  /*8320*/  @!UPT UIADD3 URZ, UPT, UPT, URZ, URZ, URZ ;  /* 0x000000fffffff290 */ /* 0x000fe2000fffe0ff */
[----:B------:R-:W2:Y:S01]  /*8330*/  LDL R105, [R1] ;  /* 0x0000000001697983 */ /* 0x000ea20000100800 */
[----:B------:R-:W1:Y:S01]  /*8340*/  LDCU UR4, c[0x0][0x500] ;  /* 0x0000a000ff0477ac */ /* 0x000e620008000800 */
[----:B------:R-:W-:Y:S01]  /*8350*/  LOP3.LUT R59, R59, 0x40, RZ, 0xc0, !PT ;  /* 0x000000403b3b7812 */ /* 0x000fe200078ec0ff */
[----:B------:R-:W3:Y:S01]  /*8360*/  S2R R28, SR_TID.X ;  /* 0x00000000001c7919 */ /* 0x000ee20000002100 */
[----:B------:R-:W4:Y:S01]  /*8370*/  LDCU UR5, c[0x0][0x4fc] ;  /* 0x00009f80ff0577ac */ /* 0x000f220008000800 */
        /* <DEDUP_REMOVED lines=16> */
[----:B----4-:R-:W-:Y:S01]  /*8480*/  FMUL.FTZ R68, R68, UR5 ;  /* 0x0000000544447c20 */ /* 0x010fe20008410000 */
[C---:B---3--:R-:W-:Y:S01]  /*8490*/  SHF.L.U32 R2, R28.reuse, 0x4, RZ ;  /* 0x000000041c027819 */ /* 0x048fe200000006ff */
[----:B------:R-:W-:Y:S01]  /*84a0*/  FMUL.FTZ R10, R69, UR5 ;  /* 0x00000005450a7c20 */ /* 0x000fe20008410000 */
[----:B------:R-:W-:Y:S01]  /*84b0*/  SHF.L.U32 R17, R28, 0x3, RZ ;  /* 0x000000031c117819 */ /* 0x000fe200000006ff */
[----:B------:R-:W-:Y:S01]  /*84c0*/  FMUL.FTZ R70, R70, UR5 ;  /* 0x0000000546467c20 */ /* 0x000fe20008410000 */
[----:B------:R-:W-:Y:S01]  /*84d0*/  SHF.L.U32 R18, R28, 0x1, RZ ;  /* 0x000000011c127819 */ /* 0x000fe200000006ff */
[----:B------:R-:W-:Y:S01]  /*84e0*/  FMUL.FTZ R9, R71, UR5 ;  /* 0x0000000547097c20 */ /* 0x000fe20008410000 */
[----:B------:R-:W-:Y:S01]  /*84f0*/  LOP3.LUT R2, R2, 0x600, RZ, 0xc0, !PT ;  /* 0x0000060002027812 */ /* 0x000fe200078ec0ff */
[----:B------:R-:W-:Y:S01]  /*8500*/  FMUL.FTZ R80, R80, UR5 ;  /* 0x0000000550507c20 */ /* 0x000fe20008410000 */
        /* <DEDUP_REMOVED lines=10> */
[----:B------:R-:W-:Y:S01]  /*85b0*/  LOP3.LUT R0, R0, 0x8, R18, 0x78, !PT ;  /* 0x0000000800007812 */ /* 0x000fe200078e7812 */
[----:B------:R-:W-:Y:S01]  /*85c0*/  FMUL.FTZ R74, R74, UR5 ;  /* 0x000000054a4a7c20 */ /* 0x000fe20008410000 */
[----:B------:R-:W-:Y:S01]  /*85d0*/  F2FP.BF16.F32.PACK_AB R16, R16, R84 ;  /* 0x000000541010723e */ /* 0x000fe200000010ff */
[----:B------:R-:W-:Y:S01]  /*85e0*/  FMUL.FTZ R7, R75, UR5 ;  /* 0x000000054b077c20 */ /* 0x000fe20008410000 */
[----:B------:R-:W-:Y:S01]  /*85f0*/  LOP3.LUT R2, R2, R0, RZ, 0xfc, !PT ;  /* 0x0000000002027212 */ /* 0x000fe200078efcff */
[----:B------:R-:W-:Y:S01]  /*8600*/  FMUL.FTZ R76, R76, UR5 ;  /* 0x000000054c4c7c20 */ /* 0x000fe20008410000 */
[----:B------:R-:W-:Y:S01]  /*8610*/  F2FP.BF16.F32.PACK_AB R15, R15, R86 ;  /* 0x000000560f0f723e */ /* 0x000fe200000010ff */
[----:B------:R-:W-:Y:S01]  /*8620*/  FMUL.FTZ R4, R77, UR5 ;  /* 0x000000054d047c20 */ /* 0x000fe20008410000 */
[----:B------:R-:W-:Y:S01]  /*8630*/  LEA R2, R2, UR18, 0x1 ;  /* 0x0000001202027c11 */ /* 0x000fe2000f8e08ff */
[----:B------:R-:W-:Y:S01]  /*8640*/  BAR.SYNC.DEFER_BLOCKING 0x0 ;  /* 0x0000000000007b1d */ /* 0x000fe20000010000 */
[----:B------:R-:W-:Y:S01]  /*8650*/  F2FP.BF16.F32.PACK_AB R12, R12, R96 ;  /* 0x000000600c0c723e */ /* 0x000fe200000010ff */
[----:B------:R-:W-:Y:S01]  /*8660*/  FMUL.FTZ R78, R78, UR5 ;  /* 0x000000054e4e7c20 */ /* 0x000fe20008410000 */
[----:B------:R-:W-:Y:S01]  /*8670*/  IADD3 R0, PT, PT, R2, 0x6000, RZ ;  /* 0x0000600002007810 */ /* 0x000fe20007ffe0ff */
[----:B------:R-:W-:Y:S01]  /*8680*/  FMUL.FTZ R3, R79, UR5 ;  /* 0x000000054f037c20 */ /* 0x000fe20008410000 */
[----:B------:R-:W-:-:S02]  /*8690*/  F2FP.BF16.F32.PACK_AB R11, R11, R98 ;  /* 0x000000620b0b723e */ /* 0x000fc400000010ff */
[----:B------:R-:W-:Y:S02]  /*86a0*/  IADD3 R0, PT, PT, R0, -R59, RZ ;  /* 0x8000003b00007210 */ /* 0x000fe40007ffe0ff */
[----:B------:R-:W-:Y:S02]  /*86b0*/  F2FP.BF16.F32.PACK_AB R14, R14, R88 ;  /* 0x000000580e0e723e */ /* 0x000fe400000010ff */
[----:B------:R-:W-:Y:S02]  /*86c0*/  F2FP.BF16.F32.PACK_AB R13, R13, R90 ;  /* 0x0000005a0d0d723e */ /* 0x000fe400000010ff */
[----:B------:R-:W-:Y:S02]  /*86d0*/  F2FP.BF16.F32.PACK_AB R93, R93, R92 ;  /* 0x0000005c5d5d723e */ /* 0x000fe400000010ff */
[----:B------:R-:W-:Y:S02]  /*86e0*/  F2FP.BF16.F32.PACK_AB R95, R95, R94 ;  /* 0x0000005e5f5f723e */ /* 0x000fe400000010ff */
[----:B------:R-:W-:-:S02]  /*86f0*/  F2FP.BF16.F32.PACK_AB R10, R10, R68 ;  /* 0x000000440a0a723e */ /* 0x000fc400000010ff */
[----:B------:R-:W-:Y:S02]  /*8700*/  F2FP.BF16.F32.PACK_AB R9, R9, R70 ;  /* 0x000000460909723e */ /* 0x000fe400000010ff */
[----:B------:R-:W-:Y:S02]  /*8710*/  F2FP.BF16.F32.PACK_AB R6, R6, R80 ;  /* 0x000000500606723e */ /* 0x000fe400000010ff */
[----:B------:R-:W-:Y:S01]  /*8720*/  F2FP.BF16.F32.PACK_AB R5, R5, R82 ;  /* 0x000000520505723e */ /* 0x000fe200000010ff */
[----:B------:R1:W-:Y:S01]  /*8730*/  STS [R2+0x6000], R16 ;  /* 0x0060001002007388 */ /* 0x0003e20000000800 */
        /* <DEDUP_REMOVED lines=32> */
.L_x_319:
[----:B------:R-:W1:Y:S01]  /*8940*/  LDCU.64 UR12, c[0x0][0x5c0] ;  /* 0x0000b800ff0c77ac */ /* 0x000e620008000a00 */
[----:B------:R-:W-:-:S05]  /*8950*/  IADD3 R2, PT, PT, R251, R105, RZ ;  /* 0x00000069fb027210 */ /* 0x000fca0007ffe0ff */
[C---:B-1----:R-:W-:Y:S02]  /*8960*/  IMAD R0, R2.reuse, UR13, RZ ;  /* 0x0000000d02007c24 */ /* 0x042fe4000f8e02ff */
[----:B------:R-:W-:-:S05]  /*8970*/  IMAD.WIDE.U32 R2, R2, UR12, RZ ;  /* 0x0000000c02027c25 */ /* 0x000fca000f8e00ff */
[----:B------:R-:W-:Y:S02]  /*8980*/  IADD3 R7, PT, PT, R3, R0, RZ ;  /* 0x0000000003077210 */ /* 0x000fe40007ffe0ff */
[----:B------:R-:W-:Y:S02]  /*8990*/  MOV R6, R2 ;  /* 0x0000000200067202 */ /* 0x000fe40000000f00 */
.L_x_320:
        /* <DEDUP_REMOVED lines=12> */
.L_x_321:
[----:B------:R-:W1:Y:S01]  /*8a60*/  LDCU.64 UR6, c[0x0][0x5c8] ;  /* 0x0000b900ff0677ac */ /* 0x000e620008000a00 */
[----:B------:R-:W-:-:S05]  /*8a70*/  IADD3 R2, PT, PT, R251, R105, RZ ;  /* 0x00000069fb027210 */ /* 0x000fca0007ffe0ff */
[C---:B-1----:R-:W-:Y:S02]  /*8a80*/  IMAD R0, R2.reuse, UR7, RZ ;  /* 0x0000000702007c24 */ /* 0x042fe4000f8e02ff */
[----:B------:R-:W-:-:S05]  /*8a90*/  IMAD.WIDE.U32 R2, R2, UR6, RZ ;  /* 0x0000000602027c25 */ /* 0x000fca000f8e00ff */
[----:B------:R-:W-:Y:S02]  /*8aa0*/  IADD3 R19, PT, PT, R3, R0, RZ ;  /* 0x0000000003137210 */ /* 0x000fe40007ffe0ff */
[----:B------:R-:W-:-:S07]  /*8ab0*/  MOV R18, R2 ;  /* 0x0000000200127202 */ /* 0x000fce0000000f00 */
.L_x_322:
[----:B------:R-:W-:Y:S01]  /*8ac0*/  BAR.SYNC.DEFER_BLOCKING 0x0 ;  /* 0x0000000000007b1d */ /* 0x000fe20000010000 */
[----:B------:R-:W-:Y:S01]  /*8ad0*/  USHF.L.U32 UR14, UR23, 0x7, URZ ;  /* 0x00000007170e7899 */ /* 0x000fe200080006ff */
[----:B------:R-:W-:Y:S01]  /*8ae0*/  SHF.R.U32.HI R28, RZ, 0x2, R28 ;  /* 0x00000002ff1c7819 */ /* 0x000fe2000001161c */
[----:B------:R-:W-:Y:S01]  /*8af0*/  USHF.L.U32 UR4, UR23, 0x7, URZ ;  /* 0x0000000717047899 */ /* 0x000fe200080006ff */
[----:B------:R-:W-:Y:S01]  /*8b00*/  LEA.HI R155, R155, 0x40, RZ, 0x1e ;  /* 0x000000409b9b7811 */ /* 0x000fe200078ff0ff */
[----:B------:R-:W-:-:S03]  /*8b10*/  UIMAD.WIDE.U32 UR16, UR14, UR12, URZ ;  /* 0x0000000c0e1072a5 */ /* 0x000fc6000f8e00ff */
[----:B------:R-:W1:Y:S01]  /*8b20*/  LDC.64 R8, c[0x0][0x5d8] ;  /* 0x00017600ff087b82 */ /* 0x000e620000000a00 */
[----:B------:R-:W-:Y:S01]  /*8b30*/  USHF.R.S32.HI UR15, URZ, 0x1f, UR14 ;  /* 0x0000001fff0f7899 */ /* 0x000fe2000801140e */
[----:B------:R-:W-:Y:S01]  /*8b40*/  BSSY.RECONVERGENT B0, `(.L_x_323) ;  /* 0x0000020000007945 */ /* 0x000fe20003800200 */
[----:B------:R-:W-:Y:S02]  /*8b50*/  VIADD R0, R218, -UR4 ;  /* 0x80000004da007c36 */ /* 0x000fe40008000000 */
[----:B------:R-:W-:Y:S01]  /*8b60*/  IMAD.U32 R2, RZ, RZ, UR16 ;  /* 0x00000010ff027e24 */ /* 0x000fe2000f8e00ff */
[----:B------:R-:W-:Y:S01]  /*8b70*/  UIMAD UR5, UR15, UR12, URZ ;  /* 0x0000000c0f0572a4 */ /* 0x000fe2000f8e02ff */
[----:B------:R-:W-:Y:S01]  /*8b80*/  IMAD.U32 R3, RZ, RZ, UR17 ;  /* 0x00000011ff037e24 */ /* 0x000fe2000f8e00ff */
[----:B------:R-:W2:Y:S01]  /*8b90*/  LDC.64 R22, c[0x0][0x5e0] ;  /* 0x00017800ff167b82 */ /* 0x000ea20000000a00 */
[-C--:B------:R-:W-:Y:S01]  /*8ba0*/  ISETP.GE.AND P1, PT, R28, R0.reuse, PT ;  /* 0x000000001c00720c */ /* 0x080fe20003f26270 */
[----:B------:R-:W-:Y:S01]  /*8bb0*/  UIMAD UR5, UR14, UR13, UR5 ;  /* 0x0000000d0e0572a4 */ /* 0x000fe2000f8e0205 */
[----:B------:R-:W-:Y:S01]  /*8bc0*/  LOP3.LUT R2, R2, 0x18, R101, 0xf8, !PT ;  /* 0x0000001802027812 */ /* 0x000fe200078ef865 */
[----:B------:R-:W-:Y:S01]  /*8bd0*/  IMAD.MOV.U32 R3, RZ, RZ, RZ ;  /* 0x000000ffff037224 */ /* 0x000fe200078e00ff */
[----:B------:R-:W-:Y:S01]  /*8be0*/  ISETP.GE.AND P2, PT, R155, R0, PT ;  /* 0x000000009b00720c */ /* 0x000fe20003f46270 */
[----:B------:R-:W-:Y:S01]  /*8bf0*/  IMAD.U32 R0, RZ, RZ, UR6 ;  /* 0x00000006ff007e24 */ /* 0x000fe2000f8e00ff */
[----:B------:R-:W-:-:S02]  /*8c00*/  IADD3 R4, P0, PT, R6, R2, RZ ;  /* 0x0000000206047210 */ /* 0x000fc40007f1e0ff */
[----:B------:R-:W-:Y:S01]  /*8c10*/  MOV R2, UR5 ;  /* 0x0000000500027c02 */ /* 0x000fe20008000f00 */
[----:B------:R3:W4:Y:S03]  /*8c20*/  LDS.128 R24, [R104+0x7000] ;  /* 0x0070000068187984 */ /* 0x0007260000000c00 */
[----:B------:R-:W-:Y:S02]  /*8c30*/  IADD3.X R5, PT, PT, R7, UR17, R2, P0, !PT ;  /* 0x0000001107057c10 */ /* 0x000fe400087fe402 */
[----:B------:R-:W-:Y:S02]  /*8c40*/  LOP3.LUT R2, R101, 0x18, RZ, 0xc0, !PT ;  /* 0x0000001865027812 */ /* 0x000fe400078ec0ff */
[----:B------:R-:W-:Y:S01]  /*8c50*/  IADD3 R20, P0, PT, R28, 0x40, RZ ;  /* 0x000000401c147810 */ /* 0x000fe20007f1e0ff */
[----:B-1----:R-:W-:-:S03]  /*8c60*/  IMAD.WIDE.U32 R4, R8, UR19, R4 ;  /* 0x0000001308047c25 */ /* 0x002fc6000f8e0004 */
[----:B------:R-:W-:Y:S01]  /*8c70*/  IADD3.X R21, PT, PT, RZ, RZ, RZ, P0, !PT ;  /* 0x000000ffff157210 */ /* 0x000fe200007fe4ff */
[----:B------:R-:W-:-:S04]  /*8c80*/  IMAD.WIDE.U32 R16, R0, UR14, R2 ;  /* 0x0000000e00107c25 */ /* 0x000fc8000f8e0002 */
[----:B------:R-:W-:Y:S01]  /*8c90*/  IMAD R12, R9, UR19, R5 ;  /* 0x00000013090c7c24 */ /* 0x000fe2000f8e0205 */
[----:B---3--:R-:W-:Y:S06]  /*8ca0*/  @P1 BRA `(.L_x_324) ;  /* 0x0000000000241947 */ /* 0x008fec0003800000 */
[----:B------:R-:W1:Y:S01]  /*8cb0*/  LDS.128 R8, [R104+0x6000] ;  /* 0x0060000068087984 */ /* 0x000e620000000c00 */
[----:B------:R-:W3:Y:S01]  /*8cc0*/  LDCU.64 UR4, c[0x0][0x560] ;  /* 0x0000ac00ff0477ac */ /* 0x000ee20008000a00 */
[----:B------:R-:W-:Y:S02]  /*8cd0*/  MOV R2, R4 ;  /* 0x0000000400027202 */ /* 0x000fe40000000f00 */
[----:B------:R-:W-:-:S03]  /*8ce0*/  MOV R3, R12 ;  /* 0x0000000c00037202 */ /* 0x000fc60000000f00 */
[----:B------:R-:W-:-:S04]  /*8cf0*/  IMAD.WIDE.U32 R2, R28, UR12, R2 ;  /* 0x0000000c1c027c25 */ /* 0x000fc8000f8e0002 */
[----:B------:R-:W-:Y:S01]  /*8d00*/  IMAD R0, R28, UR13, R3 ;  /* 0x0000000d1c007c24 */ /* 0x000fe2000f8e0203 */
[----:B---3--:R-:W-:-:S04]  /*8d10*/  LEA R6, P0, R2, UR4, 0x1 ;  /* 0x0000000402067c11 */ /* 0x008fc8000f8008ff */
[----:B------:R-:W-:-:S05]  /*8d20*/  LEA.HI.X R7, R2, UR5, R0, 0x1, P0 ;  /* 0x0000000502077c11 */ /* 0x000fca00080f0c00 */
[----:B-1----:R1:W-:Y:S04]  /*8d30*/  STG.E.128 desc[UR26][R6.64], R8 ;  /* 0x0000000806007986 */ /* 0x0023e8000c101d1a */
.L_x_324:
[----:B------:R-:W-:Y:S05]  /*8d40*/  BSYNC.RECONVERGENT B0 ;  /* 0x0000000000007941 */ /* 0x000fea0003800200 */
.L_x_323:
[----:B------:R-:W-:Y:S04]  /*8d50*/  BSSY.RECONVERGENT B0, `(.L_x_325) ;  /* 0x000000c000007945 */ /* 0x000fe80003800200 */
[----:B------:R-:W-:Y:S05]  /*8d60*/  @P2 BRA `(.L_x_326) ;  /* 0x0000000000282947 */ /* 0x000fea0003800000 */
[----:B------:R-:W3:Y:S01]  /*8d70*/  LDCU.64 UR4, c[0x0][0x560] ;  /* 0x0000ac00ff0477ac */ /* 0x000ee20008000a00 */
[----:B------:R-:W-:Y:S01]  /*8d80*/  MOV R2, R4 ;  /* 0x0000000400027202 */ /* 0x000fe20000000f00 */
[----:B------:R-:W-:Y:S01]  /*8d90*/  IMAD R0, R21, UR12, RZ ;  /* 0x0000000c15007c24 */ /* 0x000fe2000f8e02ff */
[----:B------:R-:W-:-:S03]  /*8da0*/  MOV R3, R12 ;  /* 0x0000000c00037202 */ /* 0x000fc60000000f00 */
[C---:B------:R-:W-:Y:S02]  /*8db0*/  IMAD R0, R20.reuse, UR13, R0 ;  /* 0x0000000d14007c24 */ /* 0x040fe4000f8e0200 */
[----:B------:R-:W-:-:S05]  /*8dc0*/  IMAD.WIDE.U32 R4, R20, UR12, R2 ;  /* 0x0000000c14047c25 */ /* 0x000fca000f8e0002 */
[----:B------:R-:W-:Y:S02]  /*8dd0*/  IADD3 R0, PT, PT, R0, R5, RZ ;  /* 0x0000000500007210 */ /* 0x000fe40007ffe0ff */
[----:B---3--:R-:W-:-:S04]  /*8de0*/  LEA R2, P0, R4, UR4, 0x1 ;  /* 0x0000000404027c11 */ /* 0x008fc8000f8008ff */
[----:B------:R-:W-:-:S05]  /*8df0*/  LEA.HI.X R3, R4, UR5, R0, 0x1, P0 ;  /* 0x0000000504037c11 */ /* 0x000fca00080f0c00 */
[----:B----4-:R3:W-:Y:S04]  /*8e00*/  STG.E.128 desc[UR26][R2.64], R24 ;  /* 0x0000001802007986 */ /* 0x0107e8000c101d1a */
.L_x_326:
[----:B------:R-:W-:Y:S05]  /*8e10*/  BSYNC.RECONVERGENT B0 ;  /* 0x0000000000007941 */ /* 0x000fea0003800200 */
.L_x_325:
[----:B------:R-:W4:Y:S01]  /*8e20*/  LDS.128 R12, [R104+0x8000] ;  /* 0x00800000680c7984 */ /* 0x000f220000000c00 */
[----:B------:R-:W-:Y:S01]  /*8e30*/  UIMAD UR15, UR15, UR6, URZ ;  /* 0x000000060f0f72a4 */ /* 0x000fe2000f8e02ff */
[----:B---3--:R-:W-:Y:S01]  /*8e40*/  IADD3 R2, P0, PT, R18, R16, RZ ;  /* 0x0000001012027210 */ /* 0x008fe20007f1e0ff */
[----:B-1----:R-:W1:Y:S02]  /*8e50*/  @!P1 LDC.64 R8, c[0x0][0x568] ;  /* 0x00015a00ff089b82 */ /* 0x002e640000000a00 */
[----:B------:R-:W-:-:S06]  /*8e60*/  UIMAD UR15, UR14, UR7, UR15 ;  /* 0x000000070e0f72a4 */ /* 0x000fcc000f8e020f */
[----:B------:R-:W-:Y:S02]  /*8e70*/  IADD3.X R3, PT, PT, R19, UR15, R17, P0, !PT ;  /* 0x0000000f13037c10 */ /* 0x000fe400087fe411 */
[----:B------:R3:W3:Y:S01]  /*8e80*/  LDS.128 R16, [R104+0x9000] ;  /* 0x0090000068107984 */ /* 0x0006e20000000c00 */
[----:B--2---:R-:W-:-:S04]  /*8e90*/  IMAD.WIDE.U32 R4, R22, UR19, R2 ;  /* 0x0000001316047c25 */ /* 0x004fc8000f8e0002 */
[----:B------:R-:W-:Y:S01]  /*8ea0*/  IMAD R3, R23, UR19, R5 ;  /* 0x0000001317037c24 */ /* 0x000fe2000f8e0205 */
[----:B------:R-:W-:-:S05]  /*8eb0*/  @!P1 MOV R2, R4 ;  /* 0x0000000400029202 */ /* 0x000fca0000000f00 */
[----:B------:R-:W-:-:S04]  /*8ec0*/  @!P1 IMAD.WIDE.U32 R6, R28, UR6, R2 ;  /* 0x000000061c069c25 */ /* 0x000fc8000f8e0002 */
[----:B------:R-:W-:Y:S01]  /*8ed0*/  @!P1 IMAD R0, R28, UR7, R7 ;  /* 0x000000071c009c24 */ /* 0x000fe2000f8e0207 */
[----:B-1----:R-:W-:-:S04]  /*8ee0*/  @!P1 LEA R8, P0, R6, R8, 0x1 ;  /* 0x0000000806089211 */ /* 0x002fc800078008ff */
[----:B------:R-:W-:-:S05]  /*8ef0*/  @!P1 LEA.HI.X R9, R6, R9, R0, 0x1, P0 ;  /* 0x0000000906099211 */ /* 0x000fca00000f0c00 */
[----:B----4-:R1:W-:Y:S01]  /*8f00*/  @!P1 STG.E.128 desc[UR26][R8.64], R12 ;  /* 0x0000000c08009986 */ /* 0x0103e2000c101d1a */
[----:B---3--:R-:W-:Y:S05]  /*8f10*/  @P2 BRA `(.L_x_315) ;  /* 0x0000000000242947 */ /* 0x008fea0003800000 */
        /* <DEDUP_REMOVED lines=9> */
.L_x_315:
[----:B------:R-:W-:Y:S05]  /*8fb0*/  BSYNC.RECONVERGENT B1 ;  /* 0x0000000000017941 */ /* 0x000fea0003800200 */
.L_x_297:
[----:B------:R-:W4:Y:S01]  /*8fc0*/  LDCU UR5, c[0x0][0x438] ;  /* 0x00008700ff0577ac */ /* 0x000f220008000800 */
[----:B-1-3--:R-:W1:Y:S01]  /*8fd0*/  LDC R8, c[0x0][0x438] ;  /* 0x00010e00ff087b82 */ /* 0x00ae620000000800 */
[----:B------:R-:W3:Y:S01]  /*8fe0*/  LDCU UR6, c[0x0][0x370] ;  /* 0x00006e00ff0677ac */ /* 0x000ee20008000800 */
[----:B----4-:R-:W-:-:S04]  /*8ff0*/  UIADD3 UR5, UPT, UPT, UR5, 0x7f, URZ ;  /* 0x0000007f05057890 */ /* 0x010fc8000fffe0ff */
[----:B------:R-:W-:Y:S02]  /*9000*/  USHF.R.S32.HI UR4, URZ, 0x1f, UR5 ;  /* 0x0000001fff047899 */ /* 0x000fe40008011405 */
[----:B---3--:R-:W-:Y:S02]  /*9010*/  UIADD3 UR23, UPT, UPT, UR6, UR23, URZ ;  /* 0x0000001706177290 */ /* 0x008fe4000fffe0ff */
[----:B------:R-:W-:-:S04]  /*9020*/  ULEA.HI UR4, UR4, UR5, URZ, 0x7 ;  /* 0x0000000504047291 */ /* 0x000fc8000f8f38ff */
[----:B------:R-:W-:-:S04]  /*9030*/  USHF.R.S32.HI UR4, URZ, 0x7, UR4 ;  /* 0x00000007ff047899 */ /* 0x000fc80008011404 */
[----:B------:R-:W-:-:S09]  /*9040*/  UISETP.GE.AND UP0, UPT, UR23, UR4, UPT ;  /* 0x000000041700728c */ /* 0x000fd2000bf06270 */
[----:B------:R-:W-:Y:S05]  /*9050*/  BRA.U !UP0, `(.L_x_327) ;  /* 0xffffff7108d87547 */ /* 0x000fea000b83ffff */
[----:B------:R-:W-:Y:S05]  /*9060*/  EXIT ;  /* 0x000000000000794d */ /* 0x000fea0003800000 */
.L_x_328:
        /* <DEDUP_REMOVED lines=9> */
.L_x_821:


//--------------------- .text._ZN5flash44flash_bwd_dq_dk_dv_loop_seqk_parallel_kernelI23Flash_bwd_kernel_traitsILi32ELi128ELi128ELi8ELi4ELi4ELi4ELb1ELb0EN7cutlass10bfloat16_tE19Flash_kernel_traitsILi32ELi128ELi128ELi8ES3_EELb0ELb1ELb0ELb0ELb0ELb1ELb1EEEvNS_16Flash_bwd_paramsE --------------------------
	.section	.text._ZN5flash44flash_bwd_dq_dk_dv_loop_seqk_parallel_kernelI23Flash_bwd_kernel_traitsILi32ELi128ELi128ELi8ELi4ELi4ELi4ELb1ELb0EN7cutlass10bfloat16_tE19Flash_kernel_traitsILi32ELi128ELi128ELi8ES3_EELb0ELb1ELb0ELb0ELb0ELb1ELb1EEEvNS_16Flash_bwd_paramsE,"ax",@progbits
	.align	128
        .global         _ZN5flash44flash_bwd_dq_dk_dv_loop_seqk_parallel_kernelI23Flash_bwd_kernel_traitsILi32ELi128ELi128ELi8ELi4ELi4ELi4ELb1ELb0EN7cutlass10bfloat16_tE19Flash_kernel_traitsILi32ELi128ELi128ELi8ES3_EELb0ELb1ELb0ELb0ELb0ELb1ELb1EEEvNS_16Flash_bwd_paramsE
        .type           _ZN5flash44flash_bwd_dq_dk_dv_loop_seqk_parallel_kernelI23Flash_bwd_kernel_traitsILi32ELi128ELi128ELi8ELi4ELi4ELi4ELb1ELb0EN7cutlass10bfloat16_tE19Flash_kernel_traitsILi32ELi128ELi128ELi8ES3_EELb0ELb1ELb0ELb0ELb0ELb1ELb1EEEvNS_16Flash_bwd_paramsE,@function
        .size           _ZN5flash44flash_bwd_dq_dk_dv_loop_seqk_parallel_kernelI23Flash_bwd_kernel_traitsILi32ELi128ELi128ELi8ELi4ELi4ELi4ELb1ELb0EN7cutlass10bfloat16_tE19Flash_kernel_traitsILi32ELi128ELi128ELi8ES3_EELb0ELb1ELb0ELb0ELb0ELb1ELb1EEEvNS_16Flash_bwd_paramsE,(.L_x_822 - _ZN5flash44flash_bwd_dq_dk_dv_loop_seqk_parallel_kernelI23Flash_bwd_kernel_traitsILi32ELi128ELi128ELi8ELi4ELi4ELi4ELb1ELb0EN7cutlass10bfloat16_tE19Flash_kernel_traitsILi32ELi128ELi128ELi8ES3_EELb0ELb1ELb0ELb0ELb0ELb1ELb1EEEvNS_16Flash_bwd_paramsE)
        .other          _ZN5flash44flash_bwd_dq_dk_dv_loop_seqk_parallel_kernelI23Flash_bwd_kernel_traitsILi32ELi128ELi128ELi8ELi4ELi4ELi4ELb1ELb0EN7cutlass10bfloat16_tE19Flash_kernel_traitsILi32ELi128ELi128ELi8ES3_EELb0ELb1ELb0ELb0ELb0ELb1ELb1EEEvNS_16Flash_bwd_paramsE,@"STO_CUDA_ENTRY STV_DEFAULT"
_ZN5flash44flash_bwd_dq_dk_dv_loop_seqk_parallel_kernelI23Flash_bwd_kernel_traitsILi32ELi128ELi128ELi8ELi4ELi4ELi4ELb1ELb0EN7cutlass10bfloat16_tE19Flash_kernel_traitsILi32ELi128ELi128ELi8ES3_EELb0ELb1ELb0ELb0ELb0ELb1ELb1EEEvNS_16Flash_bwd_paramsE:
.text._ZN5flash44flash_bwd_dq_dk_dv_loop_seqk_parallel_kernelI23Flash_bwd_kernel_traitsILi32ELi128ELi128ELi8ELi4ELi4ELi4ELb1ELb0EN7cutlass10bfloat16_tE19Flash_kernel_traitsILi32ELi128ELi128ELi8ES3_EELb0ELb1ELb0ELb0ELb0ELb1ELb1EEEvNS_16Flash_bwd_paramsE:
        /* <DEDUP_REMOVED lines=49> */
.L_x_360:
[----:B-1----:R-:W1:Y:S01]  /*0310*/  LDCU.64 UR8, c[0x0][0x478] ;  /* 0x00008f00ff0877ac */ /* 0x002e620008000a00 */
[----:B------:R-:W-:Y:S02]  /*0320*/  PLOP3.LUT P1, PT, PT, PT, UP3, 0x80, 0x8 ;  /* 0x000000000008781c */ /* 0x000fe40003f2f038 */
[----:B------:R-:W-:Y:S01]  /*0330*/  PLOP3.LUT P4, PT, PT, PT, UP5, 0x80, 0x8 ;  /* 0x000000000008781c */ /* 0x000fe20003f8f058 */
[----:B------:R-:W-:Y:S01]  /*0340*/  @UP3 ULEA UR14, UP0, UR37, UR12, 0x2 ;  /* 0x0000000c250e3291 */ /* 0x000fe2000f8010ff */
[----:B------:R-:W-:Y:S01]  /*0350*/  PLOP3.LUT P2, PT, PT, PT, UP4, 0x80, 0x8 ;  /* 0x000000000008781c */ /* 0x000fe20003f4f048 */
[----:B------:R-:W-:Y:S02]  /*0360*/  UISETP.NE.AND UP2, UPT, UR26, URZ, UPT ;  /* 0x000000ff1a00728c */ /* 0x000fe4000bf45270 */
[----:B------:R-:W-:Y:S02]  /*0370*/  @UP3 ULEA.HI.X UR15, UR37, UR13, URZ, 0x2, UP0 ;  /* 0x0000000d250f3291 */ /* 0x000fe400080f14ff */
[----:B--2---:R-:W-:-:S04]  /*0380*/  IMAD.U32 R4, RZ, RZ, UR14 ;  /* 0x0000000eff047e24 */ /* 0x004fc8000f8e00ff */
        /* <DEDUP_REMOVED lines=15> */
[----:B------:R-:W-:Y:S01]  /*0480*/  UMOV UR19, 0xffffffff ;  /* 0xffffffff00137882 */ /* 0x000fe20000000000 */
[----:B------:R-:W-:Y:S01]  /*0490*/  UMOV UR40, 0xffffffff ;  /* 0xffffffff00287882 */ /* 0x000fe20000000000 */
[----:B---3--:R-:W-:-:S04]  /*04a0*/  @!UP0 UISETP.NE.U32.AND UP1, UPT, UR8, URZ, UPT ;  /* 0x000000ff0800828c */ /* 0x008fc8000bf25070 */
[----:B------:R-:W-:-:S04]  /*04b0*/  @!UP0 UISETP.NE.AND.EX UP1, UPT, UR9, URZ, UPT, UP1 ;  /* 0x000000ff0900828c */ /* 0x000fc8000bf25310 */
        /* <DEDUP_REMOVED lines=25> */
.L_x_329:
        /* <DEDUP_REMOVED lines=16> */
[----:B------:R-:W-:Y:S02]  /*0750*/  USHF.R.S32.HI UR53, URZ, 0x1f, UR45 ;  /* 0x0000001fff357899 */ /* 0x000fe4000801142d */
[----:B--2---:R-:W-:Y:S02]  /*0760*/  @UP1 UIMAD.WIDE.U32 UR14, UR19, UR8, URZ ;  /* 0x00000008130e12a5 */ /* 0x004fe4000f8e00ff */
[----:B------:R-:W-:Y:S02]  /*0770*/  @!UP1 UIMAD UR47, UR37, UR11, UR51 ;  /* 0x0000000b252f92a4 */ /* 0x000fe4000f8e0233 */
[----:B------:R-:W-:-:S03]  /*0780*/  @UP1 UIMAD UR47, UR19, UR9, UR15 ;  /* 0x00000009132f12a4 */ /* 0x000fc6000f8e020f */
[----:B------:R-:W-:Y:S01]  /*0790*/  @UP1 UMOV UR50, UR14 ;  /* 0x0000000e00321c82 */ /* 0x000fe20008000000 */
[----:B------:R-:W-:Y:S08]  /*07a0*/  BRA.U UP2, `(.L_x_331) ;  /* 0x0000000102347547 */ /* 0x000ff0000b800000 */
        /* <DEDUP_REMOVED lines=12> */
[----:B------:R-:W-:Y:S05]  /*0870*/  BRA `(.L_x_332) ;  /* 0x00000000001c7947 */ /* 0x000fea0003800000 */
.L_x_331:
[----:B------:R-:W1:Y:S01]  /*0880*/  LDCU.64 UR16, c[0x0][0x3b8] ;  /* 0x00007700ff1077ac */ /* 0x000e620008000a00 */
[----:B------:R-:W-:-:S04]  /*0890*/  UIADD3 UR8, UPT, UPT, UR35, UR40, URZ ;  /* 0x0000002823087290 */ /* 0x000fc8000fffe0ff */
[----:B-1----:R-:W-:Y:S02]  /*08a0*/  UIMAD.WIDE.U32 UR10, UR8, UR16, URZ ;  /* 0x00000010080a72a5 */ /* 0x002fe4000f8e00ff */
[----:B------:R-:W-:-:S04]  /*08b0*/  UIMAD UR8, UR8, UR17, URZ ;  /* 0x00000011080872a4 */ /* 0x000fc8000f8e02ff */
[----:B------:R-:W-:Y:S01]  /*08c0*/  UIADD3 UR8, UPT, UPT, UR11, UR8, URZ ;  /* 0x000000080b087290 */ /* 0x000fe2000fffe0ff */
[----:B------:R-:W-:-:S05]  /*08d0*/  UMOV UR46, UR10 ;  /* 0x0000000a002e7c82 */ /* 0x000fca0008000000 */
[----:B------:R-:W-:Y:S02]  /*08e0*/  MOV R19, UR8 ;  /* 0x0000000800137c02 */ /* 0x000fe40008000f00 */
.L_x_332:
        /* <DEDUP_REMOVED lines=43> */
.L_x_333:
[----:B------:R-:W1:Y:S01]  /*0ba0*/  LDCU.64 UR14, c[0x0][0x3c0] ;  /* 0x00007800ff0e77ac */ /* 0x000e620008000a00 */
[----:B------:R-:W-:-:S04]  /*0bb0*/  UIADD3 UR8, UPT, UPT, UR35, UR40, URZ ;  /* 0x0000002823087290 */ /* 0x000fc8000fffe0ff */
[----:B-1----:R-:W-:Y:S02]  /*0bc0*/  UIMAD.WIDE.U32 UR48, UR8, UR14, URZ ;  /* 0x0000000e083072a5 */ /* 0x002fe4000f8e00ff */
[----:B------:R-:W-:-:S04]  /*0bd0*/  UIMAD UR8, UR8, UR15, URZ ;  /* 0x0000000f080872a4 */ /* 0x000fc8000f8e02ff */
[----:B------:R-:W-:-:S06]  /*0be0*/  UIADD3 UR8, UPT, UPT, UR49, UR8, URZ ;  /* 0x0000000831087290 */ /* 0x000fcc000fffe0ff */
[----:B------:R-:W-:-:S07]  /*0bf0*/  MOV R18, UR8 ;  /* 0x0000000800127c02 */ /* 0x000fce0008000f00 */
.L_x_334:
        /* <DEDUP_REMOVED lines=28> */
.L_x_335:
[----:B------:R-:W-:Y:S02]  /*0dc0*/  UIMAD.WIDE.U32 UR10, UR58, UR19, URZ ;  /* 0x000000133a0a72a5 */ /* 0x000fe4000f8e00ff */
[----:B------:R-:W-:-:S04]  /*0dd0*/  UIMAD UR8, UR59, UR19, URZ ;  /* 0x000000133b0872a4 */ /* 0x000fc8000f8e02ff */
[----:B------:R-:W-:-:S12]  /*0de0*/  UIADD3 UR8, UPT, UPT, UR11, UR8, URZ ;  /* 0x000000080b087290 */ /* 0x000fd8000fffe0ff */
.L_x_336:
        /* <DEDUP_REMOVED lines=20> */
.L_x_337:
[----:B------:R-:W1:Y:S01]  /*0f30*/  LDCU UR59, c[0x0][0x434] ;  /* 0x00008680ff3b77ac */ /* 0x000e620008000800 */
[----:B------:R-:W-:-:S04]  /*0f40*/  UIMAD UR9, UR37, UR18, UR24 ;  /* 0x00000012250972a4 */ /* 0x000fc8000f8e0218 */
[----:B-1----:R-:W-:Y:S02]  /*0f50*/  UIMAD UR59, UR9, UR59, URZ ;  /* 0x0000003b093b72a4 */ /* 0x002fe4000f8e02ff */
.L_x_338:
        /* <DEDUP_REMOVED lines=11> */
.L_x_339:
[----:B------:R-:W1:Y:S01]  /*1010*/  LDCU UR58, c[0x0][0x444] ;  /* 0x00008880ff3a77ac */ /* 0x000e620008000800 */
[----:B------:R-:W-:-:S04]  /*1020*/  UIMAD UR9, UR37, UR18, UR24 ;  /* 0x00000012250972a4 */ /* 0x000fc8000f8e0218 */
[----:B-1----:R-:W-:-:S12]  /*1030*/  UIMAD UR58, UR9, UR58, URZ ;  /* 0x0000003a093a72a4 */ /* 0x002fd8000f8e02ff */
.L_x_340:
[----:B------:R-:W-:Y:S01]  /*1040*/  USHF.R.S32.HI UR9, URZ, 0x1f, UR57 ;  /* 0x0000001fff097899 */ /* 0x000fe20008011439 */
[----:B------:R-:W1:Y:S01]  /*1050*/  S2R R26, SR_TID.X ;  /* 0x00000000001a7919 */ /* 0x000e620000002100 */
[----:B------:R-:W-:Y:S01]  /*1060*/  UIADD3 UR57, UP1, UP0, UR64, UR10, UR57 ;  /* 0x0000000a40397290 */ /* 0x000fe2000f83e039 */
[----:B------:R-:W2:Y:S01]  /*1070*/  LDC.64 R12, c[0x0][0x3b0] ;  /* 0x0000ec00ff0c7b82 */ /* 0x000ea20000000a00 */
[----:B------:R-:W-:Y:S01]  /*1080*/  UIADD3 UR51, UPT, UPT, UR5, UR41, URZ ;  /* 0x0000002905337290 */ /* 0x000fe2000fffe0ff */
[----:B------:R-:W-:Y:S01]  /*1090*/  MOV R11, RZ ;  /* 0x000000ff000b7202 */ /* 0x000fe20000000f00 */
[----:B------:R-:W-:Y:S01]  /*10a0*/  UIADD3.X UR56, UPT, UPT, UR56, UR8, UR9, UP1, UP0 ;  /* 0x0000000838387290 */ /* 0x000fe20008fe0409 */
[----:B------:R-:W-:Y:S01]  /*10b0*/  BSSY.RECONVERGENT B1, `(.L_x_330) ;  /* 0x000081f000017945 */ /* 0x000fe20003800200 */
[----:B------:R-:W-:Y:S02]  /*10c0*/  UIMAD UR54, UR18, UR54, URZ ;  /* 0x00000036123672a4 */ /* 0x000fe4000f8e02ff */
[----:B------:R-:W-:Y:S01]  /*10d0*/  ULEA UR58, UR52, UR58, 0x7 ;  /* 0x0000003a343a7291 */ /* 0x000fe2000f8e38ff */
[----:B------:R-:W3:Y:S01]  /*10e0*/  LDC.64 R14, c[0x0][0x5f8] ;  /* 0x00017e00ff0e7b82 */ /* 0x000ee20000000a00 */
[----:B------:R-:W4:Y:S01]  /*10f0*/  LDCU UR9, c[0x0][0x508] ;  /* 0x0000a100ff0977ac */ /* 0x000f220008000800 */
[----:B------:R-:W-:Y:S01]  /*1100*/  ULEA UR59, UR52, UR59, 0x7 ;  /* 0x0000003b343b7291 */ /* 0x000fe2000f8e38ff */
[----:B--2---:R-:W-:Y:S01]  /*1110*/  SHF.L.U64.HI R17, R12, 0x6, R13 ;  /* 0x000000060c117819 */ /* 0x004fe2000001020d */
[----:B----4-:R-:W-:Y:S01]  /*1120*/  UIADD3 UR9, UPT, UPT, UR51, -UR9, -UR34 ;  /* 0x8000000933097290 */ /* 0x010fe2000fffe822 */
[----:B-1----:R-:W-:-:S03]  /*1130*/  IMAD.SHL.U32 R24, R26, 0x8, RZ ;  /* 0x000000081a187824 */ /* 0x002fc600078e00ff */
[----:B------:R-:W-:Y:S01]  /*1140*/  USHF.R.S32.HI UR8, URZ, 0x1f, UR9 ;  /* 0x0000001fff087899 */ /* 0x000fe20008011409 */
[--C-:B------:R-:W-:Y:S02]  /*1150*/  SHF.R.U32.HI R25, RZ, 0x2, R26.reuse ;  /* 0x00000002ff197819 */ /* 0x100fe4000001161a */
[----:B------:R-:W-:Y:S01]  /*1160*/  SHF.R.U32.HI R16, RZ, 0x5, R26 ;  /* 0x00000005ff107819 */ /* 0x000fe2000001161a */
[----:B------:R-:W-:Y:S01]  /*1170*/  ULEA.HI UR8, UR8, UR9, URZ, 0x7 ;  /* 0x0000000908087291 */ /* 0x000fe2000f8f38ff */
[----:B------:R-:W-:Y:S02]  /*1180*/  LOP3.LUT R10, R24, 0x18, RZ, 0xc0, !PT ;  /* 0x00000018180a7812 */ /* 0x000fe400078ec0ff */
[----:B------:R-:W-:Y:S01]  /*1190*/  LOP3.LUT R8, R26, 0x1f, RZ, 0xc0, !PT ;  /* 0x0000001f1a087812 */ /* 0x000fe200078ec0ff */
[----:B------:R-:W-:Y:S01]  /*11a0*/  USHF.R.S32.HI UR49, URZ, 0x7, UR8 ;  /* 0x00000007ff317899 */ /* 0x000fe20008011408 */
[----:B------:R-:W-:Y:S01]  /*11b0*/  IADD3 R2, P0, PT, R10, UR62, RZ ;  /* 0x0000003e0a027c10 */ /* 0x000fe2000ff1e0ff */
[----:B------:R-:W1:Y:S02]  /*11c0*/  LDCU.64 UR62, c[0x0][0x5e8] ;  /* 0x0000bd00ff3e77ac */ /* 0x000e640008000a00 */
[----:B------:R-:W-:-:S02]  /*11d0*/  IMAD R8, R16, UR54, R8 ;  /* 0x0000003610087c24 */ /* 0x000fc4000f8e0208 */
[----:B------:R-:W-:Y:S01]  /*11e0*/  IMAD.X R3, RZ, RZ, UR55, P0 ;  /* 0x00000037ff037e24 */ /* 0x000fe200080e06ff */
[----:B------:R-:W2:Y:S01]  /*11f0*/  LDCU.128 UR8, c[0x0][0x590] ;  /* 0x0000b200ff0877ac */ /* 0x000ea20008000c00 */
[----:B------:R-:W-:-:S04]  /*1200*/  UISETP.LT.AND UP0, UPT, URZ, UR49, UPT ;  /* 0x00000031ff00728c */ /* 0x000fc8000bf01270 */
[----:B------:R-:W-:-:S04]  /*1210*/  USEL UR49, URZ, UR49, !UP0 ;  /* 0x00000031ff317287 */ /* 0x000fc8000c000000 */
[----:B------:R-:W-:Y:S02]  /*1220*/  UISETP.GT.AND UP0, UPT, UR42, UR49, UPT ;  /* 0x000000312a00728c */ /* 0x000fe4000bf04270 */
[----:B-1----:R-:W-:Y:S02]  /*1230*/  UIMAD.WIDE UR62, UR58, 0x4, UR62 ;  /* 0x000000043a3e78a5 */ /* 0x002fe4000f8e023e */
[----:B--2---:R-:W-:Y:S01]  /*1240*/  UIMAD UR19, UR53, UR8, URZ ;  /* 0x00000008351372a4 */ /* 0x004fe2000f8e02ff */
        /* <DEDUP_REMOVED lines=8> */
[----:B------:R-:W2:Y:S01]  /*12d0*/  LDCU.64 UR18, c[0x0][0x3c8] ;  /* 0x00007900ff1277ac */ /* 0x000ea20008000a00 */
[----:B------:R-:W-:-:S04]  /*12e0*/  IMAD.WIDE.U32 R2, R4, UR24, R2 ;  /* 0x0000001804027c25 */ /* 0x000fc8000f8e0002 */
[----:B------:R-:W-:Y:S02]  /*12f0*/  IMAD R3, R0, UR24, R3 ;  /* 0x0000001800037c24 */ /* 0x000fe4000f8e0203 */
[C---:B------:R-:W-:Y:S02]  /*1300*/  IMAD R0, R12.reuse, UR53, RZ ;  /* 0x000000350c007c24 */ /* 0x040fe4000f8e02ff */
[----:B------:R-:W-:-:S04]  /*1310*/  IMAD.WIDE.U32 R4, R12, UR45, R10 ;  /* 0x0000002d0c047c25 */ /* 0x000fc8000f8e000a */
[----:B------:R-:W-:Y:S01]  /*1320*/  IMAD R0, R13, UR45, R0 ;  /* 0x0000002d0d007c24 */ /* 0x000fe2000f8e0200 */
[----:B------:R-:W-:Y:S01]  /*1330*/  USHF.L.U32 UR45, UR8, 0x6, URZ ;  /* 0x00000006082d7899 */ /* 0x000fe200080006ff */
[----:B------:R-:W-:Y:S01]  /*1340*/  IMAD.WIDE.U32 R6, R25, UR8, R2 ;  /* 0x0000000819067c25 */ /* 0x000fe2000f8e0002 */
[----:B------:R-:W-:-:S03]  /*1350*/  IADD3 R2, P0, PT, R4, UR50, RZ ;  /* 0x0000003204027c10 */ /* 0x000fc6000ff1e0ff */
[----:B------:R-:W-:Y:S01]  /*1360*/  IMAD R16, R25, UR9, R7 ;  /* 0x0000000919107c24 */ /* 0x000fe2000f8e0207 */
[----:B------:R-:W-:Y:S01]  /*1370*/  IADD3.X R3, PT, PT, R5, UR47, R0, P0, !PT ;  /* 0x0000002f05037c10 */ /* 0x000fe200087fe400 */
[----:B--2---:R-:W-:Y:S01]  /*1380*/  IMAD.U32 R0, RZ, RZ, UR18 ;  /* 0x00000012ff007e24 */ /* 0x004fe2000f8e00ff */
[----:B------:R-:W2:Y:S01]  /*1390*/  LDCU.64 UR8, c[0x0][0x380] ;  /* 0x00007000ff0877ac */ /* 0x000ea20008000a00 */
[----:B---3--:R-:W-:Y:S01]  /*13a0*/  IMAD.WIDE.U32 R4, R14, UR22, RZ ;  /* 0x000000160e047c25 */ /* 0x008fe2000f8e00ff */
[----:B------:R-:W-:Y:S01]  /*13b0*/  ISETP.NE.AND P0, PT, RZ, UR60, PT ;  /* 0x0000003cff007c0c */ /* 0x000fe2000bf05270 */
[----:B------:R-:W-:Y:S02]  /*13c0*/  USHF.L.U32 UR47, UR54, 0x7, URZ ;  /* 0x00000007362f7899 */ /* 0x000fe400080006ff */
[----:B------:R-:W-:Y:S01]  /*13d0*/  IMAD.WIDE.U32 R2, R0, UR24, R2 ;  /* 0x0000001800027c25 */ /* 0x000fe2000f8e0002 */
[----:B------:R-:W-:Y:S01]  /*13e0*/  SEL R4, R4, RZ, P0 ;  /* 0x000000ff04047207 */ /* 0x000fe20000000000 */
[----:B------:R-:W3:Y:S01]  /*13f0*/  LDCU.64 UR60, c[0x0][0x420] ;  /* 0x00008400ff3c77ac */ /* 0x000ee20008000a00 */
[----:B-1----:R-:W-:Y:S01]  /*1400*/  LEA R30, P3, R6, UR10, 0x1 ;  /* 0x0000000a061e7c11 */ /* 0x002fe2000f8608ff */
[----:B------:R-:W-:Y:S01]  /*1410*/  IMAD.U32 R0, RZ, RZ, UR19 ;  /* 0x00000013ff007e24 */ /* 0x000fe2000f8e00ff */
[----:B------:R-:W-:Y:S01]  /*1420*/  IADD3 R14, P2, P1, R8, UR57, R4 ;  /* 0x00000039080e7c10 */ /* 0x000fe2000f95e004 */
[----:B------:R-:W1:Y:S01]  /*1430*/  LDCU.64 UR18, c[0x0][0x570] ;  /* 0x0000ae00ff1277ac */ /* 0x000e620008000a00 */
[----:B------:R-:W-:Y:S01]  /*1440*/  IMAD R7, R15, UR22, R5 ;  /* 0x000000160f077c24 */ /* 0x000fe2000f8e0205 */
[----:B------:R-:W-:Y:S01]  /*1450*/  SHF.R.S32.HI R5, RZ, 0x1f, R8 ;  /* 0x0000001fff057819 */ /* 0x000fe20000011408 */
[----:B------:R-:W-:Y:S01]  /*1460*/  IMAD R3, R0, UR24, R3 ;  /* 0x0000001800037c24 */ /* 0x000fe2000f8e0203 */
[----:B------:R-:W-:Y:S01]  /*1470*/  MOV R4, UR47 ;  /* 0x0000002f00047c02 */ /* 0x000fe20008000f00 */
[----:B------:R4:W-:Y:S01]  /*1480*/  STL [R1+0x34], R30 ;  /* 0x0000341e01007387 */ /* 0x0009e20000100800 */
[----:B------:R-:W-:Y:S01]  /*1490*/  SEL R0, R7, RZ, P0 ;  /* 0x000000ff07007207 */ /* 0x000fe20000000000 */
[----:B------:R-:W-:Y:S01]  /*14a0*/  IMAD.WIDE.U32 R2, R25, R12, R2 ;  /* 0x0000000c19027225 */ /* 0x000fe200078e0002 */
[----:B------:R-:W-:-:S02]  /*14b0*/  LEA.HI.X R31, R6, UR11, R16, 0x1, P3 ;  /* 0x0000000b061f7c11 */ /* 0x000fc400098f0c10 */
[----:B------:R-:W-:Y:S01]  /*14c0*/  IADD3.X R5, PT, PT, R5, UR56, R0, P2, P1 ;  /* 0x0000003805057c10 */ /* 0x000fe200097e2400 */
[C---:B------:R-:W-:Y:S01]  /*14d0*/  IMAD R3, R25.reuse, R13, R3 ;  /* 0x0000000d19037224 */ /* 0x040fe200078e0203 */
[----:B------:R-:W-:Y:S01]  /*14e0*/  IADD3 R0, P1, PT, R14, UR47, RZ ;  /* 0x0000002f0e007c10 */ /* 0x000fe2000ff3e0ff */
[----:B------:R4:W-:Y:S01]  /*14f0*/  STL [R1+0x30], R31 ;  /* 0x0000301f01007387 */ /* 0x0009e20000100800 */
[----:B--2---:R-:W-:Y:S01]  /*1500*/  LEA R28, P2, R2, UR8, 0x1 ;  /* 0x00000008021c7c11 */ /* 0x004fe2000f8408ff */
[----:B------:R-:W-:Y:S01]  /*1510*/  IMAD.SHL.U32 R8, R12, 0x40, RZ ;  /* 0x000000400c087824 */ /* 0x000fe200078e00ff */
[----:B------:R-:W-:Y:S01]  /*1520*/  LEA.HI.X.SX32 R4, R4, R5, 0x1, P1 ;  /* 0x0000000504047211 */ /* 0x000fe200008f0eff */
[C---:B------:R-:W-:Y:S01]  /*1530*/  VIADD R14, R25.reuse, 0x40 ;  /* 0x00000040190e7836 */ /* 0x040fe20000000000 */
[----:B-1----:R-:W-:Y:S01]  /*1540*/  LEA R22, P1, R0, UR18, 0x2 ;  /* 0x0000001200167c11 */ /* 0x002fe2000f8210ff */
[----:B------:R4:W-:Y:S01]  /*1550*/  STL [R1+0x2c], R28 ;  /* 0x00002c1c01007387 */ /* 0x0009e20000100800 */
[----:B------:R-:W-:Y:S01]  /*1560*/  LEA.HI.X R29, R2, UR9, R3, 0x1, P2 ;  /* 0x00000009021d7c11 */ /* 0x000fe200090f0c03 */
[----:B---3--:R-:W-:Y:S01]  /*1570*/  UIMAD.WIDE UR60, UR59, 0x4, UR60 ;  /* 0x000000043b3c78a5 */ /* 0x008fe2000f8e023c */
[----:B------:R-:W-:Y:S01]  /*1580*/  LEA.HI.X R23, R0, UR19, R4, 0x2, P1 ;  /* 0x0000001300177c11 */ /* 0x000fe200088f1404 */
[----:B------:R-:W-:Y:S01]  /*1590*/  UMOV UR18, UR62 ;  /* 0x0000003e00127c82 */ /* 0x000fe20008000000 */
[----:B------:R-:W-:Y:S01]  /*15a0*/  IADD3 R13, P1, PT, R25, 0x40, RZ ;  /* 0x00000040190d7810 */ /* 0x000fe20007f3e0ff */
[----:B------:R4:W-:Y:S01]  /*15b0*/  STL [R1+0x28], R29 ;  /* 0x0000281d01007387 */ /* 0x0009e20000100800 */
[----:B------:R-:W-:-:S02]  /*15c0*/  UMOV UR19, UR63 ;  /* 0x0000003f00137c82 */ /* 0x000fc40008000000 */
[----:B------:R-:W-:Y:S01]  /*15d0*/  IADD3.X R20, PT, PT, RZ, RZ, RZ, P1, !PT ;  /* 0x000000ffff147210 */ /* 0x000fe20000ffe4ff */
[----:B------:R4:W-:Y:S01]  /*15e0*/  STL.64 [R1+0x18], R22 ;  /* 0x0000181601007387 */ /* 0x0009e20000100a00 */
[----:B------:R-:W-:Y:S07]  /*15f0*/  BRA.U UP0, `(.L_x_341) ;  /* 0x00000005008c7547 */ /* 0x000fee000b800000 */
        /* <DEDUP_REMOVED lines=13> */
.L_x_342:
[----:B------:R-:W1:Y:S01]  /*16d0*/  LDCU.64 UR14, c[0x0][0x5c0] ;  /* 0x0000b800ff0e77ac */ /* 0x000e620008000a00 */
[----:B------:R-:W-:-:S04]  /*16e0*/  UIADD3 UR8, UPT, UPT, UR35, UR40, URZ ;  /* 0x0000002823087290 */ /* 0x000fc8000fffe0ff */
[----:B-1----:R-:W-:Y:S02]  /*16f0*/  UIMAD.WIDE.U32 UR16, UR8, UR14, URZ ;  /* 0x0000000e081072a5 */ /* 0x002fe4000f8e00ff */
[----:B------:R-:W-:-:S04]  /*1700*/  UIMAD UR8, UR8, UR15, URZ ;  /* 0x0000000f080872a4 */ /* 0x000fc8000f8e02ff */
[----:B------:R-:W-:-:S06]  /*1710*/  UIADD3 UR8, UPT, UPT, UR17, UR8, URZ ;  /* 0x0000000811087290 */ /* 0x000fcc000fffe0ff */
[----:B------:R-:W-:Y:S02]  /*1720*/  MOV R0, UR8 ;  /* 0x0000000800007c02 */ /* 0x000fe40008000f00 */
.L_x_343:
        /* <DEDUP_REMOVED lines=12> */
.L_x_344:
[----:B------:R-:W1:Y:S01]  /*17f0*/  LDCU.64 UR10, c[0x0][0x5c8] ;  /* 0x0000b900ff0a77ac */ /* 0x000e620008000a00 */
[----:B------:R-:W-:-:S04]  /*1800*/  UIADD3 UR35, UPT, UPT, UR35, UR40, URZ ;  /* 0x0000002823237290 */ /* 0x000fc8000fffe0ff */
[----:B-1----:R-:W-:Y:S02]  /*1810*/  UIMAD.WIDE.U32 UR18, UR35, UR10, URZ ;  /* 0x0000000a231272a5 */ /* 0x002fe4000f8e00ff */
[----:B------:R-:W-:-:S04]  /*1820*/  UIMAD UR35, UR35, UR11, URZ ;  /* 0x0000000b232372a4 */ /* 0x000fc8000f8e02ff */
[----:B------:R-:W-:-:S06]  /*1830*/  UIADD3 UR35, UPT, UPT, UR19, UR35, URZ ;  /* 0x0000002313237290 */ /* 0x000fcc000fffe0ff */
[----:B------:R-:W-:Y:S02]  /*1840*/  MOV R12, UR35 ;  /* 0x00000023000c7c02 */ /* 0x000fe40008000f00 */
.L_x_345:
[----:B------:R-:W-:Y:S01]  /*1850*/  UIADD3 UR34, UPT, UPT, -UR5, UR34, URZ ;  /* 0x0000002205227290 */ /* 0x000fe2000fffe1ff */
[----:B------:R-:W-:Y:S01]  /*1860*/  IMAD.U32 R2, RZ, RZ, UR14 ;  /* 0x0000000eff027e24 */ /* 0x000fe2000f8e00ff */
[----:B------:R-:W1:Y:S01]  /*1870*/  LDCU.64 UR8, c[0x0][0x5d8] ;  /* 0x0000bb00ff0877ac */ /* 0x000e620008000a00 */
[----:B------:R-:W-:Y:S02]  /*1880*/  BSSY.RECONVERGENT B0, `(.L_x_346) ;  /* 0x000001d000007945 */ /* 0x000fe40003800200 */
[----:B------:R-:W-:Y:S01]  /*1890*/  IMAD.WIDE.U32 R2, R2, UR5, R10 ;  /* 0x0000000502027c25 */ /* 0x000fe2000f8e000a */
[----:B------:R-:W-:Y:S01]  /*18a0*/  ISETP.GE.AND P2, PT, R25, UR34, PT ;  /* 0x0000002219007c0c */ /* 0x000fe2000bf46270 */
[----:B------:R-:W-:Y:S01]  /*18b0*/  UIMAD UR17, UR43, UR14, URZ ;  /* 0x0000000e2b1172a4 */ /* 0x000fe2000f8e02ff */
[----:B------:R-:W-:Y:S02]  /*18c0*/  ISETP.GE.AND P1, PT, R14, UR34, PT ;  /* 0x000000220e007c0c */ /* 0x000fe4000bf26270 */
[----:B------:R-:W-:Y:S01]  /*18d0*/  IADD3 R2, P0, PT, R2, UR16, RZ ;  /* 0x0000001002027c10 */ /* 0x000fe2000ff1e0ff */
[----:B------:R-:W-:-:S06]  /*18e0*/  UIMAD UR17, UR5, UR15, UR17 ;  /* 0x0000000f051172a4 */ /* 0x000fcc000f8e0211 */
[----:B------:R-:W-:Y:S02]  /*18f0*/  IADD3.X R3, PT, PT, R0, UR17, R3, P0, !PT ;  /* 0x0000001100037c10 */ /* 0x000fe400087fe403 */
[----:B------:R-:W2:Y:S01]  /*1900*/  @!P2 LDC.64 R8, c[0x0][0x560] ;  /* 0x00015800ff08ab82 */ /* 0x000ea20000000a00 */
[----:B-1----:R-:W-:Y:S01]  /*1910*/  IMAD.U32 R4, RZ, RZ, UR8 ;  /* 0x00000008ff047e24 */ /* 0x002fe2000f8e00ff */
        /* <DEDUP_REMOVED lines=19> */
.L_x_347:
[----:B------:R-:W-:Y:S05]  /*1a50*/  BSYNC.RECONVERGENT B0 ;  /* 0x0000000000007941 */ /* 0x000fea0003800200 */
.L_x_346:
        /* <DEDUP_REMOVED lines=29> */
.L_x_341:
[----:B------:R-:W-:Y:S01]  /*1c30*/  UIADD3 UR37, UPT, UPT, -UR5, UR34, URZ ;  /* 0x0000002205257290 */ /* 0x000fe2000fffe1ff */
[----:B------:R-:W-:Y:S01]  /*1c40*/  IMAD.U32 R2, RZ, RZ, UR14 ;  /* 0x0000000eff027e24 */ /* 0x000fe2000f8e00ff */
[----:B------:R-:W1:Y:S01]  /*1c50*/  LDCU.64 UR10, c[0x0][0x3d8] ;  /* 0x00007b00ff0a77ac */ /* 0x000e620008000a00 */
[----:B------:R-:W-:Y:S01]  /*1c60*/  IMAD.U32 R4, RZ, RZ, UR16 ;  /* 0x00000010ff047e24 */ /* 0x000fe2000f8e00ff */
[----:B------:R-:W-:Y:S01]  /*1c70*/  LOP3.LUT R0, R24, 0xd8, RZ, 0xc0, !PT ;  /* 0x000000d818007812 */ /* 0x000fe200078ec0ff */
[--C-:B------:R-:W-:Y:S01]  /*1c80*/  IMAD.WIDE.U32 R2, R2, UR5, R10.reuse ;  /* 0x0000000502027c25 */ /* 0x100fe2000f8e000a */
[----:B------:R-:W-:Y:S01]  /*1c90*/  ISETP.GE.AND P6, PT, R25, UR37, PT ;  /* 0x0000002519007c0c */ /* 0x000fe2000bfc6270 */
[----:B------:R-:W-:Y:S01]  /*1ca0*/  UIMAD UR50, UR43, UR14, URZ ;  /* 0x0000000e2b3272a4 */ /* 0x000fe2000f8e02ff */
[----:B------:R-:W-:Y:S01]  /*1cb0*/  ISETP.GE.AND P5, PT, R14, UR37, PT ;  /* 0x000000250e007c0c */ /* 0x000fe2000bfa6270 */
[----:B------:R-:W-:Y:S01]  /*1cc0*/  UIMAD UR43, UR43, UR16, URZ ;  /* 0x000000102b2b72a4 */ /* 0x000fe2000f8e02ff */
[----:B------:R-:W-:Y:S01]  /*1cd0*/  IMAD.WIDE.U32 R4, R4, UR5, R10 ;  /* 0x0000000504047c25 */ /* 0x000fe2000f8e000a */
[----:B------:R-:W-:Y:S01]  /*1ce0*/  UIMAD UR47, UR52, -0x80, UR41 ;  /* 0xffffff80342f78a4 */ /* 0x000fe2000f8e0229 */
[----:B------:R-:W-:Y:S01]  /*1cf0*/  IADD3 R2, P2, PT, R2, UR48, RZ ;  /* 0x0000003002027c10 */ /* 0x000fe2000ff5e0ff */
[----:B------:R-:W2:Y:S01]  /*1d00*/  LDCU.64 UR8, c[0x0][0x3d0] ;  /* 0x00007a00ff0877ac */ /* 0x000ea20008000a00 */
[----:B------:R-:W-:Y:S01]  /*1d10*/  LOP3.LUT R0, R0, 0x18, R26, 0x78, !PT ;  /* 0x0000001800007812 */ /* 0x000fe200078e781a */
[----:B------:R-:W-:Y:S01]  /*1d20*/  IMAD.U32 R11, RZ, RZ, UR45 ;  /* 0x0000002dff0b7e24 */ /* 0x000fe2000f8e00ff */
[----:B------:R-:W-:Y:S01]  /*1d30*/  IADD3 R6, P1, PT, R4, UR46, RZ ;  /* 0x0000002e04067c10 */ /* 0x000fe2000ff3e0ff */
[----:B------:R-:W-:Y:S01]  /*1d40*/  UIMAD UR50, UR5, UR15, UR50 ;  /* 0x0000000f053272a4 */ /* 0x000fe2000f8e0232 */
[----:B------:R-:W-:Y:S01]  /*1d50*/  ISETP.GE.AND P3, PT, R14, UR47, PT ;  /* 0x0000002f0e007c0c */ /* 0x000fe2000bf66270 */
[----:B------:R-:W-:Y:S01]  /*1d60*/  UIMAD UR43, UR5, UR17, UR43 ;  /* 0x00000011052b72a4 */ /* 0x000fe2000f8e022b */
[----:B------:R-:W-:Y:S01]  /*1d70*/  LOP3.LUT R24, R0, 0x1f20, R24, 0xf8, !PT ;  /* 0x00001f2000187812 */ /* 0x000fe200078ef818 */
[----:B----4-:R-:W3:Y:S01]  /*1d80*/  @!P5 LDC.64 R22, c[0x0][0x390] ;  /* 0x0000e400ff16db82 */ /* 0x010ee20000000a00 */
[----:B-1----:R-:W-:Y:S01]  /*1d90*/  IMAD R0, R21, UR10, RZ ;  /* 0x0000000a15007c24 */ /* 0x002fe2000f8e02ff */
[----:B------:R-:W-:Y:S01]  /*1da0*/  IADD3.X R3, PT, PT, R18, UR50, R3, P2, !PT ;  /* 0x0000003212037c10 */ /* 0x000fe200097fe403 */
[----:B------:R-:W-:Y:S01]  /*1db0*/  IMAD.U32 R10, RZ, RZ, UR55 ;  /* 0x00000037ff0a7e24 */ /* 0x000fe2000f8e00ff */
[----:B------:R-:W-:Y:S01]  /*1dc0*/  IADD3.X R7, PT, PT, R19, UR43, R5, P1, !PT ;  /* 0x0000002b13077c10 */ /* 0x000fe20008ffe405 */
[----:B------:R-:W-:Y:S01]  /*1dd0*/  IMAD.U32 R5, RZ, RZ, UR45 ;  /* 0x0000002dff057e24 */ /* 0x000fe2000f8e00ff */
[----:B------:R-:W-:Y:S01]  /*1de0*/  ISETP.GE.AND P4, PT, R25, UR47, PT ;  /* 0x0000002f19007c0c */ /* 0x000fe2000bf86270 */
[C---:B------:R-:W-:Y:S01]  /*1df0*/  IMAD R4, R9.reuse, UR11, R0 ;  /* 0x0000000b09047c24 */ /* 0x040fe2000f8e0200 */
[----:B------:R-:W1:Y:S01]  /*1e00*/  @!P6 LDC.64 R18, c[0x0][0x390] ;  /* 0x0000e400ff12eb82 */ /* 0x000e620000000a00 */
[----:B------:R-:W-:Y:S01]  /*1e10*/  IMAD.WIDE.U32 R2, R9, UR10, R2 ;  /* 0x0000000a09027c25 */ /* 0x000fe2000f8e0002 */
[----:B------:R-:W-:Y:S01]  /*1e20*/  @!P3 LEA R14, P2, R5, R30, 0x1 ;  /* 0x0000001e050eb211 */ /* 0x000fe200078408ff */
[----:B------:R-:W-:Y:S01]  /*1e30*/  ULOP3.LUT UR52, UR52, 0x80000001, URZ, 0xc0, !UPT ;  /* 0x8000000134347892 */ /* 0x000fe2000f8ec0ff */
[C---:B------:R-:W-:Y:S01]  /*1e40*/  @!P3 LEA R16, P1, R8.reuse, R28, 0x1 ;  /* 0x0000001c0810b211 */ /* 0x040fe200078208ff */
[----:B--2---:R-:W-:Y:S01]  /*1e50*/  IMAD R0, R21, UR8, RZ ;  /* 0x0000000815007c24 */ /* 0x004fe2000f8e02ff */
[----:B------:R-:W-:Y:S01]  /*1e60*/  SHF.R.U32.HI R21, RZ, 0x1, R26 ;  /* 0x00000001ff157819 */ /* 0x000fe2000001161a */
[----:B------:R-:W-:Y:S01]  /*1e70*/  IMAD.IADD R3, R3, 0x1, R4 ;  /* 0x0000000103037824 */ /* 0x000fe200078e0204 */
[----:B------:R-:W-:Y:S01]  /*1e80*/  @!P3 LEA.HI.X R15, R11, R31, R10, 0x1, P2 ;  /* 0x0000001f0b0fb211 */ /* 0x000fe200010f0c0a */
[----:B------:R-:W-:Y:S01]  /*1e90*/  IMAD R11, R9, UR9, R0 ;  /* 0x00000009090b7c24 */ /* 0x000fe2000f8e0200 */
[----:B------:R-:W-:Y:S01]  /*1ea0*/  LOP3.LUT R10, R21, 0x30, RZ, 0xc0, !PT ;  /* 0x00000030150a7812 */ /* 0x000fe200078ec0ff */
[----:B------:R-:W-:Y:S01]  /*1eb0*/  IMAD.WIDE.U32 R6, R9, UR8, R6 ;  /* 0x0000000809067c25 */ /* 0x000fe2000f8e0006 */
[----:B------:R-:W-:Y:S01]  /*1ec0*/  @!P3 LEA.HI.X R17, R8, R29, R17, 0x1, P1 ;  /* 0x0000001d0811b211 */ /* 0x000fe200008f0c11 */
[----:B------:R-:W-:Y:S01]  /*1ed0*/  UISETP.NE.AND UP0, UPT, UR52, 0x1, UPT ;  /* 0x000000013400788c */ /* 0x000fe2000bf05270 */
[----:B------:R-:W-:Y:S01]  /*1ee0*/  LOP3.LUT R27, R10, 0x7, R25, 0xf8, !PT ;  /* 0x000000070a1b7812 */ /* 0x000fe200078ef819 */
[----:B------:R-:W-:Y:S01]  /*1ef0*/  @!P5 IMAD R0, R20, UR14, RZ ;  /* 0x0000000e1400dc24 */ /* 0x000fe2000f8e02ff */
[----:B------:R-:W-:Y:S01]  /*1f00*/  @P0 BAR.SYNC.DEFER_BLOCKING 0x0 ;  /* 0x0000000000000b1d */ /* 0x000fe20000010000 */
[--C-:B------:R-:W-:Y:S01]  /*1f10*/  @!P5 IMAD.MOV.U32 R8, RZ, RZ, R2.reuse ;  /* 0x000000ffff08d224 */ /* 0x100fe200078e0002 */
[----:B------:R-:W-:Y:S01]  /*1f20*/  LOP3.LUT R12, R27, 0x40, RZ, 0xfc, !PT ;  /* 0x000000401b0c7812 */ /* 0x000fe200078efcff */
[--C-:B------:R-:W-:Y:S01]  /*1f30*/  @!P5 IMAD.MOV.U32 R9, RZ, RZ, R3.reuse ;  /* 0x000000ffff09d224 */ /* 0x100fe200078e0003 */
[----:B------:R-:W-:Y:S01]  /*1f40*/  USEL UR5, URZ, 0x2000, UP0 ;  /* 0x00002000ff057887 */ /* 0x000fe20008000000 */
[----:B------:R-:W-:Y:S01]  /*1f50*/  @!P6 IMAD.WIDE.U32 R4, R25, UR14, R2 ;  /* 0x0000000e1904ec25 */ /* 0x000fe2000f8e0002 */
[----:B------:R-:W2:Y:S01]  /*1f60*/  LDCU UR11, c[0x0][0x590] ;  /* 0x0000b200ff0b77ac */ /* 0x000ea20008000800 */
[----:B------:R-:W-:Y:S02]  /*1f70*/  STL [R1+0x20], R27 ;  /* 0x0000201b01007387 */ /* 0x000fe40000100800 */
[C---:B------:R-:W-:Y:S01]  /*1f80*/  @!P5 IMAD R0, R13.reuse, UR15, R0 ;  /* 0x0000000f0d00dc24 */ /* 0x040fe2000f8e0200 */
[----:B-1----:R-:W-:Y:S01]  /*1f90*/  @!P6 LEA R10, P2, R4, R18, 0x1 ;  /* 0x00000012040ae211 */ /* 0x002fe200078408ff */
[----:B------:R-:W-:Y:S01]  /*1fa0*/  @!P5 IMAD.WIDE.U32 R2, R13, UR14, R8 ;  /* 0x0000000e0d02dc25 */ /* 0x000fe2000f8e0008 */
[----:B------:R-:W1:Y:S03]  /*1fb0*/  S2R R156, SR_TID.X ;  /* 0x00000000009c7919 */ /* 0x000e660000002100 */
[----:B------:R-:W-:Y:S01]  /*1fc0*/  IMAD.MOV.U32 R153, RZ, RZ, 0x20 ;  /* 0x00000020ff997424 */ /* 0x000fe200078e00ff */
[----:B---3--:R-:W-:Y:S01]  /*1fd0*/  @!P5 LEA R8, P1, R2, R22, 0x1 ;  /* 0x000000160208d211 */ /* 0x008fe200078208ff */
[----:B------:R-:W-:Y:S01]  /*1fe0*/  @!P6 IMAD R5, R25, UR15, R5 ;  /* 0x0000000f1905ec24 */ /* 0x000fe2000f8e0205 */
[----:B------:R-:W-:Y:S01]  /*1ff0*/  CS2R R94, SRZ ;  /* 0x00000000005e7805 */ /* 0x000fe2000001ff00 */
[----:B------:R-:W-:Y:S01]  /*2000*/  VIADD R9, R27, 0x8 ;  /* 0x000000081b097836 */ /* 0x000fe20000000000 */
[----:B------:R-:W-:Y:S01]  /*2010*/  CS2R R92, SRZ ;  /* 0x00000000005c7805 */ /* 0x000fe2000001ff00 */
[----:B------:R-:W-:Y:S01]  /*2020*/  @!P5 IMAD.IADD R0, R3, 0x1, R0 ;  /* 0x000000010300d824 */ /* 0x000fe200078e0200 */
[----:B------:R-:W-:Y:S01]  /*2030*/  CS2R R98, SRZ ;  /* 0x0000000000627805 */ /* 0x000fe2000001ff00 */
[----:B------:R-:W-:Y:S01]  /*2040*/  IMAD.IADD R3, R7, 0x1, R11 ;  /* 0x0000000107037824 */ /* 0x000fe200078e020b */
[----:B------:R-:W-:Y:S01]  /*2050*/  @!P6 LEA.HI.X R11, R4, R19, R5, 0x1, P2 ;  /* 0x00000013040be211 */ /* 0x000fe200010f0c05 */
[----:B------:R-:W-:Y:S01]  /*2060*/  @!P5 IMAD.MOV.U32 R4, RZ, RZ, R6 ;  /* 0x000000ffff04d224 */ /* 0x000fe200078e0006 */
[----:B------:R-:W-:Y:S01]  /*2070*/  ISETP.GE.AND P2, PT, R9, UR47, PT ;  /* 0x0000002f09007c0c */ /* 0x000fe2000bf46270 */
[----:B------:R-:W3:Y:S01]  /*2080*/  @!P6 LDC.64 R18, c[0x0][0x388] ;  /* 0x0000e200ff12eb82 */ /* 0x000ee20000000a00 */
[----:B------:R-:W-:Y:S01]  /*2090*/  @!P5 LEA.HI.X R9, R2, R23, R0, 0x1, P1 ;  /* 0x000000170209d211 */ /* 0x000fe200008f0c00 */
[----:B------:R-:W-:Y:S01]  /*20a0*/  @!P6 IMAD.MOV.U32 R2, RZ, RZ, R6 ;  /* 0x000000ffff02e224 */ /* 0x000fe200078e0006 */
[----:B------:R-:W-:Y:S01]  /*20b0*/  LEA R0, R24, UR6, 0x1 ;  /* 0x0000000618007c11 */ /* 0x000fe2000f8e08ff */
[----:B------:R-:W-:Y:S01]  /*20c0*/  @!P5 IMAD R6, R20, UR16, RZ ;  /* 0x000000101406dc24 */ /* 0x000fe2000f8e02ff */
[----:B------:R-:W-:Y:S01]  /*20d0*/  ISETP.GE.AND P1, PT, R12, UR47, PT ;  /* 0x0000002f0c007c0c */ /* 0x000fe2000bf26270 */
[----:B------:R-:W-:Y:S01]  /*20e0*/  @!P5 IMAD.MOV.U32 R5, RZ, RZ, R3 ;  /* 0x000000ffff05d224 */ /* 0x000fe200078e0003 */
[----:B------:R-:W-:Y:S01]  /*20f0*/  CS2R R96, SRZ ;  /* 0x0000000000607805 */ /* 0x000fe2000001ff00 */
[----:B------:R-:W-:Y:S01]  /*2100*/  @!PT LDS RZ, [RZ] ;  /* 0x00000000fffff984 */ /* 0x000fe20000000800 */
[----:B------:R-:W-:Y:S01]  /*2110*/  @!PT LDS RZ, [RZ] ;  /* 0x00000000fffff984 */ /* 0x000fe20000000800 */
[----:B------:R-:W-:Y:S01]  /*2120*/  @!PT LDS RZ, [RZ] ;  /* 0x00000000fffff984 */ /* 0x000fe20000000800 */
[----:B------:R4:W-:Y:S01]  /*2130*/  @!P6 LDGSTS.E.BYPASS.LTC128B.128 [R0+0x8000], desc[UR32][R10.64] ;  /* 0x080000000a00efae */ /* 0x0009e2000b981a20 */
[----:B------:R-:W-:Y:S01]  /*2140*/  @!P5 IMAD R12, R13, UR17, R6 ;  /* 0x000000110d0cdc24 */ /* 0x000fe2000f8e0206 */
[----:B------:R-:W-:Y:S01]  /*2150*/  CS2R R90, SRZ ;  /* 0x00000000005a7805 */ /* 0x000fe2000001ff00 */
[----:B------:R-:W-:Y:S01]  /*2160*/  @!P4 IMAD.MOV.U32 R6, RZ, RZ, R30 ;  /* 0x000000ffff06c224 */ /* 0x000fe200078e001e */
[----:B------:R-:W-:Y:S01]  /*2170*/  @P6 STS.128 [R0+0x8000], RZ ;  /* 0x008000ff00006388 */ /* 0x000fe20000000c00 */
[----:B------:R-:W-:Y:S01]  /*2180*/  @!P4 IMAD.MOV.U32 R7, RZ, RZ, R31 ;  /* 0x000000ffff07c224 */ /* 0x000fe200078e001f */
[----:B------:R-:W-:Y:S01]  /*2190*/  CS2R R88, SRZ ;  /* 0x0000000000587805 */ /* 0x000fe2000001ff00 */
[----:B------:R-:W-:Y:S01]  /*21a0*/  @!P6 IMAD.WIDE.U32 R2, R25, UR16, R2 ;  /* 0x000000101902ec25 */ /* 0x000fe2000f8e0002 */
[----:B------:R-:W-:Y:S01]  /*21b0*/  @P5 STS.128 [R0+0x9000], RZ ;  /* 0x009000ff00005388 */ /* 0x000fe20000000c00 */
[----:B------:R-:W-:-:S02]  /*21c0*/  CS2R R86, SRZ ;  /* 0x0000000000567805 */ /* 0x000fc4000001ff00 */
[----:B------:R-:W-:Y:S01]  /*21d0*/  CS2R R84, SRZ ;  /* 0x0000000000547805 */ /* 0x000fe2000001ff00 */
[----:B------:R-:W-:Y:S01]  /*21e0*/  @!P5 IMAD.WIDE.U32 R4, R13, UR16, R4 ;  /* 0x000000100d04dc25 */ /* 0x000fe2000f8e0004 */
[----:B------:R-:W-:Y:S01]  /*21f0*/  @!PT LDS RZ, [RZ] ;  /* 0x00000000fffff984 */ /* 0x000fe20000000800 */
[----:B------:R-:W-:Y:S01]  /*2200*/  @!PT LDS RZ, [RZ] ;  /* 0x00000000fffff984 */ /* 0x000fe20000000800 */
[----:B------:R-:W-:Y:S01]  /*2210*/  @!PT LDS RZ, [RZ] ;  /* 0x00000000fffff984 */ /* 0x000fe20000000800 */
[----:B------:R5:W-:Y:S01]  /*2220*/  @!P5 LDGSTS.E.BYPASS.LTC128B.128 [R0+0x9000], desc[UR32][R8.64] ;  /* 0x090000000800dfae */ /* 0x000be2000b981a20 */
[----:B------:R-:W-:Y:S02]  /*2230*/  CS2R R78, SRZ ;  /* 0x00000000004e7805 */ /* 0x000fe4000001ff00 */
[----:B------:R-:W-:Y:S01]  /*2240*/  CS2R R76, SRZ ;  /* 0x00000000004c7805 */ /* 0x000fe2000001ff00 */
[----:B------:R-:W-:Y:S01]  /*2250*/  VIADD R13, R0, UR5 ;  /* 0x00000005000d7c36 */ /* 0x000fe20008000000 */
[----:B------:R-:W0:Y:S01]  /*2260*/  LDGDEPBAR ;  /* 0x00000000000079af */ /* 0x000e220000000000 */
[----:B------:R-:W-:Y:S01]  /*2270*/  @!P6 IMAD R3, R25, UR17, R3 ;  /* 0x000000111903ec24 */ /* 0x000fe2000f8e0203 */
[----:B------:R-:W-:Y:S02]  /*2280*/  CS2R R82, SRZ ;  /* 0x0000000000527805 */ /* 0x000fe4000001ff00 */
[----:B------:R-:W-:Y:S01]  /*2290*/  CS2R R80, SRZ ;  /* 0x0000000000507805 */ /* 0x000fe2000001ff00 */
[----:B------:R3:W-:Y:S01]  /*22a0*/  @!P4 LDGSTS.E.BYPASS.LTC128B.128 [R0+0x4000], desc[UR32][R6.64] ;  /* 0x040000000600cfae */ /* 0x0007e2000b981a20 */
[----:B------:R-:W-:-:S02]  /*22b0*/  CS2R R74, SRZ ;  /* 0x00000000004a7805 */ /* 0x000fc4000001ff00 */
[----:B------:R-:W-:Y:S02]  /*22c0*/  CS2R R72, SRZ ;  /* 0x0000000000487805 */ /* 0x000fe4000001ff00 */
[----:B------:R-:W-:Y:S01]  /*22d0*/  CS2R R70, SRZ ;  /* 0x0000000000467805 */ /* 0x000fe2000001ff00 */
[----:B------:R-:W-:Y:S01]  /*22e0*/  @P4 STS.128 [R0+0x4000], RZ ;  /* 0x004000ff00004388 */ /* 0x000fe20000000c00 */
[----:B------:R-:W-:Y:S01]  /*22f0*/  CS2R R68, SRZ ;  /* 0x0000000000447805 */ /* 0x000fe2000001ff00 */
[----:B------:R-:W-:Y:S01]  /*2300*/  UIADD3 UR51, UPT, UPT, UR51, 0x80, -UR34 ;  /* 0x0000008033337890 */ /* 0x000fe2000fffe822 */
[----:B----4-:R-:W4:Y:S01]  /*2310*/  @!P5 LDC.64 R10, c[0x0][0x388] ;  /* 0x0000e200ff0adb82 */ /* 0x010f220000000a00 */
[----:B------:R-:W-:Y:S01]  /*2320*/  @P3 STS.128 [R0+0x5000], RZ ;  /* 0x005000ff00003388 */ /* 0x000fe20000000c00 */
[----:B------:R-:W-:Y:S01]  /*2330*/  USHF.L.U32 UR54, UR54, 0x3, URZ ;  /* 0x0000000336367899 */ /* 0x000fe200080006ff */
[----:B------:R-:W1:Y:S02]  /*2340*/  LDCU UR8, c[0x0][0x3e0] ;  /* 0x00007c00ff0877ac */ /* 0x000e640008000800 */
[----:B------:R-:W-:Y:S01]  /*2350*/  @!PT LDS RZ, [RZ] ;  /* 0x00000000fffff984 */ /* 0x000fe20000000800 */
[----:B------:R-:W-:Y:S01]  /*2360*/  @!PT LDS RZ, [RZ] ;  /* 0x00000000fffff984 */ /* 0x000fe20000000800 */
[----:B------:R-:W-:Y:S01]  /*2370*/  @!PT LDS RZ, [RZ] ;  /* 0x00000000fffff984 */ /* 0x000fe20000000800 */
[----:B------:R-:W-:Y:S01]  /*2380*/  @!P3 LDGSTS.E.BYPASS.LTC128B.128 [R0+0x5000], desc[UR32][R14.64] ;  /* 0x050000000e00bfae */ /* 0x000fe2000b981a20 */
[----:B------:R-:W1:Y:S03]  /*2390*/  LDCU UR10, c[0x0][0x50c] ;  /* 0x0000a180ff0a77ac */ /* 0x000e660008000800 */
[----:B------:R-:W-:Y:S01]  /*23a0*/  STL [R1+0x24], R13 ;  /* 0x0000240d01007387 */ /* 0x000fe20000100800 */
[----:B-----5:R-:W-:Y:S01]  /*23b0*/  @!P4 IMAD.MOV.U32 R8, RZ, RZ, R28 ;  /* 0x000000ffff08c224 */ /* 0x020fe200078e001c */
[----:B------:R-:W1:Y:S01]  /*23c0*/  LDCU UR9, c[0x0][0x45c] ;  /* 0x00008b80ff0977ac */ /* 0x000e620008000800 */
[----:B------:R-:W-:-:S05]  /*23d0*/  @!P4 IMAD.MOV.U32 R9, RZ, RZ, R29 ;  /* 0x000000ffff09c224 */ /* 0x000fca00078e001d */
[----:B------:R5:W-:Y:S01]  /*23e0*/  @!P4 LDGSTS.E.BYPASS.LTC128B.128 [R13], desc[UR32][R8.64] ;  /* 0x00000000080dcfae */ /* 0x000be2000b981a20 */
[----:B---3--:R-:W-:-:S03]  /*23f0*/  @!P6 LEA R6, P0, R2, R18, 0x1 ;  /* 0x000000120206e211 */ /* 0x008fc600078008ff */
[----:B------:R-:W-:Y:S01]  /*2400*/  @P4 STS.128 [R13], RZ ;  /* 0x000000ff0d004388 */ /* 0x000fe20000000c00 */
[----:B------:R-:W-:Y:S01]  /*2410*/  @!P6 LEA.HI.X R7, R2, R19, R3, 0x1, P0 ;  /* 0x000000130207e211 */ /* 0x000fe200000f0c03 */
[----:B------:R-:W-:Y:S01]  /*2420*/  @!P5 IMAD.IADD R3, R5, 0x1, R12 ;  /* 0x000000010503d824 */ /* 0x000fe200078e020c */
[C---:B----4-:R-:W-:Y:S01]  /*2430*/  @!P5 LEA R2, P0, R4.reuse, R10, 0x1 ;  /* 0x0000000a0402d211 */ /* 0x050fe200078008ff */
[----:B------:R3:W-:Y:S01]  /*2440*/  @P3 STS.128 [R13+0x1000], RZ ;  /* 0x001000ff0d003388 */ /* 0x0007e20000000c00 */
[----:B------:R-:W-:Y:S02]  /*2450*/  IMAD.MOV.U32 R10, RZ, RZ, 0x7f800000 ;  /* 0x7f800000ff0a7424 */ /* 0x000fe400078e00ff */
[----:B------:R-:W-:Y:S01]  /*2460*/  @!P5 LEA.HI.X R3, R4, R11, R3, 0x1, P0 ;  /* 0x0000000b0403d211 */ /* 0x000fe200000f0c03 */
[----:B------:R-:W-:Y:S01]  /*2470*/  @!PT LDS RZ, [RZ] ;  /* 0x00000000fffff984 */ /* 0x000fe20000000800 */
[----:B------:R-:W-:Y:S01]  /*2480*/  @!PT LDS RZ, [RZ] ;  /* 0x00000000fffff984 */ /* 0x000fe20000000800 */
[----:B------:R-:W-:Y:S01]  /*2490*/  @!PT LDS RZ, [RZ] ;  /* 0x00000000fffff984 */ /* 0x000fe20000000800 */
[----:B------:R3:W-:Y:S01]  /*24a0*/  @!P3 LDGSTS.E.BYPASS.LTC128B.128 [R13+0x1000], desc[UR32][R16.64] ;  /* 0x01000000100dbfae */ /* 0x0007e2000b981a20 */
[----:B------:R-:W-:Y:S01]  /*24b0*/  IMAD.MOV.U32 R4, RZ, RZ, 0x4 ;  /* 0x00000004ff047424 */ /* 0x000fe200078e00ff */
[C---:B------:R-:W-:Y:S01]  /*24c0*/  ISETP.GE.AND P0, PT, R27.reuse, UR47, PT ;  /* 0x0000002f1b007c0c */ /* 0x040fe2000bf06270 */
[----:B------:R-:W-:Y:S01]  /*24d0*/  IMAD.MOV.U32 R12, RZ, RZ, 0x7f800000 ;  /* 0x7f800000ff0c7424 */ /* 0x000fe200078e00ff */
[----:B------:R-:W-:Y:S04]  /*24e0*/  @!P6 LDGSTS.E.BYPASS.LTC128B.128 [R0+0x6000], desc[UR32][R6.64] ;  /* 0x060000000600efae */ /* 0x000fe8000b981a20 */
[----:B------:R-:W-:Y:S04]  /*24f0*/  @P6 STS.128 [R0+0x6000], RZ ;  /* 0x006000ff00006388 */ /* 0x000fe80000000c00 */
[----:B------:R-:W-:Y:S01]  /*2500*/  @P5 STS.128 [R0+0x7000], RZ ;  /* 0x007000ff00005388 */ /* 0x000fe20000000c00 */
[----:B-----5:R-:W-:-:S03]  /*2510*/  VIADD R8, R27, 0x48 ;  /* 0x000000481b087836 */ /* 0x020fc60000000000 */
[----:B------:R-:W-:Y:S01]  /*2520*/  @!PT LDS RZ, [RZ] ;  /* 0x00000000fffff984 */ /* 0x000fe20000000800 */
[----:B------:R-:W-:Y:S01]  /*2530*/  @!PT LDS RZ, [RZ] ;  /* 0x00000000fffff984 */ /* 0x000fe20000000800 */
[----:B------:R-:W-:Y:S01]  /*2540*/  @!PT LDS RZ, [RZ] ;  /* 0x00000000fffff984 */ /* 0x000fe20000000800 */
[----:B------:R4:W-:Y:S01]  /*2550*/  @!P5 LDGSTS.E.BYPASS.LTC128B.128 [R0+0x7000], desc[UR32][R2.64] ;  /* 0x070000000200dfae */ /* 0x0009e2000b981a20 */
[----:B------:R-:W-:Y:S01]  /*2560*/  IMAD.MOV.U32 R9, RZ, RZ, 0x7f800000 ;  /* 0x7f800000ff097424 */ /* 0x000fe200078e00ff */
[----:B------:R-:W-:Y:S01]  /*2570*/  ISETP.GE.AND P3, PT, R8, UR47, PT ;  /* 0x0000002f08007c0c */ /* 0x000fe2000bf66270 */
[----:B---3--:R-:W-:Y:S01]  /*2580*/  IMAD.MOV.U32 R13, RZ, RZ, 0x7f800000 ;  /* 0x7f800000ff0d7424 */ /* 0x008fe200078e00ff */
[----:B------:R-:W0:Y:S01]  /*2590*/  LDGDEPBAR ;  /* 0x00000000000079af */ /* 0x000e220000000000 */
[----:B----4-:R-:W-:-:S10]  /*25a0*/  IMAD.WIDE.U32 R2, R27, R4, UR60 ;  /* 0x0000003c1b027e25 */ /* 0x010fd4000f8e0004 */
[----:B------:R-:W3:Y:S04]  /*25b0*/  @!P3 LDG.E R9, desc[UR32][R2.64+0x120] ;  /* 0x000120200209b981 */ /* 0x000ee8000c1e1900 */
[----:B------:R-:W4:Y:S01]  /*25c0*/  @!P1 LDG.E R10, desc[UR32][R2.64+0x100] ;  /* 0x00010020020a9981 */ /* 0x000f22000c1e1900 */
[----:B------:R-:W-:Y:S01]  /*25d0*/  IMAD.SHL.U32 R8, R26, 0x4, RZ ;  /* 0x000000041a087824 */ /* 0x000fe200078e00ff */
[----:B------:R-:W-:-:S04]  /*25e0*/  DEPBAR.LE SB0, 0x1 ;  /* 0x000080400000791a */ /* 0x000fc80000000000 */
[----:B------:R-:W5:Y:S04]  /*25f0*/  @!P0 LDG.E R13, desc[UR32][R2.64] ;  /* 0x00000020020d8981 */ /* 0x000f68000c1e1900 */
[----:B------:R2:W5:Y:S01]  /*2600*/  @!P2 LDG.E R12, desc[UR32][R2.64+0x20] ;  /* 0x00002020020ca981 */ /* 0x000562000c1e1900 */
[----:B------:R-:W-:Y:S01]  /*2610*/  IMAD.SHL.U32 R4, R26, 0x10, RZ ;  /* 0x000000101a047824 */ /* 0x000fe200078e00ff */
[----:B------:R-:W-:Y:S01]  /*2620*/  LOP3.LUT R8, R8, 0x18, RZ, 0xc0, !PT ;  /* 0x0000001808087812 */ /* 0x000fe200078ec0ff */
[C---:B-1----:R-:W-:Y:S02]  /*2630*/  IMAD.SHL.U32 R158, R156.reuse, 0x20, RZ ;  /* 0x000000209c9e7824 */ /* 0x042fe400078e00ff */
[C---:B------:R-:W-:Y:S01]  /*2640*/  IMAD.SHL.U32 R11, R156.reuse, 0x2, RZ ;  /* 0x000000029c0b7824 */ /* 0x040fe200078e00ff */
[----:B--2---:R-:W-:Y:S01]  /*2650*/  SHF.R.U32.HI R2, RZ, 0x4, R26 ;  /* 0x00000004ff027819 */ /* 0x004fe2000001161a */
[----:B------:R-:W-:Y:S01]  /*2660*/  IMAD.SHL.U32 R157, R156, 0x40, RZ ;  /* 0x000000409c9d7824 */ /* 0x000fe200078e00ff */
[----:B------:R-:W-:Y:S01]  /*2670*/  BAR.SYNC.DEFER_BLOCKING 0x0 ;  /* 0x0000000000007b1d */ /* 0x000fe20000010000 */
[----:B------:R-:W-:-:S02]  /*2680*/  LOP3.LUT P1, RZ, R26, 0x4, RZ, 0xc0, !PT ;  /* 0x000000041aff7812 */ /* 0x000fc4000782c0ff */
[----:B------:R-:W-:Y:S02]  /*2690*/  LOP3.LUT R7, R158, 0xc0, RZ, 0xc0, !PT ;  /* 0x000000c09e077812 */ /* 0x000fe400078ec0ff */
[C---:B------:R-:W-:Y:S02]  /*26a0*/  LOP3.LUT P2, RZ, R156.reuse, 0x4, RZ, 0xc0, !PT ;  /* 0x000000049cff7812 */ /* 0x040fe4000784c0ff */
[----:B------:R-:W-:-:S04]  /*26b0*/  LOP3.LUT P0, RZ, R156, 0x2, RZ, 0xc0, !PT ;  /* 0x000000029cff7812 */ /* 0x000fc8000780c0ff */
[----:B------:R-:W-:Y:S02]  /*26c0*/  R2P PR, R156, 0x18 ;  /* 0x000000189c007804 */ /* 0x000fe40000000000 */
[----:B------:R-:W-:Y:S02]  /*26d0*/  SEL R153, R153, 0xffffffe0, !P1 ;  /* 0xffffffe099997807 */ /* 0x000fe40004800000 */
[----:B------:R-:W-:Y:S01]  /*26e0*/  LOP3.LUT R154, R157, 0x200, RZ, 0xc0, !PT ;  /* 0x000002009d9a7812 */ /* 0x000fe200078ec0ff */
[----:B------:R-:W-:-:S03]  /*26f0*/  USHF.L.U32 UR11, UR11, 0x7, URZ ;  /* 0x000000070b0b7899 */ /* 0x000fc600080006ff */
[----:B------:R-:W-:Y:S01]  /*2700*/  LOP3.LUT R154, R154, 0xc00, R158, 0xf8, !PT ;  /* 0x00000c009a9a7812 */ /* 0x000fe200078ef89e */
[----:B---3--:R1:W-:Y:S02]  /*2710*/  STL [R1+0x38], R9 ;  /* 0x0000380901007387 */ /* 0x0083e40000100800 */
[----:B-1----:R-:W-:-:S05]  /*2720*/  IMAD.SHL.U32 R9, R26, 0x20, RZ ;  /* 0x000000201a097824 */ /* 0x002fca00078e00ff */
[C---:B------:R-:W-:Y:S02]  /*2730*/  LOP3.LUT R0, R9.reuse, 0x20, RZ, 0xc0, !PT ;  /* 0x0000002009007812 */ /* 0x040fe400078ec0ff */
[----:B------:R-:W-:Y:S02]  /*2740*/  LOP3.LUT R6, R9, 0x120, RZ, 0xc0, !PT ;  /* 0x0000012009067812 */ /* 0x000fe400078ec0ff */
[--C-:B------:R-:W-:Y:S02]  /*2750*/  LOP3.LUT R0, R0, 0x3800, R4.reuse, 0xf8, !PT ;  /* 0x0000380000007812 */ /* 0x100fe400078ef804 */
[--C-:B------:R-:W-:Y:S02]  /*2760*/  LOP3.LUT R6, R6, 0x600, R4.reuse, 0xf8, !PT ;  /* 0x0000060006067812 */ /* 0x100fe400078ef804 */
[----:B------:R-:W-:Y:S02]  /*2770*/  LOP3.LUT R4, R0, 0x100, R4, 0xf8, !PT ;  /* 0x0000010000047812 */ /* 0x000fe400078ef804 */
[----:B------:R-:W-:-:S02]  /*2780*/  LOP3.LUT R0, R2, 0x8, RZ, 0xc0, !PT ;  /* 0x0000000802007812 */ /* 0x000fc400078ec0ff */
[----:B------:R-:W-:Y:S02]  /*2790*/  LOP3.LUT R5, R8, 0xc0, R9, 0xf8, !PT ;  /* 0x000000c008057812 */ /* 0x000fe400078ef809 */
[--C-:B------:R-:W-:Y:S02]  /*27a0*/  LOP3.LUT R0, R0, 0x10, R26.reuse, 0xf8, !PT ;  /* 0x0000001000007812 */ /* 0x100fe400078ef81a */
[C---:B------:R-:W-:Y:S02]  /*27b0*/  LOP3.LUT R3, R5.reuse, 0x8, R26, 0x78, !PT ;  /* 0x0000000805037812 */ /* 0x040fe400078e781a */
[----:B------:R-:W-:Y:S02]  /*27c0*/  LOP3.LUT R5, R5, 0x8, R21, 0x78, !PT ;  /* 0x0000000805057812 */ /* 0x000fe400078e7815 */
[----:B------:R-:W-:Y:S02]  /*27d0*/  LOP3.LUT R2, R0, 0xc0, R9, 0xf8, !PT ;  /* 0x000000c000027812 */ /* 0x000fe400078ef809 */
[----:B------:R-:W-:-:S02]  /*27e0*/  LOP3.LUT R149, R6, R5, RZ, 0xfc, !PT ;  /* 0x0000000506957212 */ /* 0x000fc400078efcff */
[----:B------:R-:W-:Y:S01]  /*27f0*/  LOP3.LUT R5, R2, R8, RZ, 0x3c, !PT ;  /* 0x0000000802057212 */ /* 0x000fe200078e3cff */
[----:B------:R-:W-:Y:S01]  /*2800*/  IMAD.U32 R2, RZ, RZ, UR44 ;  /* 0x0000002cff027e24 */ /* 0x000fe2000f8e00ff */
[----:B------:R-:W-:Y:S01]  /*2810*/  LOP3.LUT R8, R158, 0x120, RZ, 0xc0, !PT ;  /* 0x000001209e087812 */ /* 0x000fe200078ec0ff */
[----:B------:R-:W-:Y:S01]  /*2820*/  IMAD.SHL.U32 R6, R156, 0x10, RZ ;  /* 0x000000109c067824 */ /* 0x000fe200078e00ff */
[----:B------:R-:W-:Y:S01]  /*2830*/  LOP3.LUT R0, R4, R3, RZ, 0xfc, !PT ;  /* 0x0000000304007212 */ /* 0x000fe200078efcff */
[----:B------:R-:W-:Y:S01]  /*2840*/  IMAD.U32 R4, RZ, RZ, UR41 ;  /* 0x00000029ff047e24 */ /* 0x000fe2000f8e00ff */
[----:B------:R-:W-:Y:S02]  /*2850*/  IADD3 R3, PT, PT, R2, UR34, R27 ;  /* 0x0000002202037c10 */ /* 0x000fe4000fffe01b */
[----:B------:R-:W-:Y:S02]  /*2860*/  LOP3.LUT R2, R8, 0x600, R6, 0xf8, !PT ;  /* 0x0000060008027812 */ /* 0x000fe400078ef806 */
[----:B------:R-:W-:-:S02]  /*2870*/  LOP3.LUT R8, R6, 0x1c0, RZ, 0xc0, !PT ;  /* 0x000001c006087812 */ /* 0x000fc400078ec0ff */
[----:B------:R-:W-:Y:S02]  /*2880*/  LOP3.LUT R6, R11, 0xe006, R157, 0xc8, !PT ;  /* 0x0000e0060b067812 */ /* 0x000fe400078ec89d */
[----:B------:R-:W-:Y:S02]  /*2890*/  IADD3 R220, PT, PT, R3, -0x3f, -R4 ;  /* 0xffffffc103dc7810 */ /* 0x000fe40007ffe804 */
[----:B------:R-:W-:Y:S02]  /*28a0*/  LOP3.LUT R3, R8, 0x38, R11, 0xf8, !PT ;  /* 0x0000003808037812 */ /* 0x000fe400078ef80b */
[----:B------:R-:W-:Y:S01]  /*28b0*/  LOP3.LUT R4, R6, 0xc00, R158, 0xf8, !PT ;  /* 0x00000c0006047812 */ /* 0x000fe200078ef89e */
[----:B----4-:R1:W-:Y:S01]  /*28c0*/  STL [R1+0x3c], R10 ;  /* 0x00003c0a01007387 */ /* 0x0103e20000100800 */
[----:B------:R-:W-:Y:S02]  /*28d0*/  LEA R150, R0, UR6, 0x1 ;  /* 0x0000000600967c11 */ /* 0x000fe4000f8e08ff */
[----:B------:R-:W-:Y:S01]  /*28e0*/  LOP3.LUT R3, R4, R3, RZ, 0xfc, !PT ;  /* 0x0000000304037212 */ /* 0x000fe200078efcff */
[----:B-----5:R-:W-:Y:S04]  /*28f0*/  STL [R1+0x44], R13 ;  /* 0x0000440d01007387 */ /* 0x020fe80000100800 */
[----:B------:R-:W-:Y:S04]  /*2900*/  STL [R1+0x40], R12 ;  /* 0x0000400c01007387 */ /* 0x000fe80000100800 */
[----:B------:R2:W-:Y:S01]  /*2910*/  STL [R1+0x4c], R3 ;  /* 0x00004c0301007387 */ /* 0x0005e20000100800 */
[----:B------:R-:W-:-:S03]  /*2920*/  VIADD R144, R150, 0x8020 ;  /* 0x0000802096907836 */ /* 0x000fc60000000000 */
[----:B------:R3:W4:Y:S04]  /*2930*/  LDSM.16.M88.4 R116, [R150+0x8000] ;  /* 0x008000009674783b */ /* 0x0007280000000200 */
[----:B------:R3:W3:Y:S04]  /*2940*/  LDSM.16.M88.4 R120, [R150+0x8400] ;  /* 0x008400009678783b */ /* 0x0006e80000000200 */
[----:B------:R3:W3:Y:S01]  /*2950*/  LDSM.16.M88.4 R124, [R150+0x8800] ;  /* 0x00880000967c783b */ /* 0x0006e20000000200 */
[----:B-1----:R-:W-:-:S03]  /*2960*/  IMAD.SHL.U32 R10, R156, 0x4, RZ ;  /* 0x000000049c0a7824 */ /* 0x002fc600078e00ff */
[----:B------:R1:W1:Y:S02]  /*2970*/  LDSM.16.M88.4 R128, [R150+0x8c00] ;  /* 0x008c00009680783b */ /* 0x0002640000000200 */
[----:B------:R-:W-:Y:S01]  /*2980*/  LOP3.LUT R7, R7, 0x18, R10, 0xf8, !PT ;  /* 0x0000001807077812 */ /* 0x000fe200078ef80a */
[----:B--2---:R-:W-:Y:S01]  /*2990*/  VIADD R3, R150, 0x8000 ;  /* 0x0000800096037836 */ /* 0x004fe20000000000 */
[----:B------:R-:W-:-:S03]  /*29a0*/  SHF.R.U32.HI R10, RZ, 0x1, R156 ;  /* 0x00000001ff0a7819 */ /* 0x000fc6000001169c */
[----:B------:R-:W-:Y:S01]  /*29b0*/  @P1 VIADD R144, R3, 0xffffffe0 ;  /* 0xffffffe003901836 */ /* 0x000fe20000000000 */
[----:B------:R-:W-:-:S04]  /*29c0*/  LOP3.LUT R0, R7, 0x8, R10, 0x78, !PT ;  /* 0x0000000807007812 */ /* 0x000fc800078e780a */
[----:B------:R2:W1:Y:S04]  /*29d0*/  LDSM.16.M88.4 R132, [R144] ;  /* 0x000000009084783b */ /* 0x0004680000000200 */
[----:B------:R2:W1:Y:S04]  /*29e0*/  LDSM.16.M88.4 R136, [R144+0x400] ;  /* 0x000400009088783b */ /* 0x0004680000000200 */
[----:B------:R2:W1:Y:S04]  /*29f0*/  LDSM.16.M88.4 R140, [R144+0x800] ;  /* 0x00080000908c783b */ /* 0x0004680000000200 */
[----:B------:R-:W1:Y:S01]  /*2a00*/  LDSM.16.M88.4 R144, [R144+0xc00] ;  /* 0x000c00009090783b */ /* 0x000e620000000200 */
[----:B------:R-:W-:Y:S01]  /*2a10*/  LOP3.LUT R155, R2, R0, RZ, 0xfc, !PT ;  /* 0x00000000029b7212 */ /* 0x000fe200078efcff */
[----:B------:R-:W-:-:S05]  /*2a20*/  IMAD.MOV.U32 R0, RZ, RZ, 0x20 ;  /* 0x00000020ff007424 */ /* 0x000fca00078e00ff */
[C---:B------:R-:W-:Y:S02]  /*2a30*/  SEL R152, R0.reuse, 0xffffffe0, !P0 ;  /* 0xffffffe000987807 */ /* 0x040fe40004000000 */
[----:B------:R-:W-:-:S05]  /*2a40*/  SEL R0, R0, 0xffffffe0, !P3 ;  /* 0xffffffe000007807 */ /* 0x000fca0005800000 */
[----:B------:R2:W-:Y:S01]  /*2a50*/  STL [R1+0x48], R0 ;  /* 0x0000480001007387 */ /* 0x0005e20000100800 */
[----:B------:R-:W-:Y:S01]  /*2a60*/  LOP3.LUT R5, R5, 0x120, R9, 0xf8, !PT ;  /* 0x0000012005057812 */ /* 0x000fe200078ef809 */
[----:B------:R-:W-:Y:S01]  /*2a70*/  IMAD.MOV.U32 R2, RZ, RZ, 0x10 ;  /* 0x00000010ff027424 */ /* 0x000fe200078e00ff */
[----:B------:R-:W-:Y:S02]  /*2a80*/  LEA R149, R149, UR6, 0x1 ;  /* 0x0000000695957c11 */ /* 0x000fe4000f8e08ff */
[----:B------:R-:W-:Y:S01]  /*2a90*/  LEA R148, R5, UR6, 0x1 ;  /* 0x0000000605947c11 */ /* 0x000fe2000f8e08ff */
[----:B------:R-:W-:Y:S01]  /*2aa0*/  IMAD.IADD R151, R150, 0x1, R153 ;  /* 0x0000000196977824 */ /* 0x000fe200078e0299 */
[----:B------:R-:W-:Y:S01]  /*2ab0*/  SEL R2, R2, 0xfffffff0, !P2 ;  /* 0xfffffff002027807 */ /* 0x000fe20005000000 */
[----:B------:R-:W-:Y:S02]  /*2ac0*/  VIADD R149, R149, UR5 ;  /* 0x0000000595957c36 */ /* 0x000fe40008000000 */
[----:B---34-:R-:W-:-:S07]  /*2ad0*/  VIADD R148, R148, UR5 ;  /* 0x0000000594947c36 */ /* 0x018fce0008000000 */
.L_x_351:
[----:B------:R-:W0:Y:S01]  /*2ae0*/  LDGDEPBAR ;  /* 0x00000000000079af */ /* 0x000e220000000000 */
[----:B------:R-:W-:Y:S01]  /*2af0*/  IADD3 R112, PT, PT, R149, R153, RZ ;  /* 0x0000009995707210 */ /* 0x000fe20007ffe0ff */
[----:B------:R-:W-:Y:S01]  /*2b00*/  UIADD3 UR44, UPT, UPT, UR44, -0x80, URZ ;  /* 0xffffff802c2c7890 */ /* 0x000fe2000fffe0ff */
[----:B--2---:R-:W-:Y:S05]  /*2b10*/  IMAD.SHL.U32 R0, R156, 0x2, RZ ;  /* 0x000000029c007824 */ /* 0x004fea00078e00ff */
[----:B------:R-:W2:Y:S01]  /*2b20*/  LDL R3, [R1+0x44] ;  /* 0x0000440001037983 */ /* 0x000ea20000100800 */
[----:B------:R-:W-:Y:S01]  /*2b30*/  USHF.L.U32 UR5, UR36, 0x7, URZ ;  /* 0x0000000724057899 */ /* 0x000fe200080006ff */
[----:B------:R-:W-:Y:S01]  /*2b40*/  SHF.R.U32.HI R158, RZ, 0x1, R156 ;  /* 0x00000001ff9e7819 */ /* 0x000fe2000001169c */
[----:B------:R-:W-:Y:S01]  /*2b50*/  UISETP.GE.AND UP0, UPT, UR44, UR51, UPT ;  /* 0x000000332c00728c */ /* 0x000fe2000bf06270 */
[----:B------:R-:W3:Y:S01]  /*2b60*/  LDL R157, [R1+0x40] ;  /* 0x00004000019d7983 */ /* 0x000ee20000100800 */
        /* <DEDUP_REMOVED lines=42> */
[----:B---3--:R-:W-:Y:S01]  /*2e10*/  FSETP.NEU.FTZ.AND P1, PT, R157, -INF , PT ;  /* 0xff8000009d00780b */ /* 0x008fe20003f3d000 */
[----:B------:R-:W-:Y:S04]  /*2e20*/  DEPBAR.LE SB0, 0x0 ;  /* 0x000080000000791a */ /* 0x000fe80000000000 */
[----:B------:R-:W-:Y:S01]  /*2e30*/  BAR.SYNC.DEFER_BLOCKING 0x0 ;  /* 0x0000000000007b1d */ /* 0x000fe20000010000 */
[----:B--2---:R-:W-:Y:S05]  /*2e40*/  FSETP.NEU.FTZ.AND P3, PT, R3, -INF , PT ;  /* 0xff8000000300780b */ /* 0x004fea0003f7d000 */
[----:B------:R-:W-:Y:S08]  /*2e50*/  LDSM.16.M88.4 R64, [R149] ;  /* 0x000000009540783b */ /* 0x000ff00000000200 */
[----:B------:R-:W2:Y:S08]  /*2e60*/  LDSM.16.M88.4 R16, [R150+0x6000] ;  /* 0x006000009610783b */ /* 0x000eb00000000200 */
[----:B------:R-:W3:Y:S08]  /*2e70*/  LDSM.16.M88.4 R60, [R149+0x1000] ;  /* 0x00100000953c783b */ /* 0x000ef00000000200 */
[----:B------:R-:W4:Y:S08]  /*2e80*/  LDSM.16.M88.4 R32, [R150+0x6400] ;  /* 0x006400009620783b */ /* 0x000f300000000200 */
[----:B------:R-:W1:Y:S08]  /*2e90*/  LDSM.16.M88.4 R48, [R150+0x6800] ;  /* 0x006800009630783b */ /* 0x000e700000000200 */
[----:B------:R-:W1:Y:S01]  /*2ea0*/  LDSM.16.M88.4 R100, [R150+0x6c00] ;  /* 0x006c00009664783b */ /* 0x000e620000000200 */
[-C--:B--2---:R-:W-:Y:S07]  /*2eb0*/  HMMA.16816.F32.BF16 R4, R64, R16.reuse, RZ ;  /* 0x000000104004723c */ /* 0x084fee00000418ff */
[----:B------:R-:W-:Y:S01]  /*2ec0*/  LDSM.16.M88.4 R104, [R112] ;  /* 0x000000007068783b */ /* 0x000fe20000000200 */
[C---:B---3--:R-:W-:Y:S07]  /*2ed0*/  HMMA.16816.F32.BF16 R8, R60.reuse, R16, RZ ;  /* 0x000000103c08723c */ /* 0x048fee00000418ff */
[----:B------:R-:W2:Y:S01]  /*2ee0*/  LDSM.16.M88.4 R108, [R151+0x6000] ;  /* 0x00600000976c783b */ /* 0x000ea20000000200 */
        /* <DEDUP_REMOVED lines=16> */
[C---:B---3--:R-:W-:Y:S04]  /*2ff0*/  HMMA.16816.F32.BF16 R8, R112.reuse, R108, R8 ;  /* 0x0000006c7008723c */ /* 0x048fe80000041808 */
        /* <DEDUP_REMOVED lines=48> */
[----:B-1----:R-:W-:Y:S04]  /*3300*/  @!P0 VIADDMNMX R12, R220, -R157, UR34, PT ;  /* 0x00000022dc0c8e46 */ /* 0x002fe8000b80099d */
[----:B------:R-:W-:Y:S05]  /*3310*/  @!P0 ISETP.GE.AND P1, PT, R0, R12, PT ;  /* 0x0000000c0000820c */ /* 0x000fea0003f26270 */
        /* <DEDUP_REMOVED lines=11> */
[----:B------:R-:W-:Y:S03]  /*33d0*/  FFMA.FTZ R3, R3, UR9, -R10 ;  /* 0x0000000903037c23 */ /* 0x000fe6000801080a */
[----:B------:R-:W-:Y:S01]  /*33e0*/  MUFU.TANH R190, R18 ;  /* 0x0000001200be7308 */ /* 0x000fe20000002400 */
[----:B------:R-:W-:Y:S01]  /*33f0*/  MOV R5, R98 ;  /* 0x0000006200057202 */ /* 0x000fe20000000f00 */
[----:B--2---:R-:W-:Y:S01]  /*3400*/  IMAD.MOV.U32 R17, RZ, RZ, R234 ;  /* 0x000000ffff117224 */ /* 0x004fe200078e00ea */
[----:B------:R-:W-:Y:S01]  /*3410*/  @!P0 FSEL R5, R98, -INF , !P3 ;  /* 0xff80000062058808 */ /* 0x000fe20005800000 */
[-C--:B------:R-:W-:Y:S03]  /*3420*/  HMMA.16816.F32.BF16 R28, R112, R6.reuse, R28 ;  /* 0x00000006701c723c */ /* 0x080fe6000004181c */
[----:B------:R-:W-:Y:S03]  /*3430*/  MOV R4, R68 ;  /* 0x0000004400047202 */ /* 0x000fe60000000f00 */
[----:B------:R1:W-:Y:S01]  /*3440*/  MUFU.EX2 R70, R3 ;  /* 0x0000000300467308 */ /* 0x0003e20000000800 */
[----:B------:R-:W-:Y:S01]  /*3450*/  @!P0 ISETP.GE.AND P3, PT, R2, R12, PT ;  /* 0x0000000c0200820c */ /* 0x000fe20003f66270 */
[----:B------:R-:W-:Y:S01]  /*3460*/  FFMA.FTZ R5, R5, UR9, -R11 ;  /* 0x0000000905057c23 */ /* 0x000fe2000801080b */
[----:B------:R-:W-:Y:S01]  /*3470*/  FMUL.FTZ R23, R23, UR10 ;  /* 0x0000000a17177c20 */ /* 0x000fe20008410000 */
[C---:B------:R-:W-:Y:S06]  /*3480*/  HMMA.16816.F32.BF16 R32, R104.reuse, R6, R32 ;  /* 0x000000066820723c */ /* 0x040fec0000041820 */
[----:B------:R2:W-:Y:S01]  /*3490*/  MUFU.EX2 R97, R5 ;  /* 0x0000000500617308 */ /* 0x0005e20000000800 */
[----:B------:R-:W-:Y:S01]  /*34a0*/  @!P0 FSEL R4, R68, -INF , !P3 ;  /* 0xff80000044048808 */ /* 0x000fe20005800000 */
[----:B------:R-:W-:Y:S01]  /*34b0*/  FMUL.FTZ R24, R24, UR10 ;  /* 0x0000000a18187c20 */ /* 0x000fe20008410000 */
[----:B------:R-:W-:Y:S01]  /*34c0*/  @!P0 ISETP.GE.AND P3, PT, R2, R8, PT ;  /* 0x000000080200820c */ /* 0x000fe20003f66270 */
[----:B------:R-:W-:Y:S01]  /*34d0*/  FMUL.FTZ R25, R25, UR10 ;  /* 0x0000000a19197c20 */ /* 0x000fe20008410000 */
[----:B------:R-:W-:Y:S01]  /*34e0*/  FMUL.FTZ R21, R21, UR10 ;  /* 0x0000000a15157c20 */ /* 0x000fe20008410000 */
[----:B------:R-:W-:Y:S01]  /*34f0*/  FMUL.FTZ R22, R22, UR10 ;  /* 0x0000000a16167c20 */ /* 0x000fe20008410000 */
[----:B------:R-:W-:Y:S03]  /*3500*/  FMUL.FTZ R20, R20, UR10 ;  /* 0x0000000a14147c20 */ /* 0x000fe60008410000 */
[----:B------:R2:W-:Y:S01]  /*3510*/  MUFU.TANH R208, R25 ;  /* 0x0000001900d07308 */ /* 0x0005e20000002400 */
[----:B-1----:R-:W-:Y:S01]  /*3520*/  FFMA.FTZ R3, R4, UR9, -R10 ;  /* 0x0000000904037c23 */ /* 0x002fe2000801080a */
[----:B------:R-:W-:Y:S01]  /*3530*/  FMUL.FTZ R29, R29, UR10 ;  /* 0x0000000a1d1d7c20 */ /* 0x000fe20008410000 */
[----:B------:R-:W-:Y:S01]  /*3540*/  FMUL.FTZ R31, R31, UR10 ;  /* 0x0000000a1f1f7c20 */ /* 0x000fe20008410000 */
[----:B------:R-:W-:Y:S01]  /*3550*/  MOV R4, R222 ;  /* 0x000000de00047202 */ /* 0x000fe20000000f00 */
[----:B------:R-:W-:Y:S01]  /*3560*/  FMUL.FTZ R27, R27, UR10 ;  /* 0x0000000a1b1b7c20 */ /* 0x000fe20008410000 */
[----:B------:R-:W-:Y:S01]  /*3570*/  @!P0 FSEL R4, R222, -INF , !P5 ;  /* 0xff800000de048808 */ /* 0x000fe20006800000 */
[----:B------:R-:W-:Y:S03]  /*3580*/  FMUL.FTZ R32, R32, UR10 ;  /* 0x0000000a20207c20 */ /* 0x000fe60008410000 */
[----:B------:R3:W-:Y:S01]  /*3590*/  MUFU.EX2 R158, R3 ;  /* 0x00000003009e7308 */ /* 0x0007e20000000800 */
[----:B------:R-:W-:Y:S01]  /*35a0*/  FMUL.FTZ R33, R33, UR10 ;  /* 0x0000000a21217c20 */ /* 0x000fe20008410000 */
[----:B------:R-:W-:Y:S01]  /*35b0*/  @!P0 ISETP.GE.AND P5, PT, R0, R8, PT ;  /* 0x000000080000820c */ /* 0x000fe20003fa6270 */
[----:B------:R-:W-:Y:S01]  /*35c0*/  FMUL.FTZ R34, R34, UR10 ;  /* 0x0000000a22227c20 */ /* 0x000fe20008410000 */
[----:B--2---:R-:W-:Y:S01]  /*35d0*/  MOV R5, R238 ;  /* 0x000000ee00057202 */ /* 0x004fe20000000f00 */
[----:B------:R-:W-:Y:S01]  /*35e0*/  FMUL.FTZ R26, R26, UR10 ;  /* 0x0000000a1a1a7c20 */ /* 0x000fe20008410000 */
[----:B------:R-:W-:Y:S01]  /*35f0*/  @!P0 FSEL R5, R238, -INF , !P5 ;  /* 0xff800000ee058808 */ /* 0x000fe20006800000 */
[----:B------:R-:W-:Y:S03]  /*3600*/  FMUL.FTZ R30, R30, UR10 ;  /* 0x0000000a1e1e7c20 */ /* 0x000fe60008410000 */
[----:B------:R-:W-:Y:S01]  /*3610*/  MUFU.TANH R183, R34 ;  /* 0x0000002200b77308 */ /* 0x000fe20000002400 */
[----:B------:R-:W2:Y:S01]  /*3620*/  LDL R25, [R1+0x20] ;  /* 0x0000200001197983 */ /* 0x000ea20000100800 */
[----:B------:R-:W-:Y:S01]  /*3630*/  FMUL.FTZ R28, R28, UR10 ;  /* 0x0000000a1c1c7c20 */ /* 0x000fe20008410000 */
[----:B------:R-:W-:Y:S07]  /*3640*/  FMUL.FTZ R35, R35, UR10 ;  /* 0x0000000a23237c20 */ /* 0x000fee0008410000 */
        /* <DEDUP_REMOVED lines=19> */
[----:B------:R-:W-:Y:S01]  /*3780*/  FFMA.FTZ R2, R4, UR9, -R3 ;  /* 0x0000000904027c23 */ /* 0x000fe20008010803 */
[----:B------:R-:W-:Y:S01]  /*3790*/  IMAD.MOV.U32 R4, RZ, RZ, R237 ;  /* 0x000000ffff047224 */ /* 0x000fe200078e00ed */
[----:B------:R-:W-:Y:S01]  /*37a0*/  @!P0 FSEL R4, R237, -INF , !P3 ;  /* 0xff800000ed048808 */ /* 0x000fe20005800000 */
[----:B------:R-:W-:Y:S01]  /*37b0*/  IMAD.MOV.U32 R14, RZ, RZ, R221 ;  /* 0x000000ffff0e7224 */ /* 0x000fe200078e00dd */
[----:B------:R1:W-:Y:S01]  /*37c0*/  MUFU.EX2 R250, R2 ;  /* 0x0000000200fa7308 */ /* 0x0003e20000000800 */
[----:B------:R-:W-:Y:S05]  /*37d0*/  @!P0 FSEL R14, R221, -INF , !P6 ;  /* 0xff800000dd0e8808 */ /* 0x000fea0007000000 */
[----:B------:R-:W-:Y:S04]  /*37e0*/  FFMA.FTZ R14, R14, UR9, -R3 ;  /* 0x000000090e0e7c23 */ /* 0x000fe80008010803 */
        /* <DEDUP_REMOVED lines=8> */
[C---:B------:R-:W-:Y:S03]  /*3870*/  @!P0 ISETP.GE.AND P3, PT, R14.reuse, R8, PT ;  /* 0x000000080e00820c */ /* 0x040fe60003f66270 */
[----:B------:R-:W3:Y:S01]  /*3880*/  MUFU.EX2 R23, R5 ;  /* 0x0000000500177308 */ /* 0x000ee20000000800 */
[----:B------:R-:W-:Y:S02]  /*3890*/  @!P0 FSEL R16, R235, -INF , !P3 ;  /* 0xff800000eb108808 */ /* 0x000fe40005800000 */
[----:B------:R-:W-:Y:S03]  /*38a0*/  @!P0 ISETP.GE.AND P3, PT, R14, R12, PT ;  /* 0x0000000c0e00820c */ /* 0x000fe60003f66270 */
[----:B------:R-:W-:Y:S01]  /*38b0*/  FFMA.FTZ R16, R16, UR9, -R2 ;  /* 0x0000000910107c23 */ /* 0x000fe20008010802 */
[----:B-1----:R-:W-:Y:S01]  /*38c0*/  IMAD.MOV.U32 R4, RZ, RZ, R215 ;  /* 0x000000ffff047224 */ /* 0x002fe200078e00d7 */
[----:B------:R-:W-:Y:S02]  /*38d0*/  @!P0 FSEL R4, R215, -INF , !P1 ;  /* 0xff800000d7048808 */ /* 0x000fe40004800000 */
[----:B------:R-:W1:Y:S01]  /*38e0*/  MUFU.EX2 R21, R16 ;  /* 0x0000001000157308 */ /* 0x000e620000000800 */
[C---:B------:R-:W-:Y:S02]  /*38f0*/  @!P0 ISETP.GE.AND P1, PT, R15.reuse, R9, PT ;  /* 0x000000090f00820c */ /* 0x040fe40003f26270 */
        /* <DEDUP_REMOVED lines=8> */
[-C--:B------:R-:W-:Y:S01]  /*3980*/  @!P0 ISETP.GE.AND P1, PT, R14, R13.reuse, PT ;  /* 0x0000000d0e00820c */ /* 0x080fe20003f26270 */
        /* <DEDUP_REMOVED lines=10> */
[-C--:B------:R-:W-:Y:S03]  /*3a30*/  @!P0 ISETP.GE.AND P1, PT, R15, R13.reuse, PT ;  /* 0x0000000d0f00820c */ /* 0x080fe60003f26270 */
[--C-:B------:R-:W-:Y:S01]  /*3a40*/  FFMA.FTZ R18, R16, UR9, -R11.reuse ;  /* 0x0000000910127c23 */ /* 0x100fe2000801080b */
[----:B---3--:R-:W1:Y:S01]  /*3a50*/  LDSM.16.M88.4 R4, [R151+0x6800] ;  /* 0x006800009704783b */ /* 0x008e620000000200 */
[----:B------:R-:W-:Y:S02]  /*3a60*/  @!P0 FSEL R17, R91, -INF , !P1 ;  /* 0xff8000005b118808 */ /* 0x000fe40004800000 */
[----:B------:R-:W-:Y:S01]  /*3a70*/  MUFU.EX2 R96, R18 ;  /* 0x0000001200607308 */ /* 0x000fe20000000800 */
[----:B------:R-:W-:Y:S02]  /*3a80*/  @!P0 ISETP.GE.AND P1, PT, R15, R12, PT ;  /* 0x0000000c0f00820c */ /* 0x000fe40003f26270 */
        /* <DEDUP_REMOVED lines=14> */
[-C--:B------:R-:W-:Y:S03]  /*3b70*/  @!P0 ISETP.GE.AND P1, PT, R14, R13.reuse, PT ;  /* 0x0000000d0e00820c */ /* 0x080fe60003f26270 */
        /* <DEDUP_REMOVED lines=9> */
[----:B------:R-:W-:Y:S01]  /*3c10*/  @!P0 ISETP.GE.AND P1, PT, R15, R13, PT ;  /* 0x0000000d0f00820c */ /* 0x000fe20003f26270 */
[----:B------:R1:W-:Y:S01]  /*3c20*/  MUFU.EX2 R218, R4 ;  /* 0x0000000400da7308 */ /* 0x0003e20000000800 */
[----:B------:R-:W-:Y:S01]  /*3c30*/  @!P0 ISETP.GE.AND P3, PT, R14, R8, PT ;  /* 0x000000080e00820c */ /* 0x000fe20003f66270 */
[--C-:B------:R-:W-:Y:S01]  /*3c40*/  FFMA.FTZ R16, R16, UR9, -R11.reuse ;  /* 0x0000000910107c23 */ /* 0x100fe2000801080b */
        /* <DEDUP_REMOVED lines=9> */
[----:B------:R-:W-:Y:S03]  /*3ce0*/  @!P0 ISETP.GE.AND P1, PT, R14, R9, PT ;  /* 0x000000090e00820c */ /* 0x000fe60003f26270 */
        /* <DEDUP_REMOVED lines=10> */
[----:B------:R-:W-:Y:S01]  /*3d90*/  FFMA.FTZ R5, R5, UR9, -R2 ;  /* 0x0000000905057c23 */ /* 0x000fe20008010802 */
        /* <DEDUP_REMOVED lines=12> */
[C---:B------:R-:W-:Y:S05]  /*3e60*/  @!P0 ISETP.GE.AND P1, PT, R15.reuse, R9, PT ;  /* 0x000000090f00820c */ /* 0x040fea0003f26270 */
[----:B------:R-:W-:Y:S01]  /*3e70*/  MUFU.TANH R193, R40 ;  /* 0x0000002800c17308 */ /* 0x000fe20000002400 */
[--C-:B------:R-:W-:Y:S09]  /*3e80*/  FFMA.FTZ R4, R4, UR9, -R3.reuse ;  /* 0x0000000904047c23 */ /* 0x100ff20008010803 */
[----:B------:R1:W-:Y:S01]  /*3e90*/  MUFU.EX2 R242, R4 ;  /* 0x0000000400f27308 */ /* 0x0003e20000000800 */
[----:B---3--:R-:W-:Y:S02]  /*3ea0*/  MOV R16, R208 ;  /* 0x000000d000107202 */ /* 0x008fe40000000f00 */
[----:B------:R-:W-:Y:S02]  /*3eb0*/  @!P0 FSEL R16, R208, -INF , !P1 ;  /* 0xff800000d0108808 */ /* 0x000fe40004800000 */
[-C--:B------:R-:W-:Y:S02]  /*3ec0*/  @!P0 ISETP.GE.AND P1, PT, R15, R8.reuse, PT ;  /* 0x000000080f00820c */ /* 0x080fe40003f26270 */
        /* <DEDUP_REMOVED lines=12> */
[-C--:B------:R-:W-:Y:S03]  /*3f90*/  @!P0 ISETP.GE.AND P1, PT, R14, R9.reuse, PT ;  /* 0x000000090e00820c */ /* 0x080fe60003f26270 */
[----:B------:R3:W4:Y:S01]  /*3fa0*/  MUFU.EX2 R19, R5 ;  /* 0x0000000500137308 */ /* 0x0007220000000800 */
[----:B------:R-:W-:Y:S02]  /*3fb0*/  @!P0 FSEL R16, R228, -INF , !P3 ;  /* 0xff800000e4108808 */ /* 0x000fe40005800000 */
[----:B------:R-:W-:Y:S03]  /*3fc0*/  @!P0 ISETP.GE.AND P3, PT, R14, R12, PT ;  /* 0x0000000c0e00820c */ /* 0x000fe60003f66270 */
[--C-:B------:R-:W-:Y:S04]  /*3fd0*/  FFMA.FTZ R16, R16, UR9, -R2.reuse ;  /* 0x0000000910107c23 */ /* 0x100fe80008010802 */
[----:B------:R-:W-:Y:S01]  /*3fe0*/  MUFU.TANH R82, R36 ;  /* 0x0000002400527308 */ /* 0x000fe20000002400 */
[----:B-1----:R-:W-:Y:S01]  /*3ff0*/  IMAD.MOV.U32 R4, RZ, RZ, R205 ;  /* 0x000000ffff047224 */ /* 0x002fe200078e00cd */
[----:B------:R-:W-:Y:S02]  /*4000*/  @!P0 FSEL R4, R205, -INF , !P1 ;  /* 0xff800000cd048808 */ /* 0x000fe40004800000 */
[C---:B------:R-:W-:Y:S03]  /*4010*/  @!P0 ISETP.GE.AND P1, PT, R15.reuse, R9, PT ;  /* 0x000000090f00820c */ /* 0x040fe60003f26270 */
[----:B------:R-:W-:Y:S03]  /*4020*/  FFMA.FTZ R4, R4, UR9, -R3 ;  /* 0x0000000904047c23 */ /* 0x000fe60008010803 */
        /* <DEDUP_REMOVED lines=8> */
[-C--:B------:R-:W-:Y:S02]  /*40b0*/  @!P0 ISETP.GE.AND P1, PT, R14, R13.reuse, PT ;  /* 0x0000000d0e00820c */ /* 0x080fe40003f26270 */
        /* <DEDUP_REMOVED lines=10> */
[----:B------:R-:W-:Y:S05]  /*4160*/  @!P0 ISETP.GE.AND P1, PT, R15, R13, PT ;  /* 0x0000000d0f00820c */ /* 0x000fea0003f26270 */
[----:B------:R-:W-:Y:S01]  /*4170*/  MUFU.TANH R186, R44 ;  /* 0x0000002c00ba7308 */ /* 0x000fe20000002400 */
[----:B------:R-:W-:Y:S01]  /*4180*/  @!P0 FSEL R17, R85, -INF , !P1 ;  /* 0xff80000055118808 */ /* 0x000fe20004800000 */
[----:B---3--:R-:W1:Y:S01]  /*4190*/  LDSM.16.M88.4 R4, [R151+0x6c00] ;  /* 0x006c00009704783b */ /* 0x008e620000000200 */
[----:B------:R-:W-:Y:S01]  /*41a0*/  @!P0 ISETP.GE.AND P1, PT, R15, R12, PT ;  /* 0x0000000c0f00820c */ /* 0x000fe20003f26270 */
[--C-:B------:R-:W-:Y:S01]  /*41b0*/  FFMA.FTZ R18, R16, UR9, -R11.reuse ;  /* 0x0000000910127c23 */ /* 0x100fe2000801080b */
[----:B------:R-:W-:Y:S01]  /*41c0*/  MOV R16, R183 ;  /* 0x000000b700107202 */ /* 0x000fe20000000f00 */
[----:B------:R-:W-:Y:S01]  /*41d0*/  FFMA.FTZ R15, R17, UR9, -R11 ;  /* 0x00000009110f7c23 */ /* 0x000fe2000801080b */
        /* <DEDUP_REMOVED lines=18> */
[----:B------:R-:W-:Y:S01]  /*4300*/  FFMA.FTZ R16, R16, UR9, -R11 ;  /* 0x0000000910107c23 */ /* 0x000fe2000801080b */
        /* <DEDUP_REMOVED lines=8> */
[--C-:B------:R-:W-:Y:S01]  /*4390*/  FFMA.FTZ R4, R4, UR9, -R10.reuse ;  /* 0x0000000904047c23 */ /* 0x100fe2000801080a */
        /* <DEDUP_REMOVED lines=40> */
[C---:B------:R-:W-:Y:S03]  /*4620*/  @!P0 ISETP.GE.AND P1, PT, R15.reuse, R9, PT ;  /* 0x000000090f00820c */ /* 0x040fe60003f26270 */
[--C-:B------:R-:W-:Y:S03]  /*4630*/  FFMA.FTZ R4, R4, UR9, -R3.reuse ;  /* 0x0000000904047c23 */ /* 0x100fe60008010803 */
[----:B------:R-:W-:Y:S01]  /*4640*/  MUFU.TANH R171, R50 ;  /* 0x0000003200ab7308 */ /* 0x000fe20000002400 */
[----:B------:R-:W-:Y:S02]  /*4650*/  @!P0 FSEL R16, R192, -INF , !P1 ;  /* 0xff800000c0108808 */ /* 0x000fe40004800000 */
[----:B------:R-:W-:Y:S02]  /*4660*/  @!P0 ISETP.GE.AND P1, PT, R15, R8, PT ;  /* 0x000000080f00820c */ /* 0x000fe40003f26270 */
[----:B------:R-:W-:Y:S01]  /*4670*/  MOV R15, R186 ;  /* 0x000000ba000f7202 */ /* 0x000fe20000000f00 */
[--C-:B------:R-:W-:Y:S01]  /*4680*/  FFMA.FTZ R14, R16, UR9, -R3.reuse ;  /* 0x00000009100e7c23 */ /* 0x100fe20008010803 */
        /* <DEDUP_REMOVED lines=22> */
[C---:B------:R-:W-:Y:S01]  /*47f0*/  @!P0 ISETP.GE.AND P1, PT, R6.reuse, R9, PT ;  /* 0x000000090600820c */ /* 0x040fe20003f26270 */
        /* <DEDUP_REMOVED lines=9> */
[----:B------:R-:W-:Y:S05]  /*4890*/  @!P0 ISETP.GE.AND P1, PT, R14, R13, PT ;  /* 0x0000000d0e00820c */ /* 0x000fea0003f26270 */
        /* <DEDUP_REMOVED lines=34> */
[--C-:B------:R-:W-:Y:S01]  /*4ac0*/  FFMA.FTZ R15, R6, UR9, -R10.reuse ;  /* 0x00000009060f7c23 */ /* 0x100fe2000801080a */
        /* <DEDUP_REMOVED lines=28> */
[----:B------:R-:W-:Y:S03]  /*4c90*/  @!P0 ISETP.GE.AND P5, PT, R6, R9, PT ;  /* 0x000000090600820c */ /* 0x000fe60003fa6270 */
        /* <DEDUP_REMOVED lines=24> */
[-C--:B------:R-:W-:Y:S02]  /*4e20*/  @!P0 ISETP.GE.AND P3, PT, R4, R13.reuse, PT ;  /* 0x0000000d0400820c */ /* 0x080fe40003f66270 */
        /* <DEDUP_REMOVED lines=72> */
[----:B------:R-:W-:Y:S01]  /*52b0*/  FFMA.FTZ R5, R3, UR9, -R2 ;  /* 0x0000000903057c23 */ /* 0x000fe20008010802 */
        /* <DEDUP_REMOVED lines=72> */
[----:B------:R-:W-:Y:S02]  /*5740*/  SHF.L.U32 R158, R156, 0x5, RZ ;  /* 0x000000059c9e7819 */ /* 0x000fe400000006ff */
        /* <DEDUP_REMOVED lines=15> */
[----:B------:R-:W-:Y:S01]  /*5840*/  FFMA.FTZ R4, -R98, R98, 1 ;  /* 0x3f80000062047423 */ /* 0x000fe20000010162 */
[C---:B------:R-:W-:Y:S01]  /*5850*/  SHF.L.U32 R157, R156.reuse, 0x6, RZ ;  /* 0x000000069c9d7819 */ /* 0x040fe200000006ff */
[----:B------:R1:W5:Y:S01]  /*5860*/  LDL.LU R98, [R1+0xc8] ;  /* 0x0000c80001627983 */ /* 0x0003620000300800 */
[----:B------:R-:W-:Y:S01]  /*5870*/  LOP3.LUT R2, R105, 0x8, R156, 0xf8, !PT ;  /* 0x0000000869027812 */ /* 0x000fe200078ef89c */
[----:B------:R-:W-:Y:S02]  /*5880*/  IMAD.SHL.U32 R104, R156, 0x8, RZ ;  /* 0x000000089c687824 */ /* 0x000fe400078e00ff */
[----:B------:R-:W-:Y:S01]  /*5890*/  FMUL.FTZ R4, R4, UR10 ;  /* 0x0000000a04047c20 */ /* 0x000fe20008410000 */
[----:B------:R1:W5:Y:S01]  /*58a0*/  LDL.LU R97, [R1+0xc4] ;  /* 0x0000c40001617983 */ /* 0x0003620000300800 */
[----:B------:R-:W-:Y:S01]  /*58b0*/  LOP3.LUT R2, R2, 0x1c0, R157, 0xf8, !PT ;  /* 0x000001c002027812 */ /* 0x000fe200078ef89d */
[----:B------:R-:W-:Y:S04]  /*58c0*/  HMMA.16816.F32.BF16 R64, R100, R146, R64 ;  /* 0x000000926440723c */ /* 0x000fe80000041840 */
[----:B------:R-:W-:Y:S01]  /*58d0*/  FMUL.FTZ R100, R106, R3 ;  /* 0x000000036a647220 */ /* 0x000fe20000410000 */
[----:B------:R-:W-:Y:S01]  /*58e0*/  FMUL.FTZ R3, R5, R4 ;  /* 0x0000000405037220 */ /* 0x000fe20000410000 */
[----:B------:R-:W-:Y:S01]  /*58f0*/  LOP3.LUT R0, R157, 0x400, RZ, 0xc0, !PT ;  /* 0x000004009d007812 */ /* 0x000fe200078ec0ff */
[----:B------:R-:W-:Y:S01]  /*5900*/  FADD.FTZ R4, -R112, R17 ;  /* 0x0000001170047221 */ /* 0x000fe20000010100 */
[----:B------:R-:W-:Y:S01]  /*5910*/  LOP3.LUT R2, R2, 0x38, R104, 0x78, !PT ;  /* 0x0000003802027812 */ /* 0x000fe200078e7868 */
[----:B------:R-:W-:Y:S01]  /*5920*/  FMUL.FTZ R17, R96, R16 ;  /* 0x0000001060117220 */ /* 0x000fe20000410000 */
[----:B------:R-:W-:Y:S01]  /*5930*/  FFMA.FTZ R5, -R90, R90, 1 ;  /* 0x3f8000005a057423 */ /* 0x000fe2000001015a */
[----:B------:R1:W5:Y:S01]  /*5940*/  LDL.LU R96, [R1+0xc0] ;  /* 0x0000c00001607983 */ /* 0x0003620000300800 */
[----:B------:R-:W-:Y:S01]  /*5950*/  LEA R2, R2, R0, 0x1 ;  /* 0x0000000002027211 */ /* 0x000fe200078e08ff */
[C---:B------:R-:W-:Y:S01]  /*5960*/  FADD.FTZ R0, -R112.reuse, R20 ;  /* 0x0000001470007221 */ /* 0x040fe20000010100 */
        /* <DEDUP_REMOVED lines=71> */
[----:B------:R-:W-:Y:S01]  /*5de0*/  F2FP.BF16.F32.PACK_AB R52, R0, R4 ;  /* 0x000000040034723e */ /* 0x000fe200000010ff */
[----:B------:R1:W5:Y:S01]  /*5df0*/  LDL.LU R78, [R1+0x78] ;  /* 0x00007800014e7983 */ /* 0x0003620000300800 */
[----:B------:R-:W-:Y:S01]  /*5e00*/  FMUL.FTZ R4, R48, R32 ;  /* 0x0000002030047220 */ /* 0x000fe20000410000 */
[----:B------:R-:W-:Y:S01]  /*5e10*/  FADD.FTZ R32, -R112, R64 ;  /* 0x0000004070207221 */ /* 0x000fe20000010100 */
[----:B------:R-:W-:Y:S01]  /*5e20*/  FMUL.FTZ R17, R36, R17 ;  /* 0x0000001124117220 */ /* 0x000fe20000410000 */
[----:B------:R1:W5:Y:S01]  /*5e30*/  LDL.LU R77, [R1+0x74] ;  /* 0x00007400014d7983 */ /* 0x0003620000300800 */
[----:B------:R-:W-:Y:S01]  /*5e40*/  FFMA.FTZ R21, -R251, R251, 1 ;  /* 0x3f800000fb157423 */ /* 0x000fe200000101fb */
[----:B------:R-:W-:Y:S01]  /*5e50*/  FMUL.FTZ R32, R72, R32 ;  /* 0x0000002048207220 */ /* 0x000fe20000410000 */
[----:B------:R-:W-:Y:S01]  /*5e60*/  FMUL.FTZ R5, R5, UR10 ;  /* 0x0000000a05057c20 */ /* 0x000fe20008410000 */
[----:B------:R1:W5:Y:S01]  /*5e70*/  LDL.LU R76, [R1+0x70] ;  /* 0x00007000014c7983 */ /* 0x0003620000300800 */
[----:B------:R-:W-:Y:S01]  /*5e80*/  FMUL.FTZ R21, R21, UR10 ;  /* 0x0000000a15157c20 */ /* 0x000fe20008410000 */
[----:B------:R-:W-:Y:S01]  /*5e90*/  FMUL.FTZ R33, R33, UR10 ;  /* 0x0000000a21217c20 */ /* 0x000fe20008410000 */
[----:B------:R-:W-:Y:S01]  /*5ea0*/  FMUL.FTZ R5, R37, R5 ;  /* 0x0000000525057220 */ /* 0x000fe20000410000 */
[----:B------:R1:W5:Y:S01]  /*5eb0*/  LDL.LU R75, [R1+0x6c] ;  /* 0x00006c00014b7983 */ /* 0x0003620000300800 */
[----:B------:R-:W-:Y:S01]  /*5ec0*/  FMUL.FTZ R6, R6, UR10 ;  /* 0x0000000a06067c20 */ /* 0x000fe20008410000 */
[----:B------:R-:W-:Y:S02]  /*5ed0*/  FMUL.FTZ R0, R49, R33 ;  /* 0x0000002131007220 */ /* 0x000fe40000410000 */
[----:B------:R1:W5:Y:S01]  /*5ee0*/  LDL.LU R74, [R1+0x68] ;  /* 0x00006800014a7983 */ /* 0x0003620000300800 */
[----:B------:R-:W-:Y:S01]  /*5ef0*/  F2FP.BF16.F32.PACK_AB R49, R5, R17 ;  /* 0x000000110531723e */ /* 0x000fe200000010ff */
[----:B------:R-:W-:Y:S01]  /*5f00*/  FADD.FTZ R17, -R112, R65 ;  /* 0x0000004170117221 */ /* 0x000fe20000010100 */
[----:B------:R-:W-:Y:S01]  /*5f10*/  FFMA.FTZ R5, -R252, R252, 1 ;  /* 0x3f800000fc057423 */ /* 0x000fe200000101fc */
[----:B------:R1:W5:Y:S01]  /*5f20*/  LDL.LU R73, [R1+0x64] ;  /* 0x0000640001497983 */ /* 0x0003620000300800 */
[----:B------:R-:W-:Y:S01]  /*5f30*/  F2FP.BF16.F32.PACK_AB R48, R0, R4 ;  /* 0x000000040030723e */ /* 0x000fe200000010ff */
[----:B------:R-:W-:Y:S01]  /*5f40*/  FMUL.FTZ R17, R71, R17 ;  /* 0x0000001147117220 */ /* 0x000fe20000410000 */
[----:B------:R-:W-:Y:S01]  /*5f50*/  FMUL.FTZ R5, R5, UR10 ;  /* 0x0000000a05057c20 */ /* 0x000fe20008410000 */
[----:B------:R1:W5:Y:S02]  /*5f60*/  LDL.LU R72, [R1+0x60] ;  /* 0x0000600001487983 */ /* 0x0003640000300800 */
[----:B------:R-:W-:Y:S01]  /*5f70*/  FMUL.FTZ R21, R17, R21 ;  /* 0x0000001511157220 */ /* 0x000fe20000410000 */
[----:B------:R-:W-:Y:S01]  /*5f80*/  FFMA.FTZ R17, -R69, R69, 1 ;  /* 0x3f80000045117423 */ /* 0x000fe20000010145 */
[----:B------:R1:W5:Y:S01]  /*5f90*/  LDL.LU R71, [R1+0x5c] ;  /* 0x00005c0001477983 */ /* 0x0003620000300800 */
[----:B------:R-:W-:Y:S02]  /*5fa0*/  FMUL.FTZ R32, R32, R5 ;  /* 0x0000000520207220 */ /* 0x000fe40000410000 */
[----:B------:R-:W-:Y:S01]  /*5fb0*/  FMUL.FTZ R17, R17, UR10 ;  /* 0x0000000a11117c20 */ /* 0x000fe20008410000 */
        /* <DEDUP_REMOVED lines=14> */
[C---:B------:R-:W-:Y:S04]  /*60a0*/  IMAD.SHL.U32 R0, R33.reuse, 0x80, RZ ;  /* 0x0000008021007824 */ /* 0x040fe800078e00ff */
        /* <DEDUP_REMOVED lines=18> */
.L_x_349:
[----:B------:R-:W2:Y:S01]  /*61d0*/  LDL.LU R106, [R1+0x14] ;  /* 0x00001400016a7983 */ /* 0x000ea20000300800 */
[----:B------:R-:W-:Y:S01]  /*61e0*/  F2FP.BF16.F32.PACK_AB R37, R21, R32 ;  /* 0x000000201525723e */ /* 0x000fe200000010ff */
[----:B------:R-:W-:Y:S01]  /*61f0*/  FMUL.FTZ R6, R7, R6 ;  /* 0x0000000607067220 */ /* 0x000fe20000410000 */
[----:B------:R-:W-:Y:S01]  /*6200*/  FMUL.FTZ R17, R20, R17 ;  /* 0x0000001114117220 */ /* 0x000fe20000410000 */
[----:B---3--:R-:W3:Y:S01]  /*6210*/  LDL.LU R103, [R1+0x10] ;  /* 0x0000100001677983 */ /* 0x008ee20000300800 */
        /* <DEDUP_REMOVED lines=10> */
[----:B------:R-:W-:Y:S01]  /*62c0*/  FADD.FTZ R23, -R111, R23 ;  /* 0x000000176f177221 */ /* 0x000fe20000010100 */
[----:B------:R-:W4:Y:S01]  /*62d0*/  LDL.LU R65, [R1+0x4] ;  /* 0x0000040001417983 */ /* 0x000f220000300800 */
[----:B------:R-:W-:Y:S01]  /*62e0*/  FMUL.FTZ R5, R0, UR10 ;  /* 0x0000000a00057c20 */ /* 0x000fe20008410000 */
[----:B------:R-:W-:Y:S01]  /*62f0*/  FFMA.FTZ R0, -R187, R187, 1 ;  /* 0x3f800000bb007423 */ /* 0x000fe200000101bb */
[----:B------:R-:W-:Y:S01]  /*6300*/  FMUL.FTZ R7, R4, UR10 ;  /* 0x0000000a04077c20 */ /* 0x000fe20008410000 */
[----:B------:R-:W4:Y:S01]  /*6310*/  LDL.LU R64, [R1] ;  /* 0x0000000001407983 */ /* 0x000f220000300800 */
[----:B------:R-:W-:Y:S01]  /*6320*/  FADD.FTZ R18, -R111, R18 ;  /* 0x000000126f127221 */ /* 0x000fe20000010100 */
[----:B------:R-:W-:Y:S01]  /*6330*/  FMUL.FTZ R23, R217, R23 ;  /* 0x00000017d9177220 */ /* 0x000fe20000410000 */
[----:B------:R-:W-:Y:S01]  /*6340*/  FADD.FTZ R19, -R111, R19 ;  /* 0x000000136f137221 */ /* 0x000fe20000010100 */
        /* <DEDUP_REMOVED lines=88> */
[C---:B------:R-:W-:Y:S01]  /*68d0*/  FADD.FTZ R45, -R110.reuse, R45 ;  /* 0x0000002d6e2d7221 */ /* 0x040fe20000010100 */
        /* <DEDUP_REMOVED lines=17> */
[----:B------:R-:W-:Y:S01]  /*69f0*/  FADD.FTZ R41, -R110, R41 ;  /* 0x000000296e297221 */ /* 0x000fe20000010100 */
        /* <DEDUP_REMOVED lines=16> */
[C---:B------:R-:W-:Y:S01]  /*6b00*/  FADD.FTZ R57, -R110.reuse, R57 ;  /* 0x000000396e397221 */ /* 0x040fe20000010100 */
        /* <DEDUP_REMOVED lines=14> */
[----:B------:R-:W-:Y:S01]  /*6bf0*/  FADD.FTZ R14, -R109, R14 ;  /* 0x0000000e6d0e7221 */ /* 0x000fe20000010100 */
[----:B------:R-:W-:Y:S01]  /*6c00*/  FFMA.FTZ R3, -R235, R235, 1 ;  /* 0x3f800000eb037423 */ /* 0x000fe200000101eb */
[C---:B------:R-:W-:Y:S01]  /*6c10*/  FADD.FTZ R15, -R109.reuse, R15 ;  /* 0x0000000f6d0f7221 */ /* 0x040fe20000010100 */
        /* <DEDUP_REMOVED lines=37> */
[C---:B------:R-:W-:Y:S01]  /*6e70*/  FADD.FTZ R58, -R109.reuse, R58 ;  /* 0x0000003a6d3a7221 */ /* 0x040fe20000010100 */
        /* <DEDUP_REMOVED lines=20> */
[----:B-1----:R-:W-:Y:S02]  /*6fc0*/  IMAD R61, R44, UR8, RZ ;  /* 0x000000082c3d7c24 */ /* 0x002fe4000f8e02ff */
[----:B--2---:R-:W-:Y:S01]  /*6fd0*/  FMUL.FTZ R10, R106, R10 ;  /* 0x0000000a6a0a7220 */ /* 0x004fe20000410000 */
[----:B---3--:R-:W-:Y:S03]  /*6fe0*/  FMUL.FTZ R11, R103, R11 ;  /* 0x0000000b670b7220 */ /* 0x008fe60000410000 */
[----:B------:R-:W-:Y:S01]  /*6ff0*/  FMUL.FTZ R5, R10, R5 ;  /* 0x000000050a057220 */ /* 0x000fe20000410000 */
[----:B----4-:R-:W-:Y:S01]  /*7000*/  FMUL.FTZ R14, R102, R14 ;  /* 0x0000000e660e7220 */ /* 0x010fe20000410000 */
[----:B------:R-:W-:Y:S01]  /*7010*/  FMUL.FTZ R8, R11, R4 ;  /* 0x000000040b087220 */ /* 0x000fe20000410000 */
[----:B------:R-:W-:Y:S02]  /*7020*/  FMUL.FTZ R15, R101, R15 ;  /* 0x0000000f650f7220 */ /* 0x000fe40000410000 */
        /* <DEDUP_REMOVED lines=148> */
[----:B------:R-:W-:Y:S01]  /*7970*/  IADD3 R5, P0, PT, RZ, -UR31, RZ ;  /* 0x8000001fff057c10 */ /* 0x000fe2000ff1e0ff */
[----:B------:R-:W-:Y:S02]  /*7980*/  IMAD.U32 R7, RZ, RZ, UR45 ;  /* 0x0000002dff077e24 */ /* 0x000fe4000f8e00ff */
[----:B------:R-:W3:Y:S01]  /*7990*/  LDL.LU R40, [R1+0x34] ;  /* 0x0000340001287983 */ /* 0x000ee20000300800 */
[----:B------:R-:W-:Y:S02]  /*79a0*/  IMAD.U32 R6, RZ, RZ, UR55 ;  /* 0x00000037ff067e24 */ /* 0x000fe4000f8e00ff */
[----:B------:R-:W-:Y:S05]  /*79b0*/  IMAD.X R4, RZ, RZ, ~UR11, P0 ;  /* 0x8000000bff047e24 */ /* 0x000fea00080e06ff */
[----:B------:R-:W-:Y:S04]  /*79c0*/  SHF.R.S64 R5, R5, 0x1f, R4 ;  /* 0x0000001f05057819 */ /* 0x000fe80000001004 */
[----:B---3--:R-:W-:Y:S01]  /*79d0*/  IADD3 R40, P0, PT, R5, R40, RZ ;  /* 0x0000002805287210 */ /* 0x008fe20007f1e0ff */
[----:B------:R-:W-:Y:S03]  /*79e0*/  IMAD.U32 R5, RZ, RZ, UR45 ;  /* 0x0000002dff057e24 */ /* 0x000fe6000f8e00ff */
[----:B--2---:R-:W-:Y:S01]  /*79f0*/  LEA.HI.X.SX32 R41, R4, R41, 0x1, P0 ;  /* 0x0000002904297211 */ /* 0x004fe200000f0eff */
[----:B------:R2:W-:Y:S01]  /*7a00*/  STL [R1+0x34], R40 ;  /* 0x0000342801007387 */ /* 0x0005e20000100800 */
[----:B------:R-:W-:Y:S03]  /*7a10*/  LEA R4, P0, R5, R40, 0x1 ;  /* 0x0000002805047211 */ /* 0x000fe600078008ff */
[----:B------:R2:W-:Y:S01]  /*7a20*/  STL [R1+0x30], R41 ;  /* 0x0000302901007387 */ /* 0x0005e20000100800 */
        /* <DEDUP_REMOVED lines=9> */
.L_x_350:
        /* <DEDUP_REMOVED lines=104> */
[C---:B------:R-:W-:Y:S01]  /*8140*/  VIADD R0, R148.reuse, 0xffffe000 ;  /* 0xffffe00094007836 */ /* 0x040fe20000000000 */
[C---:B------:R-:W-:Y:S01]  /*8150*/  LEA R28, P0, R61.reuse, R32, 0x5 ;  /* 0x000000203d1c7211 */ /* 0x040fe200078028ff */
        /* <DEDUP_REMOVED lines=173> */
.L_x_352:
[----:B------:R-:W2:Y:S01]  /*8c30*/  LDCU.64 UR10, c[0x0][0x5c0] ;  /* 0x0000b800ff0a77ac */ /* 0x000ea20008000a00 */
[----:B------:R-:W-:-:S04]  /*8c40*/  UIADD3 UR5, UPT, UPT, UR35, UR40, URZ ;  /* 0x0000002823057290 */ /* 0x000fc8000fffe0ff */
[----:B--2---:R-:W-:Y:S02]  /*8c50*/  UIMAD.WIDE.U32 UR18, UR5, UR10, URZ ;  /* 0x0000000a051272a5 */ /* 0x004fe4000f8e00ff */
[----:B------:R-:W-:-:S04]  /*8c60*/  UIMAD UR5, UR5, UR11, URZ ;  /* 0x0000000b050572a4 */ /* 0x000fc8000f8e02ff */
[----:B------:R-:W-:-:S06]  /*8c70*/  UIADD3 UR5, UPT, UPT, UR19, UR5, URZ ;  /* 0x0000000513057290 */ /* 0x000fcc000fffe0ff */
[----:B-1----:R-:W-:Y:S02]  /*8c80*/  MOV R5, UR5 ;  /* 0x0000000500057c02 */ /* 0x002fe40008000f00 */
.L_x_353:
        /* <DEDUP_REMOVED lines=12> */
.L_x_354:
[----:B------:R-:W1:Y:S01]  /*8d50*/  LDCU.64 UR8, c[0x0][0x5c8] ;  /* 0x0000b900ff0877ac */ /* 0x000e620008000a00 */
[----:B------:R-:W-:-:S04]  /*8d60*/  UIADD3 UR5, UPT, UPT, UR35, UR40, URZ ;  /* 0x0000002823057290 */ /* 0x000fc8000fffe0ff */
[----:B-1----:R-:W-:Y:S02]  /*8d70*/  UIMAD.WIDE.U32 UR40, UR5, UR8, URZ ;  /* 0x00000008052872a5 */ /* 0x002fe4000f8e00ff */
[----:B------:R-:W-:-:S04]  /*8d80*/  UIMAD UR5, UR5, UR9, URZ ;  /* 0x00000009050572a4 */ /* 0x000fc8000f8e02ff */
[----:B------:R-:W-:-:S06]  /*8d90*/  UIADD3 UR5, UPT, UPT, UR41, UR5, URZ ;  /* 0x0000000529057290 */ /* 0x000fcc000fffe0ff */
[----:B------:R-:W-:-:S07]  /*8da0*/  MOV R18, UR5 ;  /* 0x0000000500127c02 */ /* 0x000fce0008000f00 */
.L_x_355:
[----:B------:R-:W-:Y:S01]  /*8db0*/  BAR.SYNC.DEFER_BLOCKING 0x0 ;  /* 0x0000000000007b1d */ /* 0x000fe20000010000 */
[----:B------:R-:W-:Y:S01]  /*8dc0*/  USHF.L.U32 UR5, UR36, 0x7, URZ ;  /* 0x0000000724057899 */ /* 0x000fe200080006ff */
[----:B------:R-:W-:Y:S01]  /*8dd0*/  SHF.R.U32.HI R156, RZ, 0x2, R156 ;  /* 0x00000002ff9c7819 */ /* 0x000fe2000001169c */
[----:B------:R-:W-:Y:S02]  /*8de0*/  USHF.L.U32 UR15, UR36, 0x7, URZ ;  /* 0x00000007240f7899 */ /* 0x000fe400080006ff */
[----:B------:R-:W-:-:S03]  /*8df0*/  UIMAD.WIDE.U32 UR42, UR5, UR10, URZ ;  /* 0x0000000a052a72a5 */ /* 0x000fc6000f8e00ff */
[----:B------:R-:W1:Y:S01]  /*8e00*/  LDC.64 R8, c[0x0][0x5d8] ;  /* 0x00017600ff087b82 */ /* 0x000e620000000a00 */
[----:B------:R-:W-:Y:S01]  /*8e10*/  USHF.R.S32.HI UR16, URZ, 0x1f, UR5 ;  /* 0x0000001fff107899 */ /* 0x000fe20008011405 */
[----:B------:R-:W-:Y:S01]  /*8e20*/  BSSY.RECONVERGENT B0, `(.L_x_356) ;  /* 0x0000021000007945 */ /* 0x000fe20003800200 */
[----:B------:R-:W-:Y:S02]  /*8e30*/  UIADD3 UR34, UPT, UPT, -UR15, UR34, URZ ;  /* 0x000000220f227290 */ /* 0x000fe4000fffe1ff */
[----:B------:R-:W-:Y:S01]  /*8e40*/  UIMAD UR14, UR16, UR10, URZ ;  /* 0x0000000a100e72a4 */ /* 0x000fe2000f8e02ff */
[----:B------:R-:W-:Y:S02]  /*8e50*/  IMAD.U32 R2, RZ, RZ, UR42 ;  /* 0x0000002aff027e24 */ /* 0x000fe4000f8e00ff */
[----:B------:R-:W2:Y:S01]  /*8e60*/  LDC.64 R22, c[0x0][0x5e0] ;  /* 0x00017800ff167b82 */ /* 0x000ea20000000a00 */
[----:B------:R-:W-:Y:S01]  /*8e70*/  UIMAD UR14, UR5, UR11, UR14 ;  /* 0x0000000b050e72a4 */ /* 0x000fe2000f8e020e */
[----:B------:R-:W-:Y:S01]  /*8e80*/  ISETP.GE.AND P1, PT, R156, UR34, PT ;  /* 0x000000229c007c0c */ /* 0x000fe2000bf26270 */
[----:B------:R-:W-:Y:S01]  /*8e90*/  IMAD.U32 R3, RZ, RZ, UR43 ;  /* 0x0000002bff037e24 */ /* 0x000fe2000f8e00ff */
[----:B------:R-:W-:Y:S01]  /*8ea0*/  LOP3.LUT R0, R2, 0x18, R104, 0xf8, !PT ;  /* 0x0000001802007812 */ /* 0x000fe200078ef868 */
[----:B------:R-:W-:-:S02]  /*8eb0*/  VIADD R2, R156, 0x40 ;  /* 0x000000409c027836 */ /* 0x000fc40000000000 */
[----:B------:R-:W-:Y:S01]  /*8ec0*/  IMAD.MOV.U32 R3, RZ, RZ, RZ ;  /* 0x000000ffff037224 */ /* 0x000fe200078e00ff */
[----:B------:R-:W-:Y:S01]  /*8ed0*/  IADD3 R4, P0, PT, R0, UR18, RZ ;  /* 0x0000001200047c10 */ /* 0x000fe2000ff1e0ff */
[----:B------:R3:W4:Y:S01]  /*8ee0*/  LDS.128 R24, [R102+0x7000] ;  /* 0x0070000066187984 */ /* 0x0007220000000c00 */
[----:B------:R-:W-:Y:S02]  /*8ef0*/  MOV R0, UR14 ;  /* 0x0000000e00007c02 */ /* 0x000fe40008000f00 */
[----:B------:R-:W-:Y:S02]  /*8f00*/  ISETP.GE.AND P2, PT, R2, UR34, PT ;  /* 0x0000002202007c0c */ /* 0x000fe4000bf46270 */
[----:B------:R-:W-:Y:S01]  /*8f10*/  IADD3.X R5, PT, PT, R5, UR43, R0, P0, !PT ;  /* 0x0000002b05057c10 */ /* 0x000fe200087fe400 */
[----:B------:R-:W-:Y:S01]  /*8f20*/  IMAD.U32 R0, RZ, RZ, UR8 ;  /* 0x00000008ff007e24 */ /* 0x000fe2000f8e00ff */
        /* <DEDUP_REMOVED lines=16> */
.L_x_357:
[----:B------:R-:W-:Y:S05]  /*9030*/  BSYNC.RECONVERGENT B0 ;  /* 0x0000000000007941 */ /* 0x000fea0003800200 */
.L_x_356:
[----:B------:R-:W-:Y:S04]  /*9040*/  BSSY.RECONVERGENT B0, `(.L_x_358) ;  /* 0x000000c000007945 */ /* 0x000fe80003800200 */
[----:B------:R-:W-:Y:S05]  /*9050*/  @P2 BRA `(.L_x_359) ;  /* 0x0000000000282947 */ /* 0x000fea0003800000 */
[----:B------:R-:W3:Y:S01]  /*9060*/  LDCU.64 UR14, c[0x0][0x560] ;  /* 0x0000ac00ff0e77ac */ /* 0x000ee20008000a00 */
[----:B------:R-:W-:Y:S01]  /*9070*/  MOV R2, R6 ;  /* 0x0000000600027202 */ /* 0x000fe20000000f00 */
[----:B------:R-:W-:Y:S01]  /*9080*/  IMAD R0, R21, UR10, RZ ;  /* 0x0000000a15007c24 */ /* 0x000fe2000f8e02ff */
[----:B------:R-:W-:-:S03]  /*9090*/  MOV R3, R12 ;  /* 0x0000000c00037202 */ /* 0x000fc60000000f00 */
[C---:B------:R-:W-:Y:S02]  /*90a0*/  IMAD R0, R20.reuse, UR11, R0 ;  /* 0x0000000b14007c24 */ /* 0x040fe4000f8e0200 */
[----:B-1----:R-:W-:-:S05]  /*90b0*/  IMAD.WIDE.U32 R4, R20, UR10, R2 ;  /* 0x0000000a14047c25 */ /* 0x002fca000f8e0002 */
[----:B------:R-:W-:Y:S02]  /*90c0*/  IADD3 R0, PT, PT, R0, R5, RZ ;  /* 0x0000000500007210 */ /* 0x000fe40007ffe0ff */
[----:B---3--:R-:W-:-:S04]  /*90d0*/  LEA R2, P0, R4, UR14, 0x1 ;  /* 0x0000000e04027c11 */ /* 0x008fc8000f8008ff */
[----:B------:R-:W-:-:S05]  /*90e0*/  LEA.HI.X R3, R4, UR15, R0, 0x1, P0 ;  /* 0x0000000f04037c11 */ /* 0x000fca00080f0c00 */
[----:B----4-:R3:W-:Y:S04]  /*90f0*/  STG.E.128 desc[UR32][R2.64], R24 ;  /* 0x0000001802007986 */ /* 0x0107e8000c101d20 */
.L_x_359:
[----:B------:R-:W-:Y:S05]  /*9100*/  BSYNC.RECONVERGENT B0 ;  /* 0x0000000000007941 */ /* 0x000fea0003800200 */
.L_x_358:
[----:B------:R-:W5:Y:S01]  /*9110*/  LDS.128 R12, [R102+0x8000] ;  /* 0x00800000660c7984 */ /* 0x000f620000000c00 */
[----:B------:R-:W-:Y:S01]  /*9120*/  UIMAD UR16, UR16, UR8, URZ ;  /* 0x00000008101072a4 */ /* 0x000fe2000f8e02ff */
[----:B---3--:R-:W-:Y:S01]  /*9130*/  IADD3 R2, P0, PT, R16, UR40, RZ ;  /* 0x0000002810027c10 */ /* 0x008fe2000ff1e0ff */
        /* <DEDUP_REMOVED lines=11> */
[----:B-----5:R1:W-:Y:S01]  /*91f0*/  @!P1 STG.E.128 desc[UR32][R8.64], R12 ;  /* 0x0000000c08009986 */ /* 0x0203e2000c101d20 */
        /* <DEDUP_REMOVED lines=10> */
.L_x_348:
[----:B------:R-:W-:Y:S05]  /*92a0*/  BSYNC.RECONVERGENT B1 ;  /* 0x0000000000017941 */ /* 0x000fea0003800200 */
.L_x_330:
[----:B------:R-:W5:Y:S01]  /*92b0*/  LDCU UR8, c[0x0][0x438] ;  /* 0x00008700ff0877ac */ /* 0x000f620008000800 */
[----:B------:R-:W4:Y:S01]  /*92c0*/  LDCU UR9, c[0x0][0x370] ;  /* 0x00006e00ff0977ac */ /* 0x000f220008000800 */
[----:B------:R-:W-:Y:S01]  /*92d0*/  UMOV UR10, UR20 ;  /* 0x00000014000a7c82 */ /* 0x000fe20008000000 */
[----:B-----5:R-:W-:-:S04]  /*92e0*/  UIADD3 UR8, UPT, UPT, UR8, 0x7f, URZ ;  /* 0x0000007f08087890 */ /* 0x020fc8000fffe0ff */
[----:B------:R-:W-:Y:S02]  /*92f0*/  USHF.R.S32.HI UR5, URZ, 0x1f, UR8 ;  /* 0x0000001fff057899 */ /* 0x000fe40008011408 */
[----:B----4-:R-:W-:Y:S02]  /*9300*/  UIADD3 UR36, UPT, UPT, UR9, UR36, URZ ;  /* 0x0000002409247290 */ /* 0x010fe4000fffe0ff */
[----:B------:R-:W-:-:S04]  /*9310*/  ULEA.HI UR5, UR5, UR8, URZ, 0x7 ;  /* 0x0000000805057291 */ /* 0x000fc8000f8f38ff */
[----:B------:R-:W-:-:S04]  /*9320*/  USHF.R.S32.HI UR5, URZ, 0x7, UR5 ;  /* 0x00000007ff057899 */ /* 0x000fc80008011405 */
[----:B------:R-:W-:-:S09]  /*9330*/  UISETP.GE.AND UP0, UPT, UR36, UR5, UPT ;  /* 0x000000052400728c */ /* 0x000fd2000bf06270 */
[----:B------:R-:W-:Y:S05]  /*9340*/  BRA.U !UP0, `(.L_x_360) ;  /* 0xffffff6d08f07547 */ /* 0x000fea000b83ffff */
[----:B------:R-:W-:Y:S05]  /*9350*/  EXIT ;  /* 0x000000000000794d */ /* 0x000fea0003800000 */
.L_x_361:
        /* <DEDUP_REMOVED lines=10> */
.L_x_822:


//--------------------- .text._ZN5flash44flash_bwd_dq_dk_dv_loop_seqk_parallel_kernelI23Flash_bwd_kernel_traitsILi32ELi128ELi128ELi8ELi4ELi4ELi4ELb1ELb0EN7cutlass10bfloat16_tE19Flash_kernel_traitsILi32ELi128ELi128ELi8ES3_EELb1ELb1ELb0ELb1ELb0ELb0ELb0EEEvNS_16Flash_bwd_paramsE --------------------------
	.section	.text._ZN5flash44flash_bwd_dq_dk_dv_loop_seqk_parallel_kernelI23Flash_bwd_kernel_traitsILi32ELi128ELi128ELi8ELi4ELi4ELi4ELb1ELb0EN7cutlass10bfloat16_tE19Flash_kernel_traitsILi32ELi128ELi128ELi8ES3_EELb1ELb1ELb0ELb1ELb0ELb0ELb0EEEvNS_16Flash_bwd_paramsE,"ax",@progbits
	.align	128
        .global         _ZN5flash44flash_bwd_dq_dk_dv_loop_seqk_parallel_kernelI23Flash_bwd_kernel_traitsILi32ELi128ELi128ELi8ELi4ELi4ELi4ELb1ELb0EN7cutlass10bfloat16_tE19Flash_kernel_traitsILi32ELi128ELi128ELi8ES3_EELb1ELb1ELb0ELb1ELb0ELb0ELb0EEEvNS_16Flash_bwd_paramsE
        .type           _ZN5flash44flash_bwd_dq_dk_dv_loop_seqk_parallel_kernelI23Flash_bwd_kernel_traitsILi32ELi128ELi128ELi8ELi4ELi4ELi4ELb1ELb0EN7cutlass10bfloat16_tE19Flash_kernel_traitsILi32ELi128ELi128ELi8ES3_EELb1ELb1ELb0ELb1ELb0ELb0ELb0EEEvNS_16Flash_bwd_paramsE,@function
        .size           _ZN5flash44flash_bwd_dq_dk_dv_loop_seqk_parallel_kernelI23Flash_bwd_kernel_traitsILi32ELi128ELi128ELi8ELi4ELi4ELi4ELb1ELb0EN7cutlass10bfloat16_tE19Flash_kernel_traitsILi32ELi128ELi128ELi8ES3_EELb1ELb1ELb0ELb1ELb0ELb0ELb0EEEvNS_16Flash_bwd_paramsE,(.L_x_823 - _ZN5flash44flash_bwd_dq_dk_dv_loop_seqk_parallel_kernelI23Flash_bwd_kernel_traitsILi32ELi128ELi128ELi8ELi4ELi4ELi4ELb1ELb0EN7cutlass10bfloat16_tE19Flash_kernel_traitsILi32ELi128ELi128ELi8ES3_EELb1ELb1ELb0ELb1ELb0ELb0ELb0EEEvNS_16Flash_bwd_paramsE)
        .other          _ZN5flash44flash_bwd_dq_dk_dv_loop_seqk_parallel_kernelI23Flash_bwd_kernel_traitsILi32ELi128ELi128ELi8ELi4ELi4ELi4ELb1ELb0EN7cutlass10bfloat16_tE19Flash_kernel_traitsILi32ELi128ELi128ELi8ES3_EELb1ELb1ELb0ELb1ELb0ELb0ELb0EEEvNS_16Flash_bwd_paramsE,@"STO_CUDA_ENTRY STV_DEFAULT"
_ZN5flash44flash_bwd_dq_dk_dv_loop_seqk_parallel_kernelI23Flash_bwd_kernel_traitsILi32ELi128ELi128ELi8ELi4ELi4ELi4ELb1ELb0EN7cutlass10bfloat16_tE19Flash_kernel_traitsILi32ELi128ELi128ELi8ES3_EELb1ELb1ELb0ELb1ELb0ELb0ELb0EEEvNS_16Flash_bwd_paramsE:
.text._ZN5flash44flash_bwd_dq_dk_dv_loop_seqk_parallel_kernelI23Flash_bwd_kernel_traitsILi32ELi128ELi128ELi8ELi4ELi4ELi4ELb1ELb0EN7cutlass10bfloat16_tE19Flash_kernel_traitsILi32ELi128ELi128ELi8ES3_EELb1ELb1ELb0ELb1ELb0ELb0ELb0EEEvNS_16Flash_bwd_paramsE:
        /* <DEDUP_REMOVED lines=13> */
[----:B------:R-:W3:Y:S01]  /*00d0*/  S2UR UR6, SR_CgaCtaId ;  /* 0x00000000000679c3 */ /* 0x000ee20000008800 */
[----:B------:R-:W4:Y:S01]  /*00e0*/  LDCU.U8 UR7, c[0x0][0x532] ;  /* 0x0000a640ff0777ac */ /* 0x000f220008000000 */
[----:B------:R-:W5:Y:S06]  /*00f0*/  LDCU.64 UR4, c[0x0][0x468] ;  /* 0x00008d00ff0477ac */ /* 0x000f6c0008000a00 */
[----:B------:R-:W3:Y:S01]  /*0100*/  S2UR UR25, SR_CTAID.Z ;  /* 0x00000000001979c3 */ /* 0x000ee20000002700 */
[----:B------:R-:W3:Y:S01]  /*0110*/  LDCU.64 UR36, c[0x0][0x358] ;  /* 0x00006b00ff2477ac */ /* 0x000ee20008000a00 */
[----:B------:R-:W3:Y:S06]  /*0120*/  LDCU.64 UR34, c[0x0][0x460] ;  /* 0x00008c00ff2277ac */ /* 0x000eec0008000a00 */
[----:B------:R-:W3:Y:S01]  /*0130*/  S2UR UR20, SR_CTAID.X ;  /* 0x00000000001479c3 */ /* 0x000ee20000002500 */
[----:B-1----:R-:W-:-:S02]  /*0140*/  ULEA UR10, UP1, UR39, UR8, 0x2 ;  /* 0x00000008270a7291 */ /* 0x002fc4000f8210ff */
[----:B--2---:R-:W-:Y:S02]  /*0150*/  UISETP.NE.U32.AND UP0, UPT, UR12, URZ, UPT ;  /* 0x000000ff0c00728c */ /* 0x004fe4000bf05070 */
[----:B------:R-:W-:Y:S02]  /*0160*/  ULEA.HI.X UR9, UR39, UR9, URZ, 0x2, UP1 ;  /* 0x0000000927097291 */ /* 0x000fe400088f14ff */
[----:B------:R-:W-:Y:S01]  /*0170*/  MOV R2, UR10 ;  /* 0x0000000a00027c02 */ /* 0x000fe20008000f00 */
[----:B------:R-:W-:Y:S01]  /*0180*/  UISETP.NE.U32.AND UP4, UPT, UR12, URZ, UPT ;  /* 0x000000ff0c00728c */ /* 0x000fe2000bf85070 */
[----:B------:R-:W1:Y:S01]  /*0190*/  S2UR UR19, SR_CTAID.Z ;  /* 0x00000000001379c3 */ /* 0x000e620000002700 */
[----:B----4-:R-:W-:Y:S01]  /*01a0*/  UISETP.NE.AND UP2, UPT, UR7, URZ, UPT ;  /* 0x000000ff0700728c */ /* 0x010fe2000bf45270 */
[----:B------:R-:W-:Y:S01]  /*01b0*/  MOV R3, UR9 ;  /* 0x0000000900037c02 */ /* 0x000fe20008000f00 */
[----:B------:R-:W-:Y:S02]  /*01c0*/  UISETP.NE.AND.EX UP5, UPT, UR13, URZ, UPT, UP0 ;  /* 0x000000ff0d00728c */ /* 0x000fe4000bfa5300 */
[----:B------:R-:W-:-:S02]  /*01d0*/  UISETP.NE.AND.EX UP4, UPT, UR13, URZ, UPT, UP4 ;  /* 0x000000ff0d00728c */ /* 0x000fc4000bf85340 */
[----:B------:R2:W-:Y:S01]  /*01e0*/  STL.64 [R1+0x28], R2 ;  /* 0x0000280201007387 */ /* 0x0005e20000100a00 */
[----:B------:R-:W4:Y:S01]  /*01f0*/  S2UR UR7, SR_CTAID.Y ;  /* 0x00000000000779c3 */ /* 0x000f220000002600 */
[----:B------:R-:W3:Y:S01]  /*0200*/  LDCU.64 UR12, c[0x0][0x470] ;  /* 0x00008e00ff0c77ac */ /* 0x000ee20008000a00 */
[----:B-----5:R-:W-:Y:S02]  /*0210*/  UISETP.NE.U32.AND UP0, UPT, UR4, URZ, UPT ;  /* 0x000000ff0400728c */ /* 0x020fe4000bf05070 */
[----:B------:R-:W-:Y:S02]  /*0220*/  UISETP.EQ.U32.AND UP1, UPT, UR4, URZ, UPT ;  /* 0x000000ff0400728c */ /* 0x000fe4000bf22070 */
[----:B------:R-:W-:Y:S02]  /*0230*/  UISETP.NE.AND.EX UP6, UPT, UR5, URZ, UPT, UP0 ;  /* 0x000000ff0500728c */ /* 0x000fe4000bfc5300 */
[----:B------:R-:W-:Y:S01]  /*0240*/  UISETP.EQ.OR.EX UP1, UPT, UR5, URZ, !UP2, UP1 ;  /* 0x000000ff0500728c */ /* 0x000fe2000d722710 */
[----:B------:R-:W-:Y:S01]  /*0250*/  UMOV UR4, 0x400 ;  /* 0x0000040000047882 */ /* 0x000fe20000000000 */
[----:B------:R-:W1:Y:S01]  /*0260*/  LDCU UR8, c[0x0][0x438] ;  /* 0x00008700ff0877ac */ /* 0x000e620008000800 */
[----:B------:R-:W-:-:S02]  /*0270*/  UP2UR UR32, UPR, URZ, 0x4 ;  /* 0x00000004ff207883 */ /* 0x000fc40008000000 */
[----:B---3--:R-:W-:Y:S01]  /*0280*/  UISETP.NE.U32.AND UP0, UPT, UR12, URZ, UPT ;  /* 0x000000ff0c00728c */ /* 0x008fe2000bf05070 */
[----:B------:R-:W3:Y:S01]  /*0290*/  LDCU UR18, c[0x0][0x438] ;  /* 0x00008700ff1277ac */ /* 0x000ee20008000800 */
[----:B------:R-:W1:Y:S01]  /*02a0*/  @!UP4 LDCU UR21, c[0x0][0x434] ;  /* 0x00008680ff15c7ac */ /* 0x000e620008000800 */
[----:B------:R-:W-:Y:S02]  /*02b0*/  UP2UR UR33, UPR, URZ, 0x2 ;  /* 0x00000002ff217883 */ /* 0x000fe40008000000 */
[----:B------:R-:W-:Y:S02]  /*02c0*/  ULEA UR6, UR6, UR4, 0x18 ;  /* 0x0000000406067291 */ /* 0x000fe4000f8ec0ff */
[----:B------:R-:W-:Y:S01]  /*02d0*/  UISETP.NE.AND.EX UP3, UPT, UR13, URZ, UPT, UP0 ;  /* 0x000000ff0d00728c */ /* 0x000fe2000bf65300 */
[----:B------:R-:W-:Y:S01]  /*02e0*/  UMOV UR22, 0xffffe000 ;  /* 0xffffe00000167882 */ /* 0x000fe20000000000 */
[----:B------:R-:W-:Y:S01]  /*02f0*/  UMOV UR23, URZ ;  /* 0x000000ff00177c82 */ /* 0x000fe20008000000 */
[----:B--2-4-:R-:W-:-:S08]  /*0300*/  UMOV UR24, URZ ;  /* 0x000000ff00187c82 */ /* 0x014fd00008000000 */
.L_x_417:
[----:B-12---:R-:W2:Y:S01]  /*0310*/  LDL.64 R8, [R1+0x28] ;  /* 0x0000280001087983 */ /* 0x006ea20000100a00 */
[----:B----4-:R-:W4:Y:S01]  /*0320*/  LDCU.64 UR4, c[0x0][0x478] ;  /* 0x00008f00ff0477ac */ /* 0x010f220008000a00 */
[----:B------:R-:W-:Y:S02]  /*0330*/  PLOP3.LUT P1, PT, PT, PT, UP3, 0x80, 0x8 ;  /* 0x000000000008781c */ /* 0x000fe40003f2f038 */
[----:B------:R-:W-:Y:S01]  /*0340*/  PLOP3.LUT P4, PT, PT, PT, UP5, 0x80, 0x8 ;  /* 0x000000000008781c */ /* 0x000fe20003f8f058 */
[----:B------:R-:W-:Y:S01]  /*0350*/  @UP3 ULEA UR10, UP0, UR39, UR12, 0x2 ;  /* 0x0000000c270a3291 */ /* 0x000fe2000f8010ff */
[----:B------:R-:W-:Y:S01]  /*0360*/  PLOP3.LUT P2, PT, PT, PT, UP4, 0x80, 0x8 ;  /* 0x000000000008781c */ /* 0x000fe20003f4f048 */
[----:B------:R-:W-:Y:S02]  /*0370*/  UISETP.NE.AND UP2, UPT, UR33, URZ, UPT ;  /* 0x000000ff2100728c */ /* 0x000fe4000bf45270 */
[----:B------:R-:W-:Y:S02]  /*0380*/  @UP3 ULEA.HI.X UR11, UR39, UR13, URZ, 0x2, UP0 ;  /* 0x0000000d270b3291 */ /* 0x000fe400080f14ff */
[----:B------:R-:W-:-:S02]  /*0390*/  IMAD.U32 R4, RZ, RZ, UR10 ;  /* 0x0000000aff047e24 */ /* 0x000fc4000f8e00ff */
[----:B------:R-:W-:Y:S02]  /*03a0*/  PLOP3.LUT P3, PT, PT, PT, UP2, 0x80, 0x8 ;  /* 0x000000000008781c */ /* 0x000fe40003f6f028 */
[----:B------:R-:W-:Y:S01]  /*03b0*/  IMAD.U32 R5, RZ, RZ, UR11 ;  /* 0x0000000bff057e24 */ /* 0x000fe2000f8e00ff */
[----:B------:R-:W-:Y:S02]  /*03c0*/  UIMAD.WIDE.U32 UR10, UR39, 0x4, UR34 ;  /* 0x00000004270a78a5 */ /* 0x000fe4000f8e0022 */
[----:B----4-:R-:W-:Y:S02]  /*03d0*/  UISETP.NE.U32.AND UP0, UPT, UR4, URZ, UPT ;  /* 0x000000ff0400728c */ /* 0x010fe4000bf05070 */
[----:B------:R-:W4:Y:S02]  /*03e0*/  @P1 LDG.E R6, desc[UR36][R4.64] ;  /* 0x0000002404061981 */ /* 0x000f24000c1e1900 */
[----:B------:R-:W-:-:S06]  /*03f0*/  UISETP.NE.AND.EX UP0, UPT, UR5, URZ, UPT, UP0 ;  /* 0x000000ff0500728c */ /* 0x000fcc000bf05300 */
[----:B------:R-:W-:-:S05]  /*0400*/  PLOP3.LUT P0, PT, PT, PT, UP0, 0x80, 0x8 ;  /* 0x000000000008781c */ /* 0x000fca0003f0f008 */
[----:B------:R-:W-:Y:S01]  /*0410*/  @UP0 ULEA UR14, UP1, UR39, UR4, 0x2 ;  /* 0x00000004270e0291 */ /* 0x000fe2000f8210ff */
[----:B------:R-:W5:Y:S03]  /*0420*/  @!UP0 LDCU UR9, c[0x0][0x43c] ;  /* 0x00008780ff0987ac */ /* 0x000f660008000800 */
[----:B------:R-:W-:Y:S02]  /*0430*/  @UP0 ULEA.HI.X UR15, UR39, UR5, URZ, 0x2, UP1 ;  /* 0x00000005270f0291 */ /* 0x000fe400088f14ff */
[----:B------:R-:W-:Y:S01]  /*0440*/  IMAD.U32 R2, RZ, RZ, UR14 ;  /* 0x0000000eff027e24 */ /* 0x000fe2000f8e00ff */
[----:B------:R-:W3:Y:S03]  /*0450*/  @!UP0 LDCU.64 UR4, c[0x0][0x488] ;  /* 0x00009100ff0487ac */ /* 0x000ee60008000a00 */
[----:B------:R-:W-:-:S05]  /*0460*/  IMAD.U32 R3, RZ, RZ, UR15 ;  /* 0x0000000fff037e24 */ /* 0x000fca000f8e00ff */
[----:B------:R1:W4:Y:S01]  /*0470*/  @P0 LDG.E R4, desc[UR36][R2.64] ;  /* 0x0000002402040981 */ /* 0x000322000c1e1900 */
[----:B------:R-:W-:Y:S01]  /*0480*/  UMOV UR29, URZ ;  /* 0x000000ff001d7c82 */ /* 0x000fe20008000000 */
[----:B------:R-:W-:Y:S01]  /*0490*/  UMOV UR16, 0xffffffff ;  /* 0xffffffff00107882 */ /* 0x000fe20000000000 */
[----:B------:R-:W-:Y:S01]  /*04a0*/  UMOV UR30, 0xffffffff ;  /* 0xffffffff001e7882 */ /* 0x000fe20000000000 */
[----:B---3--:R-:W-:-:S04]  /*04b0*/  @!UP0 UISETP.NE.U32.AND UP1, UPT, UR4, URZ, UPT ;  /* 0x000000ff0400828c */ /* 0x008fc8000bf25070 */
[----:B------:R-:W-:Y:S02]  /*04c0*/  @!UP0 UISETP.NE.AND.EX UP1, UPT, UR5, URZ, UPT, UP1 ;  /* 0x000000ff0500828c */ /* 0x000fe4000bf25310 */
[----:B------:R-:W-:Y:S02]  /*04d0*/  USHF.L.U32 UR38, UR31, 0x7, URZ ;  /* 0x000000071f267899 */ /* 0x000fe400080006ff */
[----:B-----5:R-:W-:Y:S01]  /*04e0*/  @!UP0 USEL UR5, UR9, URZ, UP1 ;  /* 0x000000ff09058287 */ /* 0x020fe20008800000 */
[----:B-1----:R-:W-:Y:S02]  /*04f0*/  IMAD.U32 R2, RZ, RZ, UR10 ;  /* 0x0000000aff027e24 */ /* 0x002fe4000f8e00ff */
[----:B------:R-:W-:-:S05]  /*0500*/  IMAD.U32 R3, RZ, RZ, UR11 ;  /* 0x0000000bff037e24 */ /* 0x000fca000f8e00ff */
[----:B------:R-:W3:Y:S04]  /*0510*/  @P4 LDG.E R5, desc[UR36][R2.64] ;  /* 0x0000002402054981 */ /* 0x000ee8000c1e1900 */
[----:B------:R-:W5:Y:S04]  /*0520*/  @P2 LDG.E R2, desc[UR36][R2.64+0x4] ;  /* 0x0000042402022981 */ /* 0x000f68000c1e1900 */
[----:B--2---:R-:W2:Y:S01]  /*0530*/  @!P3 LDG.E R0, desc[UR36][R8.64] ;  /* 0x000000240800b981 */ /* 0x004ea2000c1e1900 */
[----:B----4-:R-:W-:Y:S02]  /*0540*/  @P1 R2UR UR29, R6 ;  /* 0x00000000061d12ca */ /* 0x010fe400000e0000 */
[----:B------:R-:W-:-:S13]  /*0550*/  @P0 R2UR UR28, R4 ;  /* 0x00000000041c02ca */ /* 0x000fda00000e0000 */
[----:B------:R-:W-:Y:S01]  /*0560*/  @UP0 UIADD3 UR28, UPT, UPT, UR28, -UR29, URZ ;  /* 0x8000001d1c1c0290 */ /* 0x000fe2000fffe0ff */
[----:B---3--:R-:W-:Y:S02]  /*0570*/  @P4 R2UR UR16, R5 ;  /* 0x00000000051042ca */ /* 0x008fe400000e0000 */
[----:B-----5:R-:W-:Y:S02]  /*0580*/  @P2 R2UR UR4, R2 ;  /* 0x00000000020422ca */ /* 0x020fe400000e0000 */
[----:B--2---:R-:W-:Y:S01]  /*0590*/  @!P3 R2UR UR30, R0 ;  /* 0x00000000001eb2ca */ /* 0x004fe200000e0000 */
[----:B------:R-:W-:-:S14]  /*05a0*/  BRA.U !UP6, `(.L_x_362) ;  /* 0x000000010e1c7547 */ /* 0x000fdc000b800000 */
[----:B------:R-:W-:-:S06]  /*05b0*/  UISETP.NE.AND UP1, UPT, UR32, URZ, UPT ;  /* 0x000000ff2000728c */ /* 0x000fcc000bf25270 */
[----:B------:R-:W-:-:S13]  /*05c0*/  PLOP3.LUT P0, PT, PT, PT, UP1, 0x80, 0x8 ;  /* 0x000000000008781c */ /* 0x000fda0003f0f018 */
[----:B------:R-:W2:Y:S04]  /*05d0*/  @P0 LDG.E R0, desc[UR36][R8.64+0x4] ;  /* 0x0000042408000981 */ /* 0x000ea8000c1e1900 */
[----:B------:R-:W3:Y:S01]  /*05e0*/  @!P0 LDG.E R2, desc[UR36][R8.64] ;  /* 0x0000002408028981 */ /* 0x000ee2000c1e1900 */
[----:B--2---:R-:W-:-:S13]  /*05f0*/  @P0 R2UR UR8, R0 ;  /* 0x00000000000802ca */ /* 0x004fda00000e0000 */
[----:B------:R-:W-:-:S07]  /*0600*/  @UP1 UIADD3 UR8, UPT, UPT, UR8, -UR30, URZ ;  /* 0x8000001e08081290 */ /* 0x000fce000fffe0ff */
[----:B---3--:R-:W-:-:S15]  /*0610*/  @!P0 R2UR UR8, R2 ;  /* 0x00000000020882ca */ /* 0x008fde00000e0000 */
.L_x_362:
        /* <DEDUP_REMOVED lines=35> */
.L_x_364:
[----:B------:R-:W1:Y:S01]  /*0850*/  LDCU.64 UR14, c[0x0][0x3b8] ;  /* 0x00007700ff0e77ac */ /* 0x000e620008000a00 */
[----:B------:R-:W-:-:S04]  /*0860*/  UIADD3 UR4, UPT, UPT, UR29, UR30, URZ ;  /* 0x0000001e1d047290 */ /* 0x000fc8000fffe0ff */
[----:B-1----:R-:W-:Y:S02]  /*0870*/  UIMAD.WIDE.U32 UR8, UR4, UR14, URZ ;  /* 0x0000000e040872a5 */ /* 0x002fe4000f8e00ff */
[----:B------:R-:W-:-:S04]  /*0880*/  UIMAD UR4, UR4, UR15, URZ ;  /* 0x0000000f040472a4 */ /* 0x000fc8000f8e02ff */
[----:B------:R-:W-:Y:S01]  /*0890*/  UIADD3 UR4, UPT, UPT, UR9, UR4, URZ ;  /* 0x0000000409047290 */ /* 0x000fe2000fffe0ff */
[----:B------:R-:W-:-:S05]  /*08a0*/  UMOV UR46, UR8 ;  /* 0x00000008002e7c82 */ /* 0x000fca0008000000 */
[----:B------:R-:W-:Y:S02]  /*08b0*/  MOV R18, UR4 ;  /* 0x0000000400127c02 */ /* 0x000fe40008000f00 */
.L_x_365:
        /* <DEDUP_REMOVED lines=43> */
.L_x_366:
[----:B------:R-:W1:Y:S01]  /*0b70*/  LDCU.64 UR4, c[0x0][0x3c0] ;  /* 0x00007800ff0477ac */ /* 0x000e620008000a00 */
[----:B------:R-:W-:-:S04]  /*0b80*/  UIADD3 UR8, UPT, UPT, UR29, UR30, URZ ;  /* 0x0000001e1d087290 */ /* 0x000fc8000fffe0ff */
[----:B-1----:R-:W-:Y:S02]  /*0b90*/  UIMAD.WIDE.U32 UR50, UR8, UR4, URZ ;  /* 0x00000004083272a5 */ /* 0x002fe4000f8e00ff */
[----:B------:R-:W-:-:S04]  /*0ba0*/  UIMAD UR8, UR8, UR5, URZ ;  /* 0x00000005080872a4 */ /* 0x000fc8000f8e02ff */
[----:B------:R-:W-:-:S06]  /*0bb0*/  UIADD3 UR8, UPT, UPT, UR51, UR8, URZ ;  /* 0x0000000833087290 */ /* 0x000fcc000fffe0ff */
[----:B------:R-:W-:-:S07]  /*0bc0*/  MOV R16, UR8 ;  /* 0x0000000800107c02 */ /* 0x000fce0008000f00 */
.L_x_367:
        /* <DEDUP_REMOVED lines=28> */
.L_x_368:
[----:B------:R-:W-:Y:S02]  /*0d90*/  UIMAD.WIDE.U32 UR10, UR54, UR16, URZ ;  /* 0x00000010360a72a5 */ /* 0x000fe4000f8e00ff */
[----:B------:R-:W-:-:S04]  /*0da0*/  UIMAD UR8, UR55, UR16, URZ ;  /* 0x00000010370872a4 */ /* 0x000fc8000f8e02ff */
[----:B------:R-:W-:-:S12]  /*0db0*/  UIADD3 UR8, UPT, UPT, UR11, UR8, URZ ;  /* 0x000000080b087290 */ /* 0x000fd8000fffe0ff */
.L_x_369:
        /* <DEDUP_REMOVED lines=20> */
.L_x_370:
[----:B------:R-:W1:Y:S01]  /*0f00*/  LDCU UR55, c[0x0][0x434] ;  /* 0x00008680ff3777ac */ /* 0x000e620008000800 */
[----:B------:R-:W-:-:S04]  /*0f10*/  UIMAD UR9, UR39, UR41, UR25 ;  /* 0x00000029270972a4 */ /* 0x000fc8000f8e0219 */
[----:B-1----:R-:W-:Y:S02]  /*0f20*/  UIMAD UR55, UR9, UR55, URZ ;  /* 0x00000037093772a4 */ /* 0x002fe4000f8e02ff */
.L_x_371:
        /* <DEDUP_REMOVED lines=11> */
.L_x_372:
[----:B------:R-:W1:Y:S01]  /*0fe0*/  LDCU UR54, c[0x0][0x444] ;  /* 0x00008880ff3677ac */ /* 0x000e620008000800 */
[----:B------:R-:W-:-:S04]  /*0ff0*/  UIMAD UR9, UR39, UR41, UR25 ;  /* 0x00000029270972a4 */ /* 0x000fc8000f8e0219 */
[----:B-1----:R-:W-:-:S12]  /*1000*/  UIMAD UR54, UR9, UR54, URZ ;  /* 0x00000036093672a4 */ /* 0x002fd8000f8e02ff */
.L_x_373:
        /* <DEDUP_REMOVED lines=8> */
[----:B------:R-:W-:Y:S01]  /*1090*/  BSSY.RECONVERGENT B1, `(.L_x_363) ;  /* 0x0000912000017945 */ /* 0x000fe20003800200 */
[----:B------:R-:W-:Y:S02]  /*10a0*/  ULEA UR54, UR49, UR54, 0x7 ;  /* 0x0000003631367291 */ /* 0x000fe4000f8e38ff */
[----:B------:R-:W3:Y:S01]  /*10b0*/  LDCU UR9, c[0x0][0x508] ;  /* 0x0000a100ff0977ac */ /* 0x000ee20008000800 */
[----:B------:R-:W4:Y:S01]  /*10c0*/  LDC.64 R8, c[0x0][0x5f8] ;  /* 0x00017e00ff087b82 */ /* 0x000f220000000a00 */
[----:B------:R-:W-:Y:S01]  /*10d0*/  ULEA UR55, UR49, UR55, 0x7 ;  /* 0x0000003731377291 */ /* 0x000fe2000f8e38ff */
[----:B--2---:R-:W-:Y:S01]  /*10e0*/  IMAD R6, R12, UR48, RZ ;  /* 0x000000300c067c24 */ /* 0x004fe2000f8e02ff */
[----:B---3--:R-:W-:-:S04]  /*10f0*/  UIADD3 UR9, UPT, UPT, UR44, -UR9, -UR28 ;  /* 0x800000092c097290 */ /* 0x008fc8000fffe81c */
[----:B------:R-:W-:Y:S01]  /*1100*/  USHF.R.S32.HI UR8, URZ, 0x1f, UR9 ;  /* 0x0000001fff087899 */ /* 0x000fe20008011409 */
[C---:B-1----:R-:W-:Y:S01]  /*1110*/  IMAD.SHL.U32 R21, R22.reuse, 0x8, RZ ;  /* 0x0000000816157824 */ /* 0x042fe200078e00ff */
[--C-:B------:R-:W-:Y:S02]  /*1120*/  SHF.R.U32.HI R19, RZ, 0x2, R22.reuse ;  /* 0x00000002ff137819 */ /* 0x100fe40000011616 */
[----:B------:R-:W-:Y:S01]  /*1130*/  ULEA.HI UR8, UR8, UR9, URZ, 0x7 ;  /* 0x0000000908087291 */ /* 0x000fe2000f8f38ff */
[----:B------:R-:W-:Y:S02]  /*1140*/  LOP3.LUT R29, R22, 0x1f, RZ, 0xc0, !PT ;  /* 0x0000001f161d7812 */ /* 0x000fe400078ec0ff */
[----:B------:R-:W-:Y:S01]  /*1150*/  LOP3.LUT R10, R21, 0x18, RZ, 0xc0, !PT ;  /* 0x00000018150a7812 */ /* 0x000fe200078ec0ff */
[----:B------:R-:W-:Y:S01]  /*1160*/  USHF.R.S32.HI UR42, URZ, 0x7, UR8 ;  /* 0x00000007ff2a7899 */ /* 0x000fe20008011408 */
[----:B------:R-:W-:Y:S02]  /*1170*/  SHF.R.U32.HI R226, RZ, 0x5, R22 ;  /* 0x00000005ffe27819 */ /* 0x000fe40000011616 */
[----:B------:R-:W-:Y:S01]  /*1180*/  IADD3 R2, P0, PT, R10, UR58, RZ ;  /* 0x0000003a0a027c10 */ /* 0x000fe2000ff1e0ff */
[----:B------:R-:W-:Y:S01]  /*1190*/  IMAD.WIDE.U32 R4, R12, UR47, R10 ;  /* 0x0000002f0c047c25 */ /* 0x000fe2000f8e000a */
[----:B------:R-:W-:Y:S01]  /*11a0*/  UISETP.LT.AND UP0, UPT, URZ, UR42, UPT ;  /* 0x0000002aff00728c */ /* 0x000fe2000bf01270 */
[----:B------:R-:W-:Y:S01]  /*11b0*/  IADD3 R20, PT, PT, R19, 0x40, RZ ;  /* 0x0000004013147810 */ /* 0x000fe20007ffe0ff */
[----:B------:R-:W1:Y:S01]  /*11c0*/  LDCU.128 UR8, c[0x0][0x590] ;  /* 0x0000b200ff0877ac */ /* 0x000e620008000c00 */
[----:B------:R-:W-:Y:S01]  /*11d0*/  IMAD.X R3, RZ, RZ, UR17, P0 ;  /* 0x00000011ff037e24 */ /* 0x000fe200080e06ff */
[----:B------:R-:W-:Y:S01]  /*11e0*/  USEL UR42, URZ, UR42, !UP0 ;  /* 0x0000002aff2a7287 */ /* 0x000fe2000c000000 */
[----:B------:R-:W2:Y:S03]  /*11f0*/  LDCU.64 UR58, c[0x0][0x5e8] ;  /* 0x0000bd00ff3a77ac */ /* 0x000ea60008000a00 */
[----:B------:R-:W-:-:S02]  /*1200*/  UISETP.GT.AND UP0, UPT, UR27, UR42, UPT ;  /* 0x0000002a1b00728c */ /* 0x000fc4000bf04270 */
[----:B-1----:R-:W-:Y:S01]  /*1210*/  UIMAD UR16, UR48, UR8, URZ ;  /* 0x00000008301072a4 */ /* 0x002fe2000f8e02ff */
[----:B------:R-:W-:Y:S01]  /*1220*/  IMAD.U32 R0, RZ, RZ, UR8 ;  /* 0x00000008ff007e24 */ /* 0x000fe2000f8e00ff */
[----:B------:R-:W-:Y:S02]  /*1230*/  UIMAD UR48, UR41, UR57, URZ ;  /* 0x00000039293072a4 */ /* 0x000fe4000f8e02ff */
[----:B------:R-:W-:Y:S01]  /*1240*/  UIMAD UR16, UR47, UR9, UR16 ;  /* 0x000000092f1072a4 */ /* 0x000fe2000f8e0210 */
[----:B------:R-:W-:Y:S01]  /*1250*/  IMAD.WIDE.U32 R2, R0, UR47, R2 ;  /* 0x0000002f00027c25 */ /* 0x000fe2000f8e0002 */
[----:B------:R-:W1:Y:S03]  /*1260*/  LDCU.64 UR56, c[0x0][0x420] ;  /* 0x00008400ff3877ac */ /* 0x000e660008000a00 */
[----:B------:R-:W-:Y:S01]  /*1270*/  IMAD.U32 R0, RZ, RZ, UR10 ;  /* 0x0000000aff007e24 */ /* 0x000fe2000f8e00ff */
[----:B------:R-:W-:-:S05]  /*1280*/  IADD3 R3, PT, PT, R3, UR16, RZ ;  /* 0x0000001003037c10 */ /* 0x000fca000fffe0ff */
[----:B------:R-:W3:Y:S01]  /*1290*/  LDCU.64 UR16, c[0x0][0x3c8] ;  /* 0x00007900ff1077ac */ /* 0x000ee20008000a00 */
[----:B------:R-:W-:-:S04]  /*12a0*/  IMAD.WIDE.U32 R2, R0, UR25, R2 ;  /* 0x0000001900027c25 */ /* 0x000fc8000f8e0002 */
[----:B------:R-:W-:Y:S01]  /*12b0*/  IMAD.U32 R0, RZ, RZ, UR11 ;  /* 0x0000000bff007e24 */ /* 0x000fe2000f8e00ff */
[----:B------:R-:W5:Y:S03]  /*12c0*/  LDCU.64 UR10, c[0x0][0x550] ;  /* 0x0000aa00ff0a77ac */ /* 0x000f660008000a00 */
[----:B------:R-:W-:Y:S02]  /*12d0*/  IMAD R3, R0, UR25, R3 ;  /* 0x0000001900037c24 */ /* 0x000fe4000f8e0203 */
[----:B------:R-:W-:Y:S01]  /*12e0*/  IMAD R0, R13, UR47, R6 ;  /* 0x0000002f0d007c24 */ /* 0x000fe2000f8e0206 */
[----:B------:R-:W-:Y:S01]  /*12f0*/  IADD3 R6, P0, PT, R4, UR52, RZ ;  /* 0x0000003404067c10 */ /* 0x000fe2000ff1e0ff */
[----:B------:R-:W-:Y:S01]  /*1300*/  IMAD.WIDE.U32 R2, R19, UR8, R2 ;  /* 0x0000000813027c25 */ /* 0x000fe2000f8e0002 */
[----:B------:R-:W-:Y:S02]  /*1310*/  USHF.L.U32 UR47, UR8, 0x6, URZ ;  /* 0x00000006082f7899 */ /* 0x000fe400080006ff */
[----:B------:R-:W-:Y:S01]  /*1320*/  IADD3.X R7, PT, PT, R5, UR43, R0, P0, !PT ;  /* 0x0000002b05077c10 */ /* 0x000fe200087fe400 */
[----:B------:R-:W-:Y:S01]  /*1330*/  IMAD R15, R19, UR9, R3 ;  /* 0x00000009130f7c24 */ /* 0x000fe2000f8e0203 */
[----:B------:R-:W-:Y:S01]  /*1340*/  USHF.L.U64.HI UR43, UR8, 0x6, UR9 ;  /* 0x00000006082b7899 */ /* 0x000fe20008010209 */
[----:B---3--:R-:W-:Y:S01]  /*1350*/  IMAD.U32 R0, RZ, RZ, UR16 ;  /* 0x00000010ff007e24 */ /* 0x008fe2000f8e00ff */
[----:B------:R-:W3:Y:S01]  /*1360*/  LDCU.64 UR8, c[0x0][0x380] ;  /* 0x00007000ff0877ac */ /* 0x000ee20008000a00 */
[----:B----4-:R-:W-:Y:S01]  /*1370*/  IMAD.WIDE.U32 R4, R8, UR20, RZ ;  /* 0x0000001408047c25 */ /* 0x010fe2000f8e00ff */
[----:B------:R-:W-:-:S03]  /*1380*/  USHF.L.U32 UR52, UR48, 0x7, URZ ;  /* 0x0000000730347899 */ /* 0x000fc600080006ff */
[----:B------:R-:W-:Y:S01]  /*1390*/  IMAD.U32 R3, RZ, RZ, UR17 ;  /* 0x00000011ff037e24 */ /* 0x000fe2000f8e00ff */
[----:B------:R-:W4:Y:S01]  /*13a0*/  LDCU.64 UR16, c[0x0][0x570] ;  /* 0x0000ae00ff1077ac */ /* 0x000f220008000a00 */
[----:B------:R-:W-:Y:S01]  /*13b0*/  IMAD.WIDE.U32 R6, R0, UR25, R6 ;  /* 0x0000001900067c25 */ /* 0x000fe2000f8e0006 */
[----:B------:R-:W-:Y:S02]  /*13c0*/  SEL R4, R4, RZ, P3 ;  /* 0x000000ff04047207 */ /* 0x000fe40001800000 */
[----:B-----5:R-:W-:Y:S01]  /*13d0*/  LEA R252, P2, R2, UR10, 0x1 ;  /* 0x0000000a02fc7c11 */ /* 0x020fe2000f8408ff */
[----:B------:R-:W-:Y:S02]  /*13e0*/  IMAD R0, R226, UR48, R29 ;  /* 0x00000030e2007c24 */ /* 0x000fe4000f8e021d */
[----:B------:R-:W-:Y:S01]  /*13f0*/  IMAD R8, R9, UR20, R5 ;  /* 0x0000001409087c24 */ /* 0x000fe2000f8e0205 */
[----:B------:R-:W-:Y:S01]  /*1400*/  LEA.HI.X R251, R2, UR11, R15, 0x1, P2 ;  /* 0x0000000b02fb7c11 */ /* 0x000fe200090f0c0f */
[----:B------:R-:W-:Y:S01]  /*1410*/  IMAD R3, R3, UR25, R7 ;  /* 0x0000001903037c24 */ /* 0x000fe2000f8e0207 */
[----:B------:R-:W-:Y:S01]  /*1420*/  IADD3 R9, P1, P0, R0, UR53, R4 ;  /* 0x0000003500097c10 */ /* 0x000fe2000f83e004 */
[----:B------:R-:W-:Y:S01]  /*1430*/  IMAD.U32 R4, RZ, RZ, UR52 ;  /* 0x00000034ff047e24 */ /* 0x000fe2000f8e00ff */
[----:B------:R-:W-:Y:S01]  /*1440*/  SHF.R.S32.HI R5, RZ, 0x1f, R0 ;  /* 0x0000001fff057819 */ /* 0x000fe20000011400 */
[----:B--2---:R-:W-:Y:S01]  /*1450*/  UIMAD.WIDE UR10, UR54, 0x4, UR58 ;  /* 0x00000004360a78a5 */ /* 0x004fe2000f8e023a */
[----:B------:R-:W-:-:S02]  /*1460*/  SEL R0, R8, RZ, P3 ;  /* 0x000000ff08007207 */ /* 0x000fc40001800000 */
[----:B------:R-:W-:Y:S02]  /*1470*/  MOV R2, R6 ;  /* 0x0000000600027202 */ /* 0x000fe40000000f00 */
[----:B------:R-:W-:Y:S02]  /*1480*/  IADD3.X R5, PT, PT, R5, UR51, R0, P1, P0 ;  /* 0x0000003305057c10 */ /* 0x000fe40008fe0400 */
[----:B------:R-:W-:Y:S01]  /*1490*/  IADD3 R0, P0, PT, R9, UR52, RZ ;  /* 0x0000003409007c10 */ /* 0x000fe2000ff1e0ff */
[C---:B------:R-:W-:Y:S01]  /*14a0*/  IMAD.WIDE.U32 R2, R19.reuse, R12, R2 ;  /* 0x0000000c13027225 */ /* 0x040fe200078e0002 */
[----:B------:R-:W-:Y:S02]  /*14b0*/  SHF.L.U64.HI R9, R12, 0x6, R13 ;  /* 0x000000060c097819 */ /* 0x000fe4000001020d */
[----:B------:R-:W-:Y:S01]  /*14c0*/  LEA.HI.X.SX32 R4, R4, R5, 0x1, P0 ;  /* 0x0000000504047211 */ /* 0x000fe200000f0eff */
[----:B------:R-:W-:Y:S01]  /*14d0*/  IMAD R3, R19, R13, R3 ;  /* 0x0000000d13037224 */ /* 0x000fe200078e0203 */
[----:B----4-:R-:W-:Y:S01]  /*14e0*/  LEA R224, P0, R0, UR16, 0x2 ;  /* 0x0000001000e07c11 */ /* 0x010fe2000f8010ff */
[----:B------:R-:W-:Y:S01]  /*14f0*/  IMAD.SHL.U32 R12, R12, 0x40, RZ ;  /* 0x000000400c0c7824 */ /* 0x000fe200078e00ff */
[----:B---3--:R-:W-:-:S02]  /*1500*/  LEA R250, P1, R2, UR8, 0x1 ;  /* 0x0000000802fa7c11 */ /* 0x008fc4000f8208ff */
[----:B------:R-:W-:Y:S01]  /*1510*/  LEA.HI.X R225, R0, UR17, R4, 0x2, P0 ;  /* 0x0000001100e17c11 */ /* 0x000fe200080f1404 */
[----:B-1----:R-:W-:Y:S01]  /*1520*/  UIMAD.WIDE UR16, UR55, 0x4, UR56 ;  /* 0x00000004371078a5 */ /* 0x002fe2000f8e0238 */
[----:B------:R-:W-:Y:S02]  /*1530*/  IADD3 R13, P0, PT, R19, 0x40, RZ ;  /* 0x00000040130d7810 */ /* 0x000fe40007f1e0ff */
[----:B------:R-:W-:-:S03]  /*1540*/  LEA.HI.X R249, R2, UR9, R3, 0x1, P1 ;  /* 0x0000000902f97c11 */ /* 0x000fc600088f0c03 */
[----:B------:R-:W-:Y:S01]  /*1550*/  IMAD.X R15, RZ, RZ, RZ, P0 ;  /* 0x000000ffff0f7224 */ /* 0x000fe200000e06ff */
        /* <DEDUP_REMOVED lines=14> */
.L_x_375:
[----:B------:R-:W1:Y:S01]  /*1640*/  LDCU.64 UR8, c[0x0][0x5c0] ;  /* 0x0000b800ff0877ac */ /* 0x000e620008000a00 */
[----:B------:R-:W-:-:S04]  /*1650*/  UIADD3 UR4, UPT, UPT, UR29, UR30, URZ ;  /* 0x0000001e1d047290 */ /* 0x000fc8000fffe0ff */
[----:B-1----:R-:W-:Y:S02]  /*1660*/  UIMAD.WIDE.U32 UR14, UR4, UR8, URZ ;  /* 0x00000008040e72a5 */ /* 0x002fe4000f8e00ff */
[----:B------:R-:W-:-:S04]  /*1670*/  UIMAD UR4, UR4, UR9, URZ ;  /* 0x00000009040472a4 */ /* 0x000fc8000f8e02ff */
[----:B------:R-:W-:-:S06]  /*1680*/  UIADD3 UR4, UPT, UPT, UR15, UR4, URZ ;  /* 0x000000040f047290 */ /* 0x000fcc000fffe0ff */
[----:B------:R-:W-:Y:S02]  /*1690*/  MOV R0, UR4 ;  /* 0x0000000400007c02 */ /* 0x000fe40008000f00 */
.L_x_376:
        /* <DEDUP_REMOVED lines=12> */
.L_x_377:
[----:B------:R-:W1:Y:S01]  /*1760*/  LDCU.64 UR4, c[0x0][0x5c8] ;  /* 0x0000b900ff0477ac */ /* 0x000e620008000a00 */
[----:B------:R-:W-:-:S04]  /*1770*/  UIADD3 UR29, UPT, UPT, UR29, UR30, URZ ;  /* 0x0000001e1d1d7290 */ /* 0x000fc8000fffe0ff */
[----:B-1----:R-:W-:Y:S02]  /*1780*/  UIMAD.WIDE.U32 UR16, UR29, UR4, URZ ;  /* 0x000000041d1072a5 */ /* 0x002fe4000f8e00ff */
[----:B------:R-:W-:-:S04]  /*1790*/  UIMAD UR29, UR29, UR5, URZ ;  /* 0x000000051d1d72a4 */ /* 0x000fc8000f8e02ff */
[----:B------:R-:W-:-:S06]  /*17a0*/  UIADD3 UR29, UPT, UPT, UR17, UR29, URZ ;  /* 0x0000001d111d7290 */ /* 0x000fcc000fffe0ff */
[----:B------:R-:W-:Y:S02]  /*17b0*/  MOV R12, UR29 ;  /* 0x0000001d000c7c02 */ /* 0x000fe40008000f00 */
.L_x_378:
        /* <DEDUP_REMOVED lines=34> */
.L_x_380:
[----:B------:R-:W-:Y:S05]  /*19e0*/  BSYNC.RECONVERGENT B0 ;  /* 0x0000000000007941 */ /* 0x000fea0003800200 */
.L_x_379:
        /* <DEDUP_REMOVED lines=29> */
.L_x_374:
[----:B------:R-:W-:Y:S01]  /*1bc0*/  IMAD.U32 R2, RZ, RZ, UR4 ;  /* 0x00000004ff027e24 */ /* 0x000fe2000f8e00ff */
[----:B------:R-:W-:Y:S01]  /*1bd0*/  UIMAD UR51, UR45, UR4, URZ ;  /* 0x000000042d3372a4 */ /* 0x000fe2000f8e02ff */
[----:B------:R-:W-:Y:S01]  /*1be0*/  LOP3.LUT R4, R21, 0xd8, RZ, 0xc0, !PT ;  /* 0x000000d815047812 */ /* 0x000fe200078ec0ff */
[----:B------:R-:W1:Y:S01]  /*1bf0*/  LDCU.64 UR8, c[0x0][0x3d8] ;  /* 0x00007b00ff0877ac */ /* 0x000e620008000a00 */
[----:B------:R-:W-:Y:S01]  /*1c00*/  IMAD.WIDE.U32 R2, R2, UR38, R10 ;  /* 0x0000002602027c25 */ /* 0x000fe2000f8e000a */
[----:B------:R-:W-:Y:S01]  /*1c10*/  BSSY.RECONVERGENT B0, `(.L_x_382) ;  /* 0x0000024000007945 */ /* 0x000fe20003800200 */
[----:B------:R-:W-:Y:S01]  /*1c20*/  LOP3.LUT R4, R4, 0x18, R22, 0x78, !PT ;  /* 0x0000001804047812 */ /* 0x000fe200078e7816 */
[----:B------:R-:W-:Y:S01]  /*1c30*/  UIMAD UR51, UR38, UR5, UR51 ;  /* 0x00000005263372a4 */ /* 0x000fe2000f8e0233 */
[----:B------:R-:W-:Y:S01]  /*1c40*/  @P3 BAR.SYNC.DEFER_BLOCKING 0x0 ;  /* 0x0000000000003b1d */ /* 0x000fe20000010000 */
[----:B------:R-:W-:Y:S01]  /*1c50*/  IADD3 R2, P0, PT, R2, UR50, RZ ;  /* 0x0000003202027c10 */ /* 0x000fe2000ff1e0ff */
[----:B------:R-:W-:Y:S01]  /*1c60*/  ULOP3.LUT UR50, UR49, 0x80000001, URZ, 0xc0, !UPT ;  /* 0x8000000131327892 */ /* 0x000fe2000f8ec0ff */
[----:B------:R-:W-:-:S02]  /*1c70*/  LOP3.LUT R4, R4, 0x1f20, R21, 0xf8, !PT ;  /* 0x00001f2004047812 */ /* 0x000fc400078ef815 */
[----:B------:R-:W-:Y:S01]  /*1c80*/  IADD3.X R3, PT, PT, R16, UR51, R3, P0, !PT ;  /* 0x0000003310037c10 */ /* 0x000fe200087fe403 */
[----:B------:R-:W-:Y:S01]  /*1c90*/  UIADD3 UR51, UPT, UPT, -UR38, UR28, URZ ;  /* 0x0000001c26337290 */ /* 0x000fe2000fffe1ff */
[----:B------:R-:W-:Y:S01]  /*1ca0*/  LEA R8, R4, UR6, 0x1 ;  /* 0x0000000604087c11 */ /* 0x000fe2000f8e08ff */
[----:B------:R-:W-:-:S04]  /*1cb0*/  UISETP.NE.AND UP0, UPT, UR50, 0x1, UPT ;  /* 0x000000013200788c */ /* 0x000fc8000bf05270 */
[----:B------:R-:W-:Y:S01]  /*1cc0*/  ISETP.GE.AND P6, PT, R19, UR51, PT ;  /* 0x0000003313007c0c */ /* 0x000fe2000bfc6270 */
[----:B-1----:R-:W-:Y:S01]  /*1cd0*/  IMAD R0, R17, UR8, RZ ;  /* 0x0000000811007c24 */ /* 0x002fe2000f8e02ff */
[----:B------:R-:W-:Y:S01]  /*1ce0*/  USEL UR50, URZ, 0x2000, UP0 ;  /* 0x00002000ff327887 */ /* 0x000fe20008000000 */
[----:B------:R-:W-:-:S04]  /*1cf0*/  IMAD.WIDE.U32 R2, R14, UR8, R2 ;  /* 0x000000080e027c25 */ /* 0x000fc8000f8e0002 */
[----:B------:R-:W-:-:S04]  /*1d00*/  IMAD R0, R14, UR9, R0 ;  /* 0x000000090e007c24 */ /* 0x000fc8000f8e0200 */
[----:B------:R-:W-:Y:S02]  /*1d10*/  IMAD.IADD R0, R3, 0x1, R0 ;  /* 0x0000000103007824 */ /* 0x000fe400078e0200 */
[----:B------:R-:W-:Y:S05]  /*1d20*/  @P6 BRA `(.L_x_383) ;  /* 0x0000000000446947 */ /* 0x000fea0003800000 */
        /* <DEDUP_REMOVED lines=15> */
.L_x_384:
[----:B------:R2:W-:Y:S01]  /*1e20*/  STS.128 [R8+0x8000], RZ ;  /* 0x008000ff08007388 */ /* 0x0005e20000000c00 */
[----:B------:R-:W-:Y:S05]  /*1e30*/  BRA `(.L_x_385) ;  /* 0x0000000000047947 */ /* 0x000fea0003800000 */
.L_x_383:
[----:B------:R3:W-:Y:S02]  /*1e40*/  STS.128 [R8+0x8000], RZ ;  /* 0x008000ff08007388 */ /* 0x0007e40000000c00 */
.L_x_385:
[----:B------:R-:W-:Y:S05]  /*1e50*/  BSYNC.RECONVERGENT B0 ;  /* 0x0000000000007941 */ /* 0x000fea0003800200 */
.L_x_382:
        /* <DEDUP_REMOVED lines=20> */
.L_x_387:
[----:B------:R-:W-:Y:S05]  /*1fa0*/  BSYNC.RECONVERGENT B0 ;  /* 0x0000000000007941 */ /* 0x000fea0003800200 */
.L_x_386:
        /* <DEDUP_REMOVED lines=15> */
.L_x_390:
[----:B------:R1:W-:Y:S01]  /*20a0*/  STS.128 [R8+0x4000], RZ ;  /* 0x004000ff08007388 */ /* 0x0003e20000000c00 */
[----:B------:R-:W-:Y:S05]  /*20b0*/  BRA `(.L_x_391) ;  /* 0x0000000000047947 */ /* 0x000fea0003800000 */
.L_x_389:
[----:B------:R1:W-:Y:S02]  /*20c0*/  STS.128 [R8+0x4000], RZ ;  /* 0x004000ff08007388 */ /* 0x0003e40000000c00 */
.L_x_391:
[----:B------:R-:W-:Y:S05]  /*20d0*/  BSYNC.RECONVERGENT B0 ;  /* 0x0000000000007941 */ /* 0x000fea0003800200 */
.L_x_388:
        /* <DEDUP_REMOVED lines=17> */
.L_x_393:
[----:B------:R-:W-:Y:S05]  /*21f0*/  BSYNC.RECONVERGENT B0 ;  /* 0x0000000000007941 */ /* 0x000fea0003800200 */
.L_x_392:
        /* <DEDUP_REMOVED lines=13> */
.L_x_396:
[----:B------:R1:W-:Y:S01]  /*22d0*/  STS.128 [R223], RZ ;  /* 0x000000ffdf007388 */ /* 0x0003e20000000c00 */
[----:B------:R-:W-:Y:S05]  /*22e0*/  BRA `(.L_x_397) ;  /* 0x0000000000047947 */ /* 0x000fea0003800000 */
.L_x_395:
[----:B------:R1:W-:Y:S02]  /*22f0*/  STS.128 [R223], RZ ;  /* 0x000000ffdf007388 */ /* 0x0003e40000000c00 */
.L_x_397:
[----:B------:R-:W-:Y:S05]  /*2300*/  BSYNC.RECONVERGENT B0 ;  /* 0x0000000000007941 */ /* 0x000fea0003800200 */
.L_x_394:
[----:B------:R-:W-:Y:S01]  /*2310*/  SHF.R.U32.HI R16, RZ, 0x1, R22 ;  /* 0x00000001ff107819 */ /* 0x000fe20000011616 */
[----:B------:R-:W-:Y:S02]  /*2320*/  IMAD.MOV.U32 R4, RZ, RZ, 0x7f800000 ;  /* 0x7f800000ff047424 */ /* 0x000fe400078e00ff */
[----:B------:R-:W-:Y:S01]  /*2330*/  IMAD.MOV.U32 R5, RZ, RZ, 0x7f800000 ;  /* 0x7f800000ff057424 */ /* 0x000fe200078e00ff */
[----:B------:R-:W-:Y:S01]  /*2340*/  LOP3.LUT R227, R16, 0x30, RZ, 0xc0, !PT ;  /* 0x0000003010e37812 */ /* 0x000fe200078ec0ff */
[----:B-1----:R-:W-:Y:S02]  /*2350*/  IMAD.MOV.U32 R6, RZ, RZ, 0x7f800000 ;  /* 0x7f800000ff067424 */ /* 0x002fe400078e00ff */
        /* <DEDUP_REMOVED lines=11> */
[----:B------:R-:W5:Y:S04]  /*2410*/  @!P3 LDG.E R7, desc[UR36][R2.64] ;  /* 0x000000240207b981 */ /* 0x000f68000c1e1900 */
[----:B------:R-:W2:Y:S04]  /*2420*/  @!P0 LDG.E R4, desc[UR36][R2.64+0x120] ;  /* 0x0001202402048981 */ /* 0x000ea8000c1e1900 */
[----:B------:R-:W3:Y:S04]  /*2430*/  @!P1 LDG.E R5, desc[UR36][R2.64+0x100] ;  /* 0x0001002402059981 */ /* 0x000ee8000c1e1900 */
[----:B------:R-:W4:Y:S04]  /*2440*/  @!P2 LDG.E R6, desc[UR36][R2.64+0x20] ;  /* 0x000020240206a981 */ /* 0x000f28000c1e1900 */
[----:B------:R1:W-:Y:S01]  /*2450*/  @P4 STS.128 [R223+0x1000], RZ ;  /* 0x001000ffdf004388 */ /* 0x0003e20000000c00 */
[----:B------:R-:W-:Y:S03]  /*2460*/  BSSY.RECONVERGENT B0, `(.L_x_398) ;  /* 0x0000010000007945 */ /* 0x000fe60003800200 */
[----:B--2---:R1:W-:Y:S04]  /*2470*/  STL [R1], R4 ;  /* 0x0000000401007387 */ /* 0x0043e80000100800 */
[----:B---3--:R1:W-:Y:S04]  /*2480*/  STL [R1+0x4], R5 ;  /* 0x0000040501007387 */ /* 0x0083e80000100800 */
[----:B----4-:R1:W-:Y:S04]  /*2490*/  STL [R1+0x8], R6 ;  /* 0x0000080601007387 */ /* 0x0103e80000100800 */
        /* <DEDUP_REMOVED lines=12> */
.L_x_399:
[----:B------:R-:W-:Y:S05]  /*2560*/  BSYNC.RECONVERGENT B0 ;  /* 0x0000000000007941 */ /* 0x000fea0003800200 */
.L_x_398:
        /* <DEDUP_REMOVED lines=9> */
[----:B------:R-:W-:-:S04]  /*2600*/  IMAD.WIDE.U32 R2, R14, UR4, R2 ;  /* 0x000000040e027c25 */ /* 0x000fc8000f8e0002 */
[----:B------:R-:W-:-:S05]  /*2610*/  IMAD R0, R14, UR5, R0 ;  /* 0x000000050e007c24 */ /* 0x000fca000f8e0200 */
[----:B------:R-:W-:Y:S01]  /*2620*/  IADD3 R0, PT, PT, R3, R0, RZ ;  /* 0x0000000003007210 */ /* 0x000fe20007ffe0ff */
[----:B------:R-:W-:Y:S06]  /*2630*/  @P6 BRA `(.L_x_401) ;  /* 0x0000000000446947 */ /* 0x000fec0003800000 */
[----:B------:R-:W3:Y:S02]  /*2640*/  LDCU UR4, c[0x0][0x440] ;  /* 0x00008800ff0477ac */ /* 0x000ee40008000800 */
[----:B---3--:R-:W-:-:S13]  /*2650*/  ISETP.GE.AND P0, PT, R10, UR4, PT ;  /* 0x000000040a007c0c */ /* 0x008fda000bf06270 */
[----:B------:R-:W-:Y:S05]  /*2660*/  @P0 BRA `(.L_x_402) ;  /* 0x0000000000300947 */ /* 0x000fea0003800000 */
[----:B------:R-:W3:Y:S01]  /*2670*/  LDCU.64 UR4, c[0x0][0x388] ;  /* 0x00007100ff0477ac */ /* 0x000ee20008000a00 */
[----:B-1----:R-:W-:Y:S02]  /*2680*/  MOV R4, R2 ;  /* 0x0000000200047202 */ /* 0x002fe40000000f00 */
[----:B------:R-:W-:-:S03]  /*2690*/  MOV R5, R0 ;  /* 0x0000000000057202 */ /* 0x000fc60000000f00 */
[----:B------:R-:W-:-:S04]  /*26a0*/  IMAD.WIDE.U32 R4, R19, UR14, R4 ;  /* 0x0000000e13047c25 */ /* 0x000fc8000f8e0004 */
[----:B------:R-:W-:Y:S01]  /*26b0*/  IMAD R5, R19, UR15, R5 ;  /* 0x0000000f13057c24 */ /* 0x000fe2000f8e0205 */
[----:B---3--:R-:W-:-:S04]  /*26c0*/  LEA R6, P0, R4, UR4, 0x1 ;  /* 0x0000000404067c11 */ /* 0x008fc8000f8008ff */
[----:B------:R-:W-:-:S05]  /*26d0*/  LEA.HI.X R7, R4, UR5, R5, 0x1, P0 ;  /* 0x0000000504077c11 */ /* 0x000fca00080f0c05 */
[----:B------:R-:W-:Y:S01]  /*26e0*/  @!PT LDS RZ, [RZ] ;  /* 0x00000000fffff984 */ /* 0x000fe20000000800 */
[----:B------:R-:W-:Y:S01]  /*26f0*/  @!PT LDS RZ, [RZ] ;  /* 0x00000000fffff984 */ /* 0x000fe20000000800 */
[----:B------:R-:W-:Y:S01]  /*2700*/  @!PT LDS RZ, [RZ] ;  /* 0x00000000fffff984 */ /* 0x000fe20000000800 */
[----:B------:R4:W-:Y:S01]  /*2710*/  LDGSTS.E.BYPASS.LTC128B.128 [R8+0x6000], desc[UR36][R6.64] ;  /* 0x0600000006087fae */ /* 0x0009e2000b981a24 */
[----:B------:R-:W-:Y:S05]  /*2720*/  BRA `(.L_x_403) ;  /* 0x00000000000c7947 */ /* 0x000fea0003800000 */
.L_x_402:
[----:B------:R3:W-:Y:S01]  /*2730*/  STS.128 [R8+0x6000], RZ ;  /* 0x006000ff08007388 */ /* 0x0007e20000000c00 */
[----:B------:R-:W-:Y:S05]  /*2740*/  BRA `(.L_x_403) ;  /* 0x0000000000047947 */ /* 0x000fea0003800000 */
.L_x_401:
[----:B------:R3:W-:Y:S02]  /*2750*/  STS.128 [R8+0x6000], RZ ;  /* 0x006000ff08007388 */ /* 0x0007e40000000c00 */
.L_x_403:
[----:B------:R-:W-:Y:S05]  /*2760*/  BSYNC.RECONVERGENT B0 ;  /* 0x0000000000007941 */ /* 0x000fea0003800200 */
.L_x_400:
[----:B------:R1:W-:Y:S01]  /*2770*/  @P5 STS.128 [R8+0x7000], RZ ;  /* 0x007000ff08005388 */ /* 0x0003e20000000c00 */
[----:B------:R-:W-:Y:S04]  /*2780*/  BSSY.RECONVERGENT B0, `(.L_x_404) ;  /* 0x0000012000007945 */ /* 0x000fe80003800200 */
[----:B------:R-:W-:Y:S05]  /*2790*/  @P5 BRA `(.L_x_405) ;  /* 0x0000000000405947 */ /* 0x000fea0003800000 */
[----:B------:R-:W5:Y:S02]  /*27a0*/  LDCU UR4, c[0x0][0x440] ;  /* 0x00008800ff0477ac */ /* 0x000f640008000800 */
[----:B-----5:R-:W-:-:S13]  /*27b0*/  ISETP.GE.AND P0, PT, R10, UR4, PT ;  /* 0x000000040a007c0c */ /* 0x020fda000bf06270 */
[----:B------:R1:W-:Y:S01]  /*27c0*/  @P0 STS.128 [R8+0x7000], RZ ;  /* 0x007000ff08000388 */ /* 0x0003e20000000c00 */
[----:B------:R-:W-:Y:S05]  /*27d0*/  @P0 BRA `(.L_x_405) ;  /* 0x0000000000300947 */ /* 0x000fea0003800000 */
[----:B------:R-:W5:Y:S01]  /*27e0*/  LDCU.64 UR4, c[0x0][0x388] ;  /* 0x00007100ff0477ac */ /* 0x000f620008000a00 */
[----:B------:R-:W-:Y:S01]  /*27f0*/  MOV R3, R0 ;  /* 0x0000000000037202 */ /* 0x000fe20000000f00 */
[----:B-1--4-:R-:W-:Y:S02]  /*2800*/  IMAD R6, R15, UR14, RZ ;  /* 0x0000000e0f067c24 */ /* 0x012fe4000f8e02ff */
        /* <DEDUP_REMOVED lines=9> */
.L_x_405:
[----:B------:R-:W-:Y:S05]  /*28a0*/  BSYNC.RECONVERGENT B0 ;  /* 0x0000000000007941 */ /* 0x000fea0003800200 */
.L_x_404:
[----:B------:R-:W5:Y:S01]  /*28b0*/  LDCU.64 UR4, c[0x0][0x538] ;  /* 0x0000a700ff0477ac */ /* 0x000f620008000a00 */
[----:B------:R-:W0:Y:S01]  /*28c0*/  LDGDEPBAR ;  /* 0x00000000000079af */ /* 0x000e220000000000 */
[----:B-1----:R-:W-:Y:S01]  /*28d0*/  IMAD.U32 R2, RZ, RZ, UR25 ;  /* 0x00000019ff027e24 */ /* 0x002fe2000f8e00ff */
[----:B------:R-:W1:Y:S01]  /*28e0*/  LDC.64 R26, c[0x0][0x528] ;  /* 0x00014a00ff1a7b82 */ /* 0x000e620000000a00 */
[----:B------:R-:W2:Y:S01]  /*28f0*/  S2R R156, SR_TID.X ;  /* 0x00000000009c7919 */ /* 0x000ea20000002100 */
[----:B------:R-:W-:Y:S01]  /*2900*/  IMAD.SHL.U32 R12, R22, 0x20, RZ ;  /* 0x00000020160c7824 */ /* 0x000fe200078e00ff */
[----:B------:R-:W-:Y:S01]  /*2910*/  LOP3.LUT R226, R226, 0x3, RZ, 0xc0, !PT ;  /* 0x00000003e2e27812 */ /* 0x000fe200078ec0ff */
[----:B------:R-:W-:Y:S01]  /*2920*/  IMAD.U32 R0, RZ, RZ, UR27 ;  /* 0x0000001bff007e24 */ /* 0x000fe2000f8e00ff */
[----:B------:R-:W-:Y:S01]  /*2930*/  SHF.R.U32.HI R28, RZ, 0x6, R22 ;  /* 0x00000006ff1c7819 */ /* 0x000fe20000011616 */
[C---:B------:R-:W-:Y:S02]  /*2940*/  IMAD.SHL.U32 R13, R22.reuse, 0x4, RZ ;  /* 0x00000004160d7824 */ /* 0x040fe400078e00ff */
[----:B------:R-:W-:Y:S01]  /*2950*/  IMAD.SHL.U32 R9, R22, 0x2, RZ ;  /* 0x0000000216097824 */ /* 0x000fe200078e00ff */
[----:B------:R-:W-:Y:S01]  /*2960*/  UIMAD UR41, UR39, UR41, UR25 ;  /* 0x00000029272972a4 */ /* 0x000fe2000f8e0219 */
[----:B------:R-:W1:Y:S01]  /*2970*/  LDCU UR8, c[0x0][0x440] ;  /* 0x00008800ff0877ac */ /* 0x000e620008000800 */
[----:B-----5:R-:W-:Y:S01]  /*2980*/  ISETP.NE.U32.AND P1, PT, RZ, UR4, PT ;  /* 0x00000004ff007c0c */ /* 0x020fe2000bf25070 */
[----:B------:R-:W1:Y:S03]  /*2990*/  LDCU UR9, c[0x0][0x3e0] ;  /* 0x00007c00ff0977ac */ /* 0x000e660008000800 */
[----:B------:R-:W-:Y:S01]  /*29a0*/  ISETP.NE.AND.EX P1, PT, RZ, UR5, PT, P1 ;  /* 0x00000005ff007c0c */ /* 0x000fe2000bf25310 */
[----:B------:R-:W1:Y:S01]  /*29b0*/  LDCU UR14, c[0x0][0x45c] ;  /* 0x00008b80ff0e77ac */ /* 0x000e620008000800 */
[----:B------:R-:W-:-:S04]  /*29c0*/  DEPBAR.LE SB0, 0x1 ;  /* 0x000080400000791a */ /* 0x000fc80000000000 */
[----:B------:R-:W-:Y:S08]  /*29d0*/  BAR.SYNC.DEFER_BLOCKING 0x0 ;  /* 0x0000000000007b1d */ /* 0x000ff00000010000 */
[----:B------:R-:W5:Y:S01]  /*29e0*/  @P1 LDC.64 R4, c[0x0][0x540] ;  /* 0x00015000ff041b82 */ /* 0x000f620000000a00 */
[----:B------:R-:W-:Y:S01]  /*29f0*/  @P1 IMAD.MOV.U32 R3, RZ, RZ, RZ ;  /* 0x000000ffff031224 */ /* 0x000fe200078e00ff */
[----:B------:R-:W-:Y:S01]  /*2a00*/  LOP3.LUT R28, R28, 0xe, RZ, 0xc0, !PT ;  /* 0x0000000e1c1c7812 */ /* 0x000fe200078ec0ff */
[----:B------:R-:W-:Y:S01]  /*2a10*/  IMAD R226, R0, 0x8, R226 ;  /* 0x0000000800e27824 */ /* 0x000fe200078e02e2 */
[----:B------:R-:W2:Y:S04]  /*2a20*/  LDCU.U8 UR15, c[0x0][0x4f8] ;  /* 0x00009f00ff0f77ac */ /* 0x000ea80008000000 */
[----:B------:R-:W3:Y:S01]  /*2a30*/  @P1 LDC R11, c[0x0][0x458] ;  /* 0x00011600ff0b1b82 */ /* 0x000ee20000000800 */
[----:B-1----:R-:W3:Y:S01]  /*2a40*/  LDG.E.64 R20, desc[UR36][R26.64+0x8] ;  /* 0x000008241a147981 */ /* 0x002ee2000c1e1b00 */
[----:B-----5:R-:W-:-:S04]  /*2a50*/  @P1 IMAD.WIDE.U32 R2, R4, UR39, R2 ;  /* 0x0000002704021c25 */ /* 0x020fc8000f8e0002 */
[----:B------:R-:W-:Y:S01]  /*2a60*/  @P1 IMAD R5, R5, UR39, R3 ;  /* 0x0000002705051c24 */ /* 0x000fe2000f8e0203 */
[----:B------:R-:W-:-:S04]  /*2a70*/  @P1 LEA R4, P0, R2, UR4, 0x2 ;  /* 0x0000000402041c11 */ /* 0x000fc8000f8010ff */
[----:B------:R-:W-:-:S05]  /*2a80*/  @P1 LEA.HI.X R5, R2, UR5, R5, 0x2, P0 ;  /* 0x0000000502051c11 */ /* 0x000fca00080f1405 */
[----:B------:R1:W5:Y:S04]  /*2a90*/  @P1 LDG.E R10, desc[UR36][R4.64] ;  /* 0x00000024040a1981 */ /* 0x000368000c1e1900 */
[----:B------:R-:W5:Y:S01]  /*2aa0*/  LDG.E.64 R26, desc[UR36][R26.64] ;  /* 0x000000241a1a7981 */ /* 0x000f62000c1e1b00 */
[C---:B------:R-:W-:Y:S01]  /*2ab0*/  LOP3.LUT R2, R12.reuse, 0x20, RZ, 0xc0, !PT ;  /* 0x000000200c027812 */ /* 0x040fe200078ec0ff */
[----:B------:R-:W-:Y:S01]  /*2ac0*/  IMAD.U32 R0, RZ, RZ, UR26 ;  /* 0x0000001aff007e24 */ /* 0x000fe2000f8e00ff */
[----:B----4-:R-:W-:Y:S01]  /*2ad0*/  LOP3.LUT R6, R12, 0x120, RZ, 0xc0, !PT ;  /* 0x000001200c067812 */ /* 0x010fe200078ec0ff */
[----:B------:R-:W-:Y:S01]  /*2ae0*/  IMAD.U32 R3, RZ, RZ, UR31 ;  /* 0x0000001fff037e24 */ /* 0x000fe2000f8e00ff */
[----:B------:R-:W-:Y:S02]  /*2af0*/  LOP3.LUT R13, R13, 0x18, RZ, 0xc0, !PT ;  /* 0x000000180d0d7812 */ /* 0x000fe400078ec0ff */
[----:B------:R-:W-:Y:S01]  /*2b00*/  IADD3 R0, PT, PT, R0, UR28, R227 ;  /* 0x0000001c00007c10 */ /* 0x000fe2000fffe0e3 */
[----:B------:R-:W-:-:S02]  /*2b10*/  IMAD R28, R3, 0x4, R28 ;  /* 0x00000004031c7824 */ /* 0x000fc400078e021c */
[----:B-1----:R-:W-:Y:S02]  /*2b20*/  IMAD.SHL.U32 R5, R22, 0x10, RZ ;  /* 0x0000001016057824 */ /* 0x002fe400078e00ff */
[----:B------:R-:W-:-:S03]  /*2b30*/  IMAD.U32 R4, RZ, RZ, UR40 ;  /* 0x00000028ff047e24 */ /* 0x000fc6000f8e00ff */
[--C-:B------:R-:W-:Y:S02]  /*2b40*/  LOP3.LUT R2, R2, 0x3800, R5.reuse, 0xf8, !PT ;  /* 0x0000380002027812 */ /* 0x100fe400078ef805 */
[--C-:B------:R-:W-:Y:S02]  /*2b50*/  LOP3.LUT R6, R6, 0x600, R5.reuse, 0xf8, !PT ;  /* 0x0000060006067812 */ /* 0x100fe400078ef805 */
[----:B------:R-:W-:Y:S02]  /*2b60*/  LOP3.LUT R3, R2, 0x100, R5, 0xf8, !PT ;  /* 0x0000010002037812 */ /* 0x000fe400078ef805 */
[----:B------:R-:W-:Y:S01]  /*2b70*/  LOP3.LUT R5, R13, 0xc0, R12, 0xf8, !PT ;  /* 0x000000c00d057812 */ /* 0x000fe200078ef80c */
[----:B--2---:R-:W-:Y:S01]  /*2b80*/  IMAD.SHL.U32 R18, R156, 0x2, RZ ;  /* 0x000000029c127824 */ /* 0x004fe200078e00ff */
[----:B------:R-:W-:Y:S01]  /*2b90*/  IADD3 R222, PT, PT, R0, -0x3f, -R4 ;  /* 0xffffffc100de7810 */ /* 0x000fe20007ffe804 */
[C---:B------:R-:W-:Y:S01]  /*2ba0*/  IMAD.SHL.U32 R7, R156.reuse, 0x40, RZ ;  /* 0x000000409c077824 */ /* 0x040fe200078e00ff */
[--C-:B------:R-:W-:Y:S01]  /*2bb0*/  SHF.R.U32.HI R4, RZ, 0x4, R22.reuse ;  /* 0x00000004ff047819 */ /* 0x100fe20000011616 */
[----:B------:R-:W-:Y:S01]  /*2bc0*/  IMAD.SHL.U32 R2, R156, 0x20, RZ ;  /* 0x000000209c027824 */ /* 0x000fe200078e00ff */
[----:B------:R-:W-:-:S02]  /*2bd0*/  LOP3.LUT R0, R5, 0x8, R22, 0x78, !PT ;  /* 0x0000000805007812 */ /* 0x000fc400078e7816 */
[----:B------:R-:W-:Y:S01]  /*2be0*/  LOP3.LUT R5, R5, 0x8, R16, 0x78, !PT ;  /* 0x0000000805057812 */ /* 0x000fe200078e7810 */
[----:B------:R-:W-:Y:S01]  /*2bf0*/  IMAD.SHL.U32 R14, R156, 0x10, RZ ;  /* 0x000000109c0e7824 */ /* 0x000fe200078e00ff */
[----:B------:R-:W-:Y:S02]  /*2c00*/  LOP3.LUT R4, R4, 0x8, RZ, 0xc0, !PT ;  /* 0x0000000804047812 */ /* 0x000fe400078ec0ff */
[----:B------:R-:W-:Y:S02]  /*2c10*/  LOP3.LUT R7, R18, 0xe006, R7, 0xc8, !PT ;  /* 0x0000e00612077812 */ /* 0x000fe400078ec807 */
[----:B------:R-:W-:Y:S01]  /*2c20*/  LOP3.LUT R15, R2, 0x120, RZ, 0xc0, !PT ;  /* 0x00000120020f7812 */ /* 0x000fe200078ec0ff */
[----:B------:R-:W-:Y:S01]  /*2c30*/  IMAD.SHL.U32 R17, R156, 0x4, RZ ;  /* 0x000000049c117824 */ /* 0x000fe200078e00ff */
[----:B------:R-:W-:Y:S02]  /*2c40*/  LOP3.LUT R149, R6, R5, RZ, 0xfc, !PT ;  /* 0x0000000506957212 */ /* 0x000fe400078efcff */
[----:B------:R-:W-:Y:S01]  /*2c50*/  LOP3.LUT R4, R4, 0x10, R22, 0xf8, !PT ;  /* 0x0000001004047812 */ /* 0x000fe200078ef816 */
[----:B---3--:R1:W5:Y:S01]  /*2c60*/  @P1 MUFU.RCP R5, R11 ;  /* 0x0000000b00051308 */ /* 0x0083620000001000 */
[----:B------:R-:W-:-:S02]  /*2c70*/  LOP3.LUT R8, R2, 0xc0, RZ, 0xc0, !PT ;  /* 0x000000c002087812 */ /* 0x000fc400078ec0ff */
[----:B------:R-:W-:Y:S02]  /*2c80*/  LOP3.LUT R7, R7, 0xc00, R2, 0xf8, !PT ;  /* 0x00000c0007077812 */ /* 0x000fe400078ef802 */
[----:B------:R-:W-:Y:S02]  /*2c90*/  LOP3.LUT R2, R15, 0x600, R14, 0xf8, !PT ;  /* 0x000006000f027812 */ /* 0x000fe400078ef80e */
[----:B------:R-:W-:Y:S02]  /*2ca0*/  LOP3.LUT R14, R14, 0x1c0, RZ, 0xc0, !PT ;  /* 0x000001c00e0e7812 */ /* 0x000fe400078ec0ff */
[----:B------:R-:W-:Y:S02]  /*2cb0*/  LOP3.LUT R0, R3, R0, RZ, 0xfc, !PT ;  /* 0x0000000003007212 */ /* 0x000fe400078efcff */
[----:B------:R-:W-:Y:S02]  /*2cc0*/  LOP3.LUT P0, RZ, R22, 0x4, RZ, 0xc0, !PT ;  /* 0x0000000416ff7812 */ /* 0x000fe4000780c0ff */
[----:B------:R-:W-:-:S02]  /*2cd0*/  LOP3.LUT R9, R9, 0x6, RZ, 0xc0, !PT ;  /* 0x0000000609097812 */ /* 0x000fc400078ec0ff */
[----:B------:R-:W-:Y:S02]  /*2ce0*/  LOP3.LUT R8, R8, 0x18, R17, 0xf8, !PT ;  /* 0x0000001808087812 */ /* 0x000fe400078ef811 */
[----:B------:R-:W-:Y:S02]  /*2cf0*/  LOP3.LUT R4, R4, 0xc0, R12, 0xf8, !PT ;  /* 0x000000c004047812 */ /* 0x000fe400078ef80c */
[----:B------:R-:W-:Y:S02]  /*2d00*/  SHF.R.U32.HI R6, RZ, 0x1, R156 ;  /* 0x00000001ff067819 */ /* 0x000fe4000001169c */
[----:B------:R-:W-:Y:S02]  /*2d10*/  LOP3.LUT R3, R14, 0x38, R18, 0xf8, !PT ;  /* 0x000000380e037812 */ /* 0x000fe400078ef812 */
[----:B------:R-:W-:Y:S02]  /*2d20*/  LEA R150, R0, UR6, 0x1 ;  /* 0x0000000600967c11 */ /* 0x000fe4000f8e08ff */
[----:B------:R-:W-:-:S02]  /*2d30*/  LOP3.LUT R9, R9, 0x1c0, R16, 0xf8, !PT ;  /* 0x000001c009097812 */ /* 0x000fc400078ef810 */
[----:B------:R-:W-:Y:S01]  /*2d40*/  LOP3.LUT R4, R4, R13, RZ, 0x3c, !PT ;  /* 0x0000000d04047212 */ /* 0x000fe200078e3cff */
[----:B------:R-:W-:Y:S01]  /*2d50*/  USHF.L.U32 UR41, UR41, 0x5, URZ ;  /* 0x0000000529297899 */ /* 0x000fe200080006ff */
[----:B------:R-:W-:Y:S01]  /*2d60*/  LOP3.LUT R0, R8, 0x8, R6, 0x78, !PT ;  /* 0x0000000808007812 */ /* 0x000fe200078e7806 */
[----:B------:R-:W-:Y:S01]  /*2d70*/  IMAD.MOV.U32 R153, RZ, RZ, 0x20 ;  /* 0x00000020ff997424 */ /* 0x000fe200078e00ff */
[----:B------:R-:W-:Y:S01]  /*2d80*/  LOP3.LUT R3, R7, R3, RZ, 0xfc, !PT ;  /* 0x0000000307037212 */ /* 0x000fe200078efcff */
[----:B------:R-:W2:Y:S01]  /*2d90*/  LDSM.16.M88.4 R116, [R150+0x8000] ;  /* 0x008000009674783b */ /* 0x000ea20000000200 */
[----:B------:R-:W-:Y:S01]  /*2da0*/  LOP3.LUT R148, R4, 0x120, R12, 0xf8, !PT ;  /* 0x0000012004947812 */ /* 0x000fe200078ef80c */
[----:B------:R-:W-:Y:S01]  /*2db0*/  VIADD R4, R150, 0x8000 ;  /* 0x0000800096047836 */ /* 0x000fe20000000000 */
[----:B------:R-:W-:Y:S01]  /*2dc0*/  LOP3.LUT R154, R2, R0, RZ, 0xfc, !PT ;  /* 0x00000000029a7212 */ /* 0x000fe200078efcff */
[----:B------:R-:W-:Y:S01]  /*2dd0*/  VIADD R0, R9, UR38 ;  /* 0x0000002609007c36 */ /* 0x000fe20008000000 */
[----:B------:R3:W-:Y:S01]  /*2de0*/  STL [R1+0x20], R3 ;  /* 0x0000200301007387 */ /* 0x0007e20000100800 */
[----:B------:R-:W-:Y:S01]  /*2df0*/  VIADD R144, R150, 0x8020 ;  /* 0x0000802096907836 */ /* 0x000fe20000000000 */
[----:B------:R-:W-:Y:S01]  /*2e00*/  USHF.R.S32.HI UR4, URZ, 0x1f, UR41 ;  /* 0x0000001fff047899 */ /* 0x000fe20008011429 */
[----:B------:R-:W-:Y:S01]  /*2e10*/  @P0 VIADD R144, R4, 0xffffffe0 ;  /* 0xffffffe004900836 */ /* 0x000fe20000000000 */
[----:B------:R-:W-:Y:S01]  /*2e20*/  I2FP.F32.S32 R235, R0 ;  /* 0x0000000000eb7245 */ /* 0x000fe20000201400 */
[C---:B------:R-:W-:Y:S01]  /*2e30*/  VIADD R9, R0.reuse, 0x1 ;  /* 0x0000000100097836 */ /* 0x040fe20000000000 */
[----:B------:R-:W4:Y:S01]  /*2e40*/  LDSM.16.M88.4 R120, [R150+0x8400] ;  /* 0x008400009678783b */ /* 0x000f220000000200 */
[C---:B------:R-:W-:Y:S01]  /*2e50*/  VIADD R8, R0.reuse, 0x8 ;  /* 0x0000000800087836 */ /* 0x040fe20000000000 */
[----:B------:R-:W-:Y:S01]  /*2e60*/  SEL R153, R153, 0xffffffe0, !P0 ;  /* 0xffffffe099997807 */ /* 0x000fe20004000000 */
[C---:B------:R-:W-:Y:S01]  /*2e70*/  VIADD R7, R0.reuse, 0x9 ;  /* 0x0000000900077836 */ /* 0x040fe20000000000 */
[----:B------:R-:W2:Y:S01]  /*2e80*/  LDSM.16.M88.4 R124, [R150+0x8800] ;  /* 0x00880000967c783b */ /* 0x000ea20000000200 */
[C---:B------:R-:W-:Y:S01]  /*2e90*/  VIADD R6, R0.reuse, 0x10 ;  /* 0x0000001000067836 */ /* 0x040fe20000000000 */
[----:B------:R-:W4:Y:S01]  /*2ea0*/  LDCU UR38, c[0x0][0x590] ;  /* 0x0000b200ff2677ac */ /* 0x000f220008000800 */
[C---:B------:R-:W-:Y:S01]  /*2eb0*/  VIADD R4, R0.reuse, 0x18 ;  /* 0x0000001800047836 */ /* 0x040fe20000000000 */
[----:B------:R-:W2:Y:S01]  /*2ec0*/  LDSM.16.M88.4 R128, [R150+0x8c00] ;  /* 0x008c00009680783b */ /* 0x000ea20000000200 */
[----:B------:R-:W-:-:S02]  /*2ed0*/  VIADD R2, R0, 0x19 ;  /* 0x0000001900027836 */ /* 0x000fc40000000000 */
[C---:B-1----:R-:W-:Y:S02]  /*2ee0*/  VIADD R11, R0.reuse, 0x20 ;  /* 0x00000020000b7836 */ /* 0x042fe40000000000 */
[C---:B------:R-:W-:Y:S02]  /*2ef0*/  VIADD R13, R0.reuse, 0x21 ;  /* 0x00000021000d7836 */ /* 0x040fe40000000000 */
[C---:B------:R-:W-:Y:S02]  /*2f00*/  VIADD R15, R0.reuse, 0x28 ;  /* 0x00000028000f7836 */ /* 0x040fe40000000000 */
[C---:B------:R-:W-:Y:S02]  /*2f10*/  VIADD R18, R0.reuse, 0x29 ;  /* 0x0000002900127836 */ /* 0x040fe40000000000 */
[----:B---3--:R-:W-:Y:S02]  /*2f20*/  IMAD.MOV.U32 R3, RZ, RZ, RZ ;  /* 0x000000ffff037224 */ /* 0x008fe400078e00ff */
[----:B------:R-:W-:-:S02]  /*2f30*/  VIADD R22, R0, 0x30 ;  /* 0x0000003000167836 */ /* 0x000fc40000000000 */
[C---:B------:R-:W-:Y:S02]  /*2f40*/  VIADD R24, R0.reuse, 0x31 ;  /* 0x0000003100187836 */ /* 0x040fe40000000000 */
[----:B------:R-:W-:Y:S01]  /*2f50*/  VIADD R25, R0, 0x38 ;  /* 0x0000003800197836 */ /* 0x000fe20000000000 */
[----:B------:R-:W-:Y:S01]  /*2f60*/  I2FP.F32.S32 R23, R9 ;  /* 0x0000000900177245 */ /* 0x000fe20000201400 */
[----:B------:R-:W1:Y:S01]  /*2f70*/  LDSM.16.M88.4 R132, [R144] ;  /* 0x000000009084783b */ /* 0x000e620000000200 */
[----:B------:R-:W-:Y:S02]  /*2f80*/  I2FP.F32.S32 R9, R11 ;  /* 0x0000000b00097245 */ /* 0x000fe40000201400 */
[----:B------:R-:W-:Y:S01]  /*2f90*/  I2FP.F32.S32 R12, R4 ;  /* 0x00000004000c7245 */ /* 0x000fe20000201400 */
[----:B------:R-:W3:Y:S01]  /*2fa0*/  LDSM.16.M88.4 R136, [R144+0x400] ;  /* 0x000400009088783b */ /* 0x000ee20000000200 */
[----:B------:R-:W-:Y:S02]  /*2fb0*/  I2FP.F32.S32 R4, R24 ;  /* 0x0000001800047245 */ /* 0x000fe40000201400 */
[----:B------:R-:W-:Y:S01]  /*2fc0*/  I2FP.F32.S32 R19, R8 ;  /* 0x0000000800137245 */ /* 0x000fe20000201400 */
[----:B------:R-:W1:Y:S01]  /*2fd0*/  LDSM.16.M88.4 R140, [R144+0x800] ;  /* 0x00080000908c783b */ /* 0x000e620000000200 */
[----:B------:R-:W-:-:S02]  /*2fe0*/  I2FP.F32.S32 R17, R7 ;  /* 0x0000000700117245 */ /* 0x000fc40000201400 */
[----:B------:R-:W-:Y:S01]  /*2ff0*/  I2FP.F32.S32 R16, R6 ;  /* 0x0000000600107245 */ /* 0x000fe20000201400 */
[----:B------:R-:W1:Y:S01]  /*3000*/  LDSM.16.M88.4 R144, [R144+0xc00] ;  /* 0x000c00009090783b */ /* 0x000e620000000200 */
[----:B------:R-:W-:Y:S02]  /*3010*/  I2FP.F32.S32 R8, R13 ;  /* 0x0000000d00087245 */ /* 0x000fe40000201400 */
[----:B------:R-:W-:Y:S02]  /*3020*/  I2FP.F32.S32 R7, R15 ;  /* 0x0000000f00077245 */ /* 0x000fe40000201400 */
[----:B------:R-:W-:Y:S02]  /*3030*/  I2FP.F32.S32 R6, R18 ;  /* 0x0000001200067245 */ /* 0x000fe40000201400 */
[----:B------:R-:W-:Y:S01]  /*3040*/  LOP3.LUT P0, RZ, R156, 0x2, RZ, 0xc0, !PT ;  /* 0x000000029cff7812 */ /* 0x000fe2000780c0ff */
[----:B------:R-:W-:Y:S01]  /*3050*/  IMAD.MOV.U32 R152, RZ, RZ, 0x20 ;  /* 0x00000020ff987424 */ /* 0x000fe200078e00ff */
[----:B------:R-:W-:-:S02]  /*3060*/  LEA R149, R149, UR6, 0x1 ;  /* 0x0000000695957c11 */ /* 0x000fc4000f8e08ff */
[----:B------:R-:W-:Y:S01]  /*3070*/  LEA R148, R148, UR6, 0x1 ;  /* 0x0000000694947c11 */ /* 0x000fe2000f8e08ff */
[----:B------:R-:W-:Y:S01]  /*3080*/  IMAD.MOV.U32 R232, RZ, RZ, R223 ;  /* 0x000000ffffe87224 */ /* 0x000fe200078e00df */
        /* <DEDUP_REMOVED lines=15> */
[----:B------:R-:W-:Y:S01]  /*3180*/  CS2R R68, SRZ ;  /* 0x0000000000447805 */ /* 0x000fe2000001ff00 */
[----:B------:R-:W-:Y:S01]  /*3190*/  IMAD.SHL.U32 R155, R156, 0x8, RZ ;  /* 0x000000089c9b7824 */ /* 0x000fe200078e00ff */
[----:B------:R-:W-:Y:S01]  /*31a0*/  SEL R152, R152, 0xffffffe0, !P0 ;  /* 0xffffffe098987807 */ /* 0x000fe20004000000 */
[----:B------:R-:W-:-:S02]  /*31b0*/  VIADD R226, R226, 0xfffffff8 ;  /* 0xfffffff8e2e27836 */ /* 0x000fc40000000000 */
[----:B------:R-:W-:Y:S02]  /*31c0*/  VIADD R149, R149, UR50 ;  /* 0x0000003295957c36 */ /* 0x000fe40008000000 */
[----:B------:R-:W-:Y:S02]  /*31d0*/  VIADD R148, R148, UR50 ;  /* 0x0000003294947c36 */ /* 0x000fe40008000000 */
[----:B------:R-:W-:Y:S01]  /*31e0*/  IMAD.IADD R151, R150, 0x1, R153 ;  /* 0x0000000196977824 */ /* 0x000fe200078e0299 */
[----:B----4-:R-:W-:Y:S02]  /*31f0*/  USHF.L.U32 UR38, UR38, 0x7, URZ ;  /* 0x0000000726267899 */ /* 0x010fe400080006ff */
[----:B------:R-:W-:Y:S02]  /*3200*/  UIADD3 UR44, UPT, UPT, UR44, 0x80, -UR28 ;  /* 0x000000802c2c7890 */ /* 0x000fe4000fffe81c */
[----:B------:R-:W-:Y:S01]  /*3210*/  USHF.L.U32 UR48, UR48, 0x3, URZ ;  /* 0x0000000330307899 */ /* 0x000fe200080006ff */
[----:B-----5:R-:W-:Y:S01]  /*3220*/  @P1 FMUL.FTZ R3, R10, R5 ;  /* 0x000000050a031220 */ /* 0x020fe20000410000 */
[----:B------:R-:W-:-:S02]  /*3230*/  VIADD R5, R0, 0x11 ;  /* 0x0000001100057836 */ /* 0x000fc40000000000 */
[----:B------:R-:W-:Y:S01]  /*3240*/  VIADD R0, R0, 0x39 ;  /* 0x0000003900007836 */ /* 0x000fe20000000000 */
[----:B------:R-:W-:-:S04]  /*3250*/  IADD3 R11, P2, P1, R20, UR41, R29 ;  /* 0x00000029140b7c10 */ /* 0x000fc8000f95e01d */
[----:B------:R-:W-:-:S05]  /*3260*/  I2FP.F32.S32 R0, R0 ;  /* 0x0000000000007245 */ /* 0x000fca0000201400 */
[----:B------:R-:W-:Y:S01]  /*3270*/  FMUL.FTZ R233, R0, R3 ;  /* 0x0000000300e97220 */ /* 0x000fe20000410000 */
[----:B------:R-:W-:Y:S02]  /*3280*/  IADD3.X R0, PT, PT, R21, UR4, RZ, P2, P1 ;  /* 0x0000000415007c10 */ /* 0x000fe400097e24ff */
[----:B------:R-:W-:Y:S02]  /*3290*/  I2FP.F32.S32 R10, R2 ;  /* 0x00000002000a7245 */ /* 0x000fe40000201400 */
[----:B------:R-:W-:Y:S01]  /*32a0*/  R2UR UR53, R27 ;  /* 0x000000001b3572ca */ /* 0x000fe200000e0000 */
[----:B------:R4:W-:Y:S01]  /*32b0*/  STL [R1+0x1c], R0 ;  /* 0x00001c0001007387 */ /* 0x0009e20000100800 */
[----:B------:R-:W-:Y:S02]  /*32c0*/  I2FP.F32.S32 R2, R25 ;  /* 0x0000001900027245 */ /* 0x000fe40000201400 */
[----:B------:R-:W-:Y:S02]  /*32d0*/  LOP3.LUT P1, RZ, R156, 0x4, RZ, 0xc0, !PT ;  /* 0x000000049cff7812 */ /* 0x000fe4000782c0ff */
[----:B------:R-:W-:Y:S01]  /*32e0*/  I2FP.F32.S32 R14, R5 ;  /* 0x00000005000e7245 */ /* 0x000fe20000201400 */
[-C--:B------:R-:W-:Y:S01]  /*32f0*/  FMUL.FTZ R234, R2, R3.reuse ;  /* 0x0000000302ea7220 */ /* 0x080fe20000410000 */
[----:B------:R-:W-:Y:S01]  /*3300*/  I2FP.F32.S32 R5, R22 ;  /* 0x0000001600057245 */ /* 0x000fe20000201400 */
[----:B------:R-:W-:-:S04]  /*3310*/  FMUL.FTZ R236, R4, R3 ;  /* 0x0000000304ec7220 */ /* 0x000fc80000410000 */
[----:B------:R-:W-:Y:S01]  /*3320*/  FMUL.FTZ R237, R5, R3 ;  /* 0x0000000305ed7220 */ /* 0x000fe20000410000 */
[----:B------:R-:W-:-:S04]  /*3330*/  IMAD.WIDE.U32 R4, R11, -0x2daee0ad, RZ ;  /* 0xd2511f530b047825 */ /* 0x000fc800078e00ff */
[----:B----4-:R-:W-:-:S05]  /*3340*/  IMAD.MOV.U32 R0, RZ, RZ, 0x10 ;  /* 0x00000010ff007424 */ /* 0x010fca00078e00ff */
[----:B------:R-:W-:Y:S01]  /*3350*/  SEL R2, R0, 0xfffffff0, !P1 ;  /* 0xfffffff000027807 */ /* 0x000fe20004800000 */
[----:B------:R-:W-:Y:S02]  /*3360*/  VIADD R0, R28, 0x1 ;  /* 0x000000011c007836 */ /* 0x000fe40000000000 */
[----:B------:R-:W-:-:S03]  /*3370*/  FMUL.FTZ R248, R23, R3 ;  /* 0x0000000317f87220 */ /* 0x000fc60000410000 */
[----:B------:R-:W-:Y:S01]  /*3380*/  LOP3.LUT R0, R0, UR53, RZ, 0x3c, !PT ;  /* 0x0000003500007c12 */ /* 0x000fe2000f8e3cff */
[-C--:B------:R-:W-:Y:S01]  /*3390*/  FMUL.FTZ R247, R19, R3.reuse ;  /* 0x0000000313f77220 */ /* 0x080fe20000410000 */
        /* <DEDUP_REMOVED lines=10> */
[----:B------:R-:W-:Y:S01]  /*3440*/  LOP3.LUT R0, R5, R0, RZ, 0x3c, !PT ;  /* 0x0000000005007212 */ /* 0x000fe200078e3cff */
[----:B------:R-:W-:Y:S01]  /*3450*/  IMAD.MOV.U32 R3, RZ, RZ, 0x20 ;  /* 0x00000020ff037424 */ /* 0x000fe200078e00ff */
[----:B------:R-:W-:-:S03]  /*3460*/  R2P PR, R156, 0x18 ;  /* 0x000000189c007804 */ /* 0x000fc60000000000 */
[----:B------:R-:W-:Y:S02]  /*3470*/  IMAD.WIDE.U32 R228, R0, -0x326172a9, RZ ;  /* 0xcd9e8d5700e47825 */ /* 0x000fe400078e00ff */
[----:B------:R-:W-:Y:S01]  /*3480*/  SEL R0, R3, 0xffffffe0, !P3 ;  /* 0xffffffe003007807 */ /* 0x000fe20005800000 */
[----:B------:R4:W-:Y:S04]  /*3490*/  STL.64 [R1+0x10], R4 ;  /* 0x0000100401007387 */ /* 0x0009e80000100a00 */
[----:B------:R4:W-:Y:S01]  /*34a0*/  STL [R1+0x18], R0 ;  /* 0x0000180001007387 */ /* 0x0009e20000100800 */
[----:B------:R-:W-:Y:S02]  /*34b0*/  R2UR UR52, R26 ;  /* 0x000000001a3472ca */ /* 0x000fe400000e0000 */
[----:B------:R-:W-:-:S04]  /*34c0*/  LOP3.LUT R2, R28, UR53, RZ, 0x3c, !PT ;  /* 0x000000351c027c12 */ /* 0x000fc8000f8e3cff */
[----:B------:R-:W-:-:S05]  /*34d0*/  LOP3.LUT R2, R5, R2, RZ, 0x3c, !PT ;  /* 0x0000000205027212 */ /* 0x000fca00078e3cff */
[----:B-123--:R-:W-:-:S07]  /*34e0*/  IMAD.WIDE.U32 R230, R2, -0x326172a9, RZ ;  /* 0xcd9e8d5702e67825 */ /* 0x00efce00078e00ff */
.L_x_408:
[----:B------:R-:W4:Y:S01]  /*34f0*/  LDL R46, [R1+0x1c] ;  /* 0x00001c00012e7983 */ /* 0x000f220000100800 */
[----:B------:R-:W1:Y:S01]  /*3500*/  S2UR UR4, SR_CgaCtaId ;  /* 0x00000000000479c3 */ /* 0x000e620000008800 */
[----:B------:R-:W-:Y:S01]  /*3510*/  USHF.L.U32 UR41, UR31, 0x7, URZ ;  /* 0x000000071f297899 */ /* 0x000fe200080006ff */
[----:B------:R-:W-:Y:S01]  /*3520*/  IMAD.WIDE.U32 R44, R226, -0x326172a9, RZ ;  /* 0xcd9e8d57e22c7825 */ /* 0x000fe200078e00ff */
[----:B------:R-:W2:Y:S01]  /*3530*/  LDL R55, [R1+0x20] ;  /* 0x0000200001377983 */ /* 0x000ea20000100800 */
[----:B------:R-:W-:Y:S02]  /*3540*/  UIADD3 UR26, UPT, UPT, UR26, -0x80, URZ ;  /* 0xffffff801a1a7890 */ /* 0x000fe4000fffe0ff */
[----:B------:R-:W-:Y:S01]  /*3550*/  UIADD3 UR41, UPT, UPT, UR41, 0x80, URZ ;  /* 0x0000008029297890 */ /* 0x000fe2000fffe0ff */
[----:B------:R-:W3:Y:S01]  /*3560*/  LDL.64 R58, [R1+0x10] ;  /* 0x00001000013a7983 */ /* 0x000ee20000100a00 */
[----:B------:R-:W-:Y:S01]  /*3570*/  UISETP.GE.AND UP0, UPT, UR26, UR44, UPT ;  /* 0x0000002c1a00728c */ /* 0x000fe2000bf06270 */
[----:B------:R-:W-:Y:S01]  /*3580*/  IMAD.IADD R112, R149, 0x1, R153 ;  /* 0x0000000195707824 */ /* 0x000fe200078e0299 */
[----:B------:R-:W-:Y:S01]  /*3590*/  UMOV UR5, 0x400 ;  /* 0x0000040000057882 */ /* 0x000fe20000000000 */
[----:B------:R-:W-:Y:S01]  /*35a0*/  IMAD.SHL.U32 R164, R156, 0x2, RZ ;  /* 0x000000029ca47824 */ /* 0x000fe200078e00ff */
[----:B------:R-:W-:Y:S01]  /*35b0*/  UISETP.LT.AND UP0, UPT, UR41, UR28, UP0 ;  /* 0x0000001c2900728c */ /* 0x000fe20008701270 */
[----:B------:R-:W3:Y:S01]  /*35c0*/  LDL R165, [R1+0x4] ;  /* 0x0000040001a57983 */ /* 0x000ee20000100800 */
[----:B------:R-:W-:Y:S01]  /*35d0*/  UIADD3 UR41, UPT, UPT, UR52, -0x255992d5, URZ ;  /* 0xdaa66d2b34297890 */ /* 0x000fe2000fffe0ff */
[----:B------:R-:W-:Y:S01]  /*35e0*/  VIADD R2, R226, 0x4 ;  /* 0x00000004e2027836 */ /* 0x000fe20000000000 */
[----:B------:R-:W-:Y:S01]  /*35f0*/  UIADD3 UR45, UPT, UPT, UR52, -0x61c88647, URZ ;  /* 0x9e3779b9342d7890 */ /* 0x000fe2000fffe0ff */
[----:B------:R-:W3:Y:S01]  /*3600*/  LDL R167, [R1+0xc] ;  /* 0x00000c0001a77983 */ /* 0x000ee20000100800 */
[----:B------:R-:W-:Y:S01]  /*3610*/  PLOP3.LUT P0, PT, PT, PT, UP0, 0x80, 0x8 ;  /* 0x000000000008781c */ /* 0x000fe20003f0f008 */
[----:B------:R-:W-:Y:S01]  /*3620*/  UIADD3 UR39, UPT, UPT, UR53, -0x4498517b, URZ ;  /* 0xbb67ae8535277890 */ /* 0x000fe2000fffe0ff */
[----:B------:R-:W-:Y:S01]  /*3630*/  IMAD.WIDE.U32 R2, R2, -0x326172a9, RZ ;  /* 0xcd9e8d5702027825 */ /* 0x000fe200078e00ff */
[----:B------:R-:W3:Y:S01]  /*3640*/  LDL R166, [R1+0x8] ;  /* 0x0000080001a67983 */ /* 0x000ee20000100800 */
[----:B------:R-:W-:Y:S01]  /*3650*/  UIADD3 UR40, UPT, UPT, UR53, 0x76cf5d0a, URZ ;  /* 0x76cf5d0a35287890 */ /* 0x000fe2000fffe0ff */
[--C-:B------:R-:W-:Y:S01]  /*3660*/  LOP3.LUT R158, R44, UR45, R231.reuse, 0x96, !PT ;  /* 0x0000002d2c9e7c12 */ /* 0x100fe2000f8e96e7 */
[----:B------:R-:W-:Y:S01]  /*3670*/  UIADD3 UR27, UPT, UPT, UR27, -0x1, URZ ;  /* 0xffffffff1b1b7890 */ /* 0x000fe2000fffe0ff */
[C---:B------:R-:W-:Y:S01]  /*3680*/  LOP3.LUT R53, R2.reuse, UR45, R231, 0x96, !PT ;  /* 0x0000002d02357c12 */ /* 0x040fe2000f8e96e7 */
[----:B------:R-:W0:Y:S01]  /*3690*/  LDGDEPBAR ;  /* 0x00000000000079af */ /* 0x000e220000000000 */
[----:B------:R-:W-:Y:S01]  /*36a0*/  LOP3.LUT R52, R2, UR45, R229, 0x96, !PT ;  /* 0x0000002d02347c12 */ /* 0x000fe2000f8e96e5 */
[----:B------:R-:W-:Y:S01]  /*36b0*/  IMAD.WIDE.U32 R158, R158, -0x2daee0ad, RZ ;  /* 0xd2511f539e9e7825 */ /* 0x000fe200078e00ff */
[----:B------:R-:W-:Y:S03]  /*36c0*/  UISETP.GT.AND UP0, UPT, UR27, UR42, UPT ;  /* 0x0000002a1b00728c */ /* 0x000fe6000bf04270 */
[----:B------:R-:W-:Y:S04]  /*36d0*/  IMAD.WIDE.U32 R176, R53, -0x2daee0ad, RZ ;  /* 0xd2511f5335b07825 */ /* 0x000fe800078e00ff */
[----:B------:R-:W-:Y:S01]  /*36e0*/  IMAD.WIDE.U32 R178, R52, -0x2daee0ad, RZ ;  /* 0xd2511f5334b27825 */ /* 0x000fe200078e00ff */
[C---:B----4-:R-:W-:Y:S01]  /*36f0*/  LOP3.LUT R0, R46.reuse, UR52, R45, 0x96, !PT ;  /* 0x000000342e007c12 */ /* 0x050fe2000f8e962d */
[----:B-1----:R-:W-:Y:S01]  /*3700*/  ULEA UR4, UR4, UR5, 0x18 ;  /* 0x0000000504047291 */ /* 0x002fe2000f8ec0ff */
[----:B------:R-:W-:Y:S01]  /*3710*/  LOP3.LUT R54, R46, UR52, R3, 0x96, !PT ;  /* 0x000000342e367c12 */ /* 0x000fe2000f8e9603 */
[----:B------:R-:W-:Y:S04]  /*3720*/  DEPBAR.LE SB0, 0x0 ;  /* 0x000080000000791a */ /* 0x000fe80000000000 */
[----:B--2---:R-:W-:Y:S01]  /*3730*/  LEA R171, R55, UR4, 0x1 ;  /* 0x0000000437ab7c11 */ /* 0x004fe2000f8e08ff */
[----:B------:R-:W-:Y:S01]  /*3740*/  IMAD.WIDE.U32 R56, R0, -0x2daee0ad, RZ ;  /* 0xd2511f5300387825 */ /* 0x000fe200078e00ff */
[----:B------:R-:W-:Y:S03]  /*3750*/  BAR.SYNC.DEFER_BLOCKING 0x0 ;  /* 0x0000000000007b1d */ /* 0x000fe60000010000 */
[C---:B------:R-:W-:Y:S01]  /*3760*/  VIADD R0, R171.reuse, 0x10000 ;  /* 0x00010000ab007836 */ /* 0x040fe20000000000 */
[----:B---3--:R-:W-:Y:S01]  /*3770*/  LOP3.LUT R160, R58, UR39, R57, 0x96, !PT ;  /* 0x000000273aa07c12 */ /* 0x008fe2000f8e9639 */
[----:B------:R-:W-:Y:S01]  /*3780*/  VIADD R170, R171, 0x10040 ;  /* 0x00010040abaa7836 */ /* 0x000fe20000000000 */
[----:B------:R-:W-:Y:S01]  /*3790*/  FSETP.NEU.FTZ.AND P3, PT, R165, -INF , PT ;  /* 0xff800000a500780b */ /* 0x000fe20003f7d000 */
[----:B------:R-:W-:Y:S01]  /*37a0*/  @P4 VIADD R170, R0, 0xffffffc0 ;  /* 0xffffffc000aa4836 */ /* 0x000fe20000000000 */
[----:B------:R-:W-:Y:S02]  /*37b0*/  @!P0 LOP3.LUT R0, R164, 0x6, RZ, 0xc0, !PT ;  /* 0x00000006a4008812 */ /* 0x000fe400078ec0ff */
[----:B------:R-:W-:Y:S02]  /*37c0*/  SHF.R.U32.HI R164, RZ, 0x1, R156 ;  /* 0x00000001ffa47819 */ /* 0x000fe4000001169c */
[----:B------:R-:W-:Y:S02]  /*37d0*/  LOP3.LUT R159, R56, UR40, R159, 0x96, !PT ;  /* 0x00000028389f7c12 */ /* 0x000fe4000f8e969f */
[----:B------:R-:W-:Y:S02]  /*37e0*/  FSETP.NEU.FTZ.AND P5, PT, R166, -INF , PT ;  /* 0xff800000a600780b */ /* 0x000fe40003fbd000 */
[----:B------:R-:W-:Y:S01]  /*37f0*/  @!P0 LOP3.LUT R0, R0, 0x1c0, R164, 0xf8, !PT ;  /* 0x000001c000008812 */ /* 0x000fe200078ef8a4 */
[----:B------:R-:W-:Y:S01]  /*3800*/  IMAD.WIDE.U32 R182, R159, -0x326172a9, RZ ;  /* 0xcd9e8d579fb67825 */ /* 0x000fe200078e00ff */
[----:B------:R-:W-:Y:S01]  /*3810*/  FSETP.NEU.FTZ.AND P6, PT, R167, -INF , PT ;  /* 0xff800000a700780b */ /* 0x000fe20003fdd000 */
[----:B------:R-:W-:Y:S08]  /*3820*/  LDSM.16.M88.4 R64, [R149] ;  /* 0x000000009540783b */ /* 0x000ff00000000200 */
[----:B------:R-:W2:Y:S04]  /*3830*/  LDL R164, [R1] ;  /* 0x0000000001a47983 */ /* 0x000ea80000100800 */
[----:B------:R-:W1:Y:S08]  /*3840*/  LDSM.16.M88.4 R16, [R150+0x6000] ;  /* 0x006000009610783b */ /* 0x000e700000000200 */
[----:B------:R-:W3:Y:S08]  /*3850*/  LDSM.16.M88.4 R60, [R149+0x1000] ;  /* 0x00100000953c783b */ /* 0x000ef00000000200 */
[----:B------:R-:W4:Y:S08]  /*3860*/  LDSM.16.M88.4 R32, [R150+0x6400] ;  /* 0x006400009620783b */ /* 0x000f300000000200 */
[----:B------:R-:W4:Y:S08]  /*3870*/  LDSM.16.M88.4 R48, [R150+0x6800] ;  /* 0x006800009630783b */ /* 0x000f300000000200 */
[----:B------:R-:W4:Y:S01]  /*3880*/  LDSM.16.M88.4 R100, [R150+0x6c00] ;  /* 0x006c00009664783b */ /* 0x000f220000000200 */
[-C--:B-1----:R-:W-:Y:S07]  /*3890*/  HMMA.16816.F32.BF16 R4, R64, R16.reuse, RZ ;  /* 0x000000104004723c */ /* 0x082fee00000418ff */
[----:B------:R-:W-:Y:S01]  /*38a0*/  LDSM.16.M88.4 R104, [R112] ;  /* 0x000000007068783b */ /* 0x000fe20000000200 */
[C---:B---3--:R-:W-:Y:S07]  /*38b0*/  HMMA.16816.F32.BF16 R8, R60.reuse, R16, RZ ;  /* 0x000000103c08723c */ /* 0x048fee00000418ff */
[----:B------:R-:W1:Y:S01]  /*38c0*/  LDSM.16.M88.4 R108, [R151+0x6000] ;  /* 0x00600000976c783b */ /* 0x000e620000000200 */
[-C--:B------:R-:W-:Y:S07]  /*38d0*/  HMMA.16816.F32.BF16 R12, R60, R18.reuse, RZ ;  /* 0x000000123c0c723c */ /* 0x080fee00000418ff */
[----:B------:R-:W3:Y:S01]  /*38e0*/  LDSM.16.M88.4 R112, [R112+0x1000] ;  /* 0x001000007070783b */ /* 0x000ee20000000200 */
[C---:B------:R-:W-:Y:S08]  /*38f0*/  HMMA.16816.F32.BF16 R16, R64.reuse, R18, RZ ;  /* 0x000000124010723c */ /* 0x040ff000000418ff */
[-C--:B----4-:R-:W-:Y:S08]  /*3900*/  HMMA.16816.F32.BF16 R20, R64, R32.reuse, RZ ;  /* 0x000000204014723c */ /* 0x090ff000000418ff */
[C---:B------:R-:W-:Y:S08]  /*3910*/  HMMA.16816.F32.BF16 R24, R60.reuse, R32, RZ ;  /* 0x000000203c18723c */ /* 0x040ff000000418ff */
[-C--:B------:R-:W-:Y:S08]  /*3920*/  HMMA.16816.F32.BF16 R28, R60, R34.reuse, RZ ;  /* 0x000000223c1c723c */ /* 0x080ff000000418ff */
[C---:B------:R-:W-:Y:S08]  /*3930*/  HMMA.16816.F32.BF16 R32, R64.reuse, R34, RZ ;  /* 0x000000224020723c */ /* 0x040ff000000418ff */
[-C--:B------:R-:W-:Y:S08]  /*3940*/  HMMA.16816.F32.BF16 R36, R64, R48.reuse, RZ ;  /* 0x000000304024723c */ /* 0x080ff000000418ff */
[C---:B------:R-:W-:Y:S02]  /*3950*/  HMMA.16816.F32.BF16 R40, R60.reuse, R48, RZ ;  /* 0x000000303c28723c */ /* 0x040fe400000418ff */
[----:B------:R-:W-:Y:S01]  /*3960*/  LOP3.LUT R48, R44, UR45, R229, 0x96, !PT ;  /* 0x0000002d2c307c12 */ /* 0x000fe2000f8e96e5 */
[----:B------:R-:W-:Y:S04]  /*3970*/  UIADD3 UR45, UPT, UPT, UR52, 0x3c6ef372, URZ ;  /* 0x3c6ef372342d7890 */ /* 0x000fe8000fffe0ff */
[----:B------:R-:W-:Y:S01]  /*3980*/  IMAD.WIDE.U32 R2, R48, -0x2daee0ad, RZ ;  /* 0xd2511f5330027825 */ /* 0x000fe200078e00ff */
[-C--:B------:R-:W-:Y:S04]  /*3990*/  HMMA.16816.F32.BF16 R44, R60, R50.reuse, RZ ;  /* 0x000000323c2c723c */ /* 0x080fe800000418ff */
[----:B------:R-:W-:Y:S01]  /*39a0*/  LOP3.LUT R157, R56, UR40, R3, 0x96, !PT ;  /* 0x00000028389d7c12 */ /* 0x000fe2000f8e9603 */
[----:B------:R-:W-:Y:S03]  /*39b0*/  IMAD.WIDE.U32 R56, R54, -0x2daee0ad, RZ ;  /* 0xd2511f5336387825 */ /* 0x000fe600078e00ff */
[C---:B------:R-:W-:Y:S01]  /*39c0*/  HMMA.16816.F32.BF16 R48, R64.reuse, R50, RZ ;  /* 0x000000324030723c */ /* 0x040fe200000418ff */
[----:B------:R-:W-:Y:S01]  /*39d0*/  IMAD.U32 R3, RZ, RZ, UR31 ;  /* 0x0000001fff037e24 */ /* 0x000fe2000f8e00ff */
[----:B------:R-:W-:Y:S01]  /*39e0*/  LOP3.LUT R163, R58, UR39, R57, 0x96, !PT ;  /* 0x000000273aa37c12 */ /* 0x000fe2000f8e9639 */
[----:B------:R-:W-:Y:S01]  /*39f0*/  IMAD.WIDE.U32 R186, R157, -0x326172a9, RZ ;  /* 0xcd9e8d579dba7825 */ /* 0x000fe200078e00ff */
[C---:B------:R-:W-:Y:S01]  /*3a00*/  LOP3.LUT R162, R56.reuse, UR40, R177, 0x96, !PT ;  /* 0x0000002838a27c12 */ /* 0x040fe2000f8e96b1 */
[----:B------:R-:W-:Y:S01]  /*3a10*/  UIADD3 UR39, UPT, UPT, UR53, -0x126145ec, URZ ;  /* 0xed9eba1435277890 */ /* 0x000fe2000fffe0ff */
[----:B------:R-:W-:Y:S01]  /*3a20*/  LOP3.LUT R161, R56, UR40, R179, 0x96, !PT ;  /* 0x0000002838a17c12 */ /* 0x000fe2000f8e96b3 */
[----:B------:R-:W-:Y:S01]  /*3a30*/  UIADD3 UR40, UPT, UPT, UR53, 0x32370b8f, URZ ;  /* 0x32370b8f35287890 */ /* 0x000fe2000fffe0ff */
[-C--:B------:R-:W-:Y:S01]  /*3a40*/  HMMA.16816.F32.BF16 R52, R64, R100.reuse, RZ ;  /* 0x000000644034723c */ /* 0x080fe200000418ff */
[----:B------:R-:W-:Y:S04]  /*3a50*/  IMAD.WIDE.U32 R172, R162, -0x326172a9, RZ ;  /* 0xcd9e8d57a2ac7825 */ /* 0x000fe800078e00ff */
[----:B------:R-:W-:Y:S03]  /*3a60*/  IMAD.WIDE.U32 R174, R161, -0x326172a9, RZ ;  /* 0xcd9e8d57a1ae7825 */ /* 0x000fe600078e00ff */
[C---:B------:R-:W-:Y:S02]  /*3a70*/  HMMA.16816.F32.BF16 R56, R60.reuse, R100, RZ ;  /* 0x000000643c38723c */ /* 0x040fe400000418ff */
[----:B------:R-:W-:Y:S04]  /*3a80*/  IMAD.WIDE.U32 R100, R160, -0x326172a9, RZ ;  /* 0xcd9e8d57a0647825 */ /* 0x000fe800078e00ff */
[----:B------:R-:W-:Y:S01]  /*3a90*/  @!P0 IMAD R0, R3, 0x80, R0 ;  /* 0x0000008003008824 */ /* 0x000fe200078e0200 */
[----:B------:R-:W-:Y:S01]  /*3aa0*/  LOP3.LUT R159, R230, UR45, R101, 0x96, !PT ;  /* 0x0000002de69f7c12 */ /* 0x000fe2000f8e9665 */
[-C--:B------:R-:W-:Y:S01]  /*3ab0*/  HMMA.16816.F32.BF16 R60, R60, R102.reuse, RZ ;  /* 0x000000663c3c723c */ /* 0x080fe200000418ff */
[----:B------:R-:W-:Y:S02]  /*3ac0*/  LOP3.LUT R157, R100, UR41, R183, 0x96, !PT ;  /* 0x00000029649d7c12 */ /* 0x000fe4000f8e96b7 */
[----:B------:R-:W-:Y:S02]  /*3ad0*/  LOP3.LUT R101, R228, UR45, R101, 0x96, !PT ;  /* 0x0000002de4657c12 */ /* 0x000fe4000f8e9665 */
[----:B------:R-:W-:Y:S01]  /*3ae0*/  LOP3.LUT R100, R100, UR41, R187, 0x96, !PT ;  /* 0x0000002964647c12 */ /* 0x000fe2000f8e96bb */
[----:B------:R-:W-:Y:S01]  /*3af0*/  IMAD.WIDE.U32 R180, R157, -0x2daee0ad, RZ ;  /* 0xd2511f539db47825 */ /* 0x000fe200078e00ff */
[----:B------:R-:W-:Y:S01]  /*3b00*/  @!P0 VIMNMX R3, PT, PT, R222, UR28, PT ;  /* 0x0000001cde038c48 */ /* 0x000fe2000bfe0100 */
[----:B------:R-:W-:Y:S02]  /*3b10*/  HMMA.16816.F32.BF16 R64, R64, R102, RZ ;  /* 0x000000664040723c */ /* 0x000fe400000418ff */
[----:B------:R-:W-:Y:S04]  /*3b20*/  IMAD.WIDE.U32 R102, R163, -0x326172a9, RZ ;  /* 0xcd9e8d57a3667825 */ /* 0x000fe800078e00ff */
[----:B------:R-:W-:Y:S01]  /*3b30*/  IMAD.WIDE.U32 R162, R159, -0x2daee0ad, RZ ;  /* 0xd2511f539fa27825 */ /* 0x000fe200078e00ff */
[----:B------:R-:W-:Y:S01]  /*3b40*/  LOP3.LUT R169, R102, UR41, R173, 0x96, !PT ;  /* 0x0000002966a97c12 */ /* 0x000fe2000f8e96ad */
[-C--:B-1----:R-:W-:Y:S05]  /*3b50*/  HMMA.16816.F32.BF16 R4, R104, R108.reuse, R4 ;  /* 0x0000006c6804723c */ /* 0x082fea0000041804 */
[--C-:B------:R-:W-:Y:S01]  /*3b60*/  LOP3.LUT R177, R230, UR45, R103.reuse, 0x96, !PT ;  /* 0x0000002de6b17c12 */ /* 0x100fe2000f8e9667 */
[----:B------:R-:W-:Y:S01]  /*3b70*/  IMAD.WIDE.U32 R160, R101, -0x2daee0ad, RZ ;  /* 0xd2511f5365a07825 */ /* 0x000fe200078e00ff */
[----:B------:R-:W-:Y:S01]  /*3b80*/  LOP3.LUT R173, R228, UR45, R103, 0x96, !PT ;  /* 0x0000002de4ad7c12 */ /* 0x000fe2000f8e9667 */
[C---:B---3--:R-:W-:Y:S04]  /*3b90*/  HMMA.16816.F32.BF16 R8, R112.reuse, R108, R8 ;  /* 0x0000006c7008723c */ /* 0x048fe80000041808 */
[----:B------:R-:W-:Y:S01]  /*3ba0*/  LOP3.LUT R175, R102, UR41, R175, 0x96, !PT ;  /* 0x0000002966af7c12 */ /* 0x000fe2000f8e96af */
[----:B------:R-:W-:Y:S01]  /*3bb0*/  IMAD.WIDE.U32 R184, R100, -0x2daee0ad, RZ ;  /* 0xd2511f5364b87825 */ /* 0x000fe200078e00ff */
[----:B------:R-:W-:Y:S01]  /*3bc0*/  LOP3.LUT R183, R158, UR40, R163, 0x96, !PT ;  /* 0x000000289eb77c12 */ /* 0x000fe2000f8e96a3 */
[----:B------:R-:W1:Y:S01]  /*3bd0*/  LDSM.16.M88.4 R100, [R151+0x6400] ;  /* 0x006400009764783b */ /* 0x000e620000000200 */
[----:B------:R-:W-:Y:S01]  /*3be0*/  LOP3.LUT R179, R162, UR39, R181, 0x96, !PT ;  /* 0x00000027a2b37c12 */ /* 0x000fe2000f8e96b5 */
[-C--:B------:R-:W-:Y:S01]  /*3bf0*/  HMMA.16816.F32.BF16 R12, R112, R110.reuse, R12 ;  /* 0x0000006e700c723c */ /* 0x080fe2000004180c */
[----:B------:R-:W-:Y:S02]  /*3c00*/  UIADD3 UR41, UPT, UPT, UR52, 0x78dde6e4, URZ ;  /* 0x78dde6e434297890 */ /* 0x000fe4000fffe0ff */
[----:B------:R-:W-:Y:S01]  /*3c10*/  LOP3.LUT R185, R160, UR39, R185, 0x96, !PT ;  /* 0x00000027a0b97c12 */ /* 0x000fe2000f8e96b9 */
[----:B------:R-:W-:Y:S01]  /*3c20*/  FADD.FTZ R163, R235, R6 ;  /* 0x00000006eba37221 */ /* 0x000fe20000010000 */
[----:B------:R-:W-:Y:S01]  /*3c30*/  LOP3.LUT R181, R2, UR40, R161, 0x96, !PT ;  /* 0x0000002802b57c12 */ /* 0x000fe2000f8e96a1 */
[----:B------:R-:W-:Y:S01]  /*3c40*/  FMUL.FTZ R160, R167, 1.4426950216293334961 ;  /* 0x3fb8aa3ba7a07820 */ /* 0x000fe20000410000 */
[C---:B------:R-:W-:Y:S01]  /*3c50*/  FADD.FTZ R162, R235.reuse, R4 ;  /* 0x00000004eba27221 */ /* 0x040fe20000010000 */
[----:B------:R-:W-:Y:S01]  /*3c60*/  @!P0 VIADD R4, R0, 0x9 ;  /* 0x0000000900048836 */ /* 0x000fe20000000000 */
[C---:B------:R-:W-:Y:S04]  /*3c70*/  HMMA.16816.F32.BF16 R16, R104.reuse, R110, R16 ;  /* 0x0000006e6810723c */ /* 0x040fe80000041810 */
[----:B------:R-:W-:Y:S01]  /*3c80*/  FSEL R160, R160, RZ, P6 ;  /* 0x000000ffa0a07208 */ /* 0x000fe20003000000 */
[----:B------:R-:W-:Y:S01]  /*3c90*/  FADD.FTZ R168, R235, R10 ;  /* 0x0000000aeba87221 */ /* 0x000fe20000010000 */
[----:B------:R-:W-:Y:S01]  /*3ca0*/  FADD.FTZ R167, R248, R11 ;  /* 0x0000000bf8a77221 */ /* 0x000fe20000010000 */
[----:B------:R-:W-:Y:S02]  /*3cb0*/  @!P0 VIADD R161, R0, 0x1 ;  /* 0x0000000100a18836 */ /* 0x000fe40000000000 */
[----:B------:R-:W-:Y:S01]  /*3cc0*/  FMUL.FTZ R158, R165, 1.4426950216293334961 ;  /* 0x3fb8aa3ba59e7820 */ /* 0x000fe20000410000 */
[----:B------:R-:W-:Y:S02]  /*3cd0*/  IMAD.MOV.U32 R165, RZ, RZ, 0x40 ;  /* 0x00000040ffa57424 */ /* 0x000fe400078e00ff */
[----:B------:R-:W-:Y:S01]  /*3ce0*/  FMUL.FTZ R159, R166, 1.4426950216293334961 ;  /* 0x3fb8aa3ba69f7820 */ /* 0x000fe20000410000 */
[----:B------:R-:W-:Y:S01]  /*3cf0*/  FADD.FTZ R166, R235, R8 ;  /* 0x00000008eba67221 */ /* 0x000fe20000010000 */
[----:B------:R-:W-:Y:S01]  /*3d00*/  @!P0 ISETP.GE.AND P6, PT, R161, R3, PT ;  /* 0x00000003a100820c */ /* 0x000fe20003fc6270 */
[----:B------:R-:W-:Y:S01]  /*3d10*/  FADD.FTZ R110, R247, R12 ;  /* 0x0000000cf76e7221 */ /* 0x000fe20000010000 */
[----:B------:R-:W-:Y:S01]  /*3d20*/  @!P0 VIADDMNMX R109, R222, -R165, UR28, PT ;  /* 0x0000001cde6d8e46 */ /* 0x000fe2000b8009a5 */
[----:B------:R-:W-:Y:S01]  /*3d30*/  FADD.FTZ R165, R248, R9 ;  /* 0x00000009f8a57221 */ /* 0x000fe20000010000 */
[----:B------:R-:W-:Y:S01]  /*3d40*/  FSEL R159, R159, RZ, P5 ;  /* 0x000000ff9f9f7208 */ /* 0x000fe20002800000 */
[C---:B------:R-:W-:Y:S01]  /*3d50*/  @!P0 VIADD R9, R0.reuse, 0x10 ;  /* 0x0000001000098836 */ /* 0x040fe20000000000 */
[CC--:B------:R-:W-:Y:S01]  /*3d60*/  @!P0 ISETP.GE.AND P5, PT, R0.reuse, R109.reuse, PT ;  /* 0x0000006d0000820c */ /* 0x0c0fe20003fa6270 */
[----:B------:R-:W-:Y:S01]  /*3d70*/  @!P0 VIADD R8, R0, 0x11 ;  /* 0x0000001100088836 */ /* 0x000fe20000000000 */
[----:B------:R-:W-:Y:S01]  /*3d80*/  FSEL R158, R158, RZ, P3 ;  /* 0x000000ff9e9e7208 */ /* 0x000fe20001800000 */
[----:B------:R-:W-:Y:S01]  /*3d90*/  FADD.FTZ R13, R246, R13 ;  /* 0x0000000df60d7221 */ /* 0x000fe20000010000 */
[----:B------:R-:W-:Y:S01]  /*3da0*/  @!P0 ISETP.GE.AND P3, PT, R161, R109, PT ;  /* 0x0000006da100820c */ /* 0x000fe20003f66270 */
[----:B------:R-:W-:Y:S01]  /*3db0*/  FADD.FTZ R14, R247, R14 ;  /* 0x0000000ef70e7221 */ /* 0x000fe20000010000 */
[----:B------:R-:W-:Y:S01]  /*3dc0*/  @!P0 FSEL R162, R162, -INF , !P5 ;  /* 0xff800000a2a28808 */ /* 0x000fe20006800000 */
[----:B------:R-:W-:Y:S01]  /*3dd0*/  FADD.FTZ R15, R246, R15 ;  /* 0x0000000ff60f7221 */ /* 0x000fe20000010000 */
[----:B------:R-:W-:Y:S01]  /*3de0*/  @!P0 FSEL R165, R165, -INF , !P6 ;  /* 0xff800000a5a58808 */ /* 0x000fe20007000000 */
[----:B------:R-:W-:Y:S01]  /*3df0*/  @!P0 VIADD R12, R0, 0x21 ;  /* 0x00000021000c8836 */ /* 0x000fe20000000000 */
[-C--:B------:R-:W-:Y:S01]  /*3e00*/  @!P0 ISETP.GE.AND P6, PT, R4, R3.reuse, PT ;  /* 0x000000030400820c */ /* 0x080fe20003fc6270 */
[-C--:B-1----:R-:W-:Y:S03]  /*3e10*/  HMMA.16816.F32.BF16 R20, R104, R100.reuse, R20 ;  /* 0x000000646814723c */ /* 0x082fe60000041814 */
[----:B------:R-:W-:Y:S01]  /*3e20*/  @!P0 FSEL R13, R13, -INF , !P6 ;  /* 0xff8000000d0d8808 */ /* 0x000fe20007000000 */
[----:B------:R-:W-:Y:S01]  /*3e30*/  FFMA.FTZ R162, R162, UR14, -R160 ;  /* 0x0000000ea2a27c23 */ /* 0x000fe200080108a0 */
[----:B------:R-:W-:Y:S01]  /*3e40*/  FFMA.FTZ R165, R165, UR14, -R158 ;  /* 0x0000000ea5a57c23 */ /* 0x000fe2000801089e */
[----:B------:R-:W-:Y:S01]  /*3e50*/  FADD.FTZ R16, R247, R16 ;  /* 0x00000010f7107221 */ /* 0x000fe20000010000 */
[C---:B------:R-:W-:Y:S01]  /*3e60*/  FADD.FTZ R17, R246.reuse, R17 ;  /* 0x00000011f6117221 */ /* 0x040fe20000010000 */
[----:B------:R-:W-:Y:S01]  /*3e70*/  FFMA.FTZ R13, R13, UR14, -R158 ;  /* 0x0000000e0d0d7c23 */ /* 0x000fe2000801089e */
[C---:B------:R-:W-:Y:S01]  /*3e80*/  HMMA.16816.F32.BF16 R24, R112.reuse, R100, R24 ;  /* 0x000000647018723c */ /* 0x040fe20000041818 */
[----:B------:R-:W-:Y:S03]  /*3e90*/  MUFU.EX2 R204, R162 ;  /* 0x000000a200cc7308 */ /* 0x000fe60000000800 */
[----:B------:R-:W-:Y:S01]  /*3ea0*/  FADD.FTZ R18, R247, R18 ;  /* 0x00000012f7127221 */ /* 0x000fe20000010000 */
[----:B------:R-:W-:Y:S03]  /*3eb0*/  FADD.FTZ R19, R246, R19 ;  /* 0x00000013f6137221 */ /* 0x000fe60000010000 */
[-C--:B------:R-:W-:Y:S03]  /*3ec0*/  HMMA.16816.F32.BF16 R28, R112, R102.reuse, R28 ;  /* 0x00000066701c723c */ /* 0x080fe6000004181c */
[----:B------:R-:W-:Y:S01]  /*3ed0*/  MUFU.EX2 R216, R165 ;  /* 0x000000a500d87308 */ /* 0x000fe20000000800 */
[C---:B------:R-:W-:Y:S01]  /*3ee0*/  FADD.FTZ R20, R245.reuse, R20 ;  /* 0x00000014f5147221 */ /* 0x040fe20000010000 */
[C---:B------:R-:W-:Y:S01]  /*3ef0*/  FADD.FTZ R21, R244.reuse, R21 ;  /* 0x00000015f4157221 */ /* 0x040fe20000010000 */
[C---:B------:R-:W-:Y:S01]  /*3f00*/  FADD.FTZ R22, R245.reuse, R22 ;  /* 0x00000016f5167221 */ /* 0x040fe20000010000 */
[C---:B------:R-:W-:Y:S01]  /*3f10*/  FADD.FTZ R23, R244.reuse, R23 ;  /* 0x00000017f4177221 */ /* 0x040fe20000010000 */
[C---:B------:R-:W-:Y:S05]  /*3f20*/  HMMA.16816.F32.BF16 R32, R104.reuse, R102, R32 ;  /* 0x000000666820723c */ /* 0x040fea0000041820 */
[----:B------:R-:W-:Y:S01]  /*3f30*/  MUFU.EX2 R214, R13 ;  /* 0x0000000d00d67308 */ /* 0x000fe20000000800 */
[C---:B------:R-:W-:Y:S01]  /*3f40*/  FADD.FTZ R111, R244.reuse, R27 ;  /* 0x0000001bf46f7221 */ /* 0x040fe20000010000 */
[C---:B------:R-:W-:Y:S01]  /*3f50*/  FADD.FTZ R100, R245.reuse, R26 ;  /* 0x0000001af5647221 */ /* 0x040fe20000010000 */
[----:B------:R-:W-:Y:S01]  /*3f60*/  FADD.FTZ R24, R245, R24 ;  /* 0x00000018f5187221 */ /* 0x000fe20000010000 */
[----:B------:R-:W-:Y:S04]  /*3f70*/  IMAD.WIDE.U32 R26, R175, -0x2daee0ad, RZ ;  /* 0xd2511f53af1a7825 */ /* 0x000fe800078e00ff */
[----:B------:R-:W-:Y:S01]  /*3f80*/  FADD.FTZ R25, R244, R25 ;  /* 0x00000019f4197221 */ /* 0x000fe20000010000 */
[----:B------:R-:W-:Y:S01]  /*3f90*/  FADD.FTZ R101, R243, R28 ;  /* 0x0000001cf3657221 */ /* 0x000fe20000010000 */
[C---:B------:R-:W-:Y:S01]  /*3fa0*/  FADD.FTZ R102, R242.reuse, R29 ;  /* 0x0000001df2667221 */ /* 0x040fe20000010000 */
[----:B------:R-:W-:Y:S04]  /*3fb0*/  IMAD.WIDE.U32 R28, R185, -0x326172a9, RZ ;  /* 0xcd9e8d57b91c7825 */ /* 0x000fe800078e00ff */
[C---:B------:R-:W-:Y:S01]  /*3fc0*/  FADD.FTZ R30, R243.reuse, R30 ;  /* 0x0000001ef31e7221 */ /* 0x040fe20000010000 */
[C---:B------:R-:W-:Y:S01]  /*3fd0*/  FADD.FTZ R31, R242.reuse, R31 ;  /* 0x0000001ff21f7221 */ /* 0x040fe20000010000 */
[C---:B------:R-:W-:Y:S01]  /*3fe0*/  FADD.FTZ R32, R243.reuse, R32 ;  /* 0x00000020f3207221 */ /* 0x040fe20000010000 */
[C---:B------:R-:W-:Y:S01]  /*3ff0*/  FADD.FTZ R33, R242.reuse, R33 ;  /* 0x00000021f2217221 */ /* 0x040fe20000010000 */
[----:B------:R-:W-:Y:S01]  /*4000*/  FADD.FTZ R34, R243, R34 ;  /* 0x00000022f3227221 */ /* 0x000fe20000010000 */
[----:B------:R-:W-:Y:S01]  /*4010*/  FADD.FTZ R35, R242, R35 ;  /* 0x00000023f2237221 */ /* 0x000fe20000010000 */
[C---:B--2---:R-:W-:Y:S01]  /*4020*/  FSETP.NEU.FTZ.AND P2, PT, R164.reuse, -INF , PT ;  /* 0xff800000a400780b */ /* 0x044fe20003f5d000 */
[----:B------:R-:W-:Y:S01]  /*4030*/  FMUL.FTZ R157, R164, 1.4426950216293334961 ;  /* 0x3fb8aa3ba49d7820 */ /* 0x000fe20000410000 */
[----:B------:R-:W-:Y:S04]  /*4040*/  IMAD.MOV.U32 R164, RZ, RZ, 0x38 ;  /* 0x00000038ffa47424 */ /* 0x000fe800078e00ff */
[----:B------:R-:W-:Y:S02]  /*4050*/  FSEL R157, R157, RZ, P2 ;  /* 0x000000ff9d9d7208 */ /* 0x000fe40001000000 */
[C---:B------:R-:W-:Y:S01]  /*4060*/  @!P0 VIADDMNMX R108, R222.reuse, -R164, UR28, PT ;  /* 0x0000001cde6c8e46 */ /* 0x040fe2000b8009a4 */
[----:B------:R-:W-:Y:S03]  /*4070*/  IMAD.MOV.U32 R164, RZ, RZ, 0x8 ;  /* 0x00000008ffa47424 */ /* 0x000fe600078e00ff */
[C---:B------:R-:W-:Y:S02]  /*4080*/  @!P0 ISETP.GE.AND P2, PT, R161.reuse, R108, PT ;  /* 0x0000006ca100820c */ /* 0x040fe40003f46270 */
[----:B------:R-:W-:Y:S01]  /*4090*/  @!P0 VIADDMNMX R2, R222, R164, UR28, PT ;  /* 0x0000001cde028e46 */ /* 0x000fe2000b8001a4 */
[C---:B------:R-:W-:Y:S03]  /*40a0*/  FADD.FTZ R164, R248.reuse, R7 ;  /* 0x00000007f8a47221 */ /* 0x040fe60000010000 */
[-C--:B------:R-:W-:Y:S01]  /*40b0*/  @!P0 ISETP.GE.AND P5, PT, R161, R2.reuse, PT ;  /* 0x00000002a100820c */ /* 0x080fe20003fa6270 */
[----:B------:R-:W-:Y:S01]  /*40c0*/  FADD.FTZ R161, R248, R5 ;  /* 0x00000005f8a17221 */ /* 0x000fe20000010000 */
[----:B------:R-:W-:Y:S01]  /*40d0*/  @!P0 FSEL R164, R164, -INF , !P2 ;  /* 0xff800000a4a48808 */ /* 0x000fe20005000000 */
[C---:B------:R-:W-:Y:S01]  /*40e0*/  @!P0 VIADD R5, R0.reuse, 0x8 ;  /* 0x0000000800058836 */ /* 0x040fe20000000000 */
[----:B------:R-:W-:Y:S02]  /*40f0*/  @!P0 ISETP.GE.AND P2, PT, R0, R2, PT ;  /* 0x000000020000820c */ /* 0x000fe40003f46270 */
[----:B------:R-:W-:Y:S01]  /*4100*/  @!P0 FSEL R161, R161, -INF , !P3 ;  /* 0xff800000a1a18808 */ /* 0x000fe20005800000 */
[----:B------:R-:W-:Y:S01]  /*4110*/  FFMA.FTZ R164, R164, UR14, -R159 ;  /* 0x0000000ea4a47c23 */ /* 0x000fe2000801089f */
[----:B------:R-:W-:Y:S02]  /*4120*/  @!P0 FSEL R168, R168, -INF , !P2 ;  /* 0xff800000a8a88808 */ /* 0x000fe40005000000 */
[----:B------:R-:W-:Y:S01]  /*4130*/  @!P0 ISETP.GE.AND P3, PT, R0, R108, PT ;  /* 0x0000006c0000820c */ /* 0x000fe20003f66270 */
[----:B------:R-:W-:Y:S01]  /*4140*/  FFMA.FTZ R161, R161, UR14, -R160 ;  /* 0x0000000ea1a17c23 */ /* 0x000fe200080108a0 */
[----:B------:R-:W-:Y:S01]  /*4150*/  @!P0 FSEL R167, R167, -INF , !P5 ;  /* 0xff800000a7a78808 */ /* 0x000fe20006800000 */
[--C-:B------:R-:W-:Y:S01]  /*4160*/  FFMA.FTZ R168, R168, UR14, -R157.reuse ;  /* 0x0000000ea8a87c23 */ /* 0x100fe2000801089d */
[----:B------:R-:W-:Y:S01]  /*4170*/  @!P0 FSEL R163, R163, -INF , !P3 ;  /* 0xff800000a3a38808 */ /* 0x000fe20005800000 */
[----:B------:R-:W1:Y:S01]  /*4180*/  MUFU.EX2 R205, R161 ;  /* 0x000000a100cd7308 */ /* 0x000e620000000800 */
[-C--:B------:R-:W-:Y:S01]  /*4190*/  @!P0 ISETP.GE.AND P3, PT, R0, R3.reuse, PT ;  /* 0x000000030000820c */ /* 0x080fe20003f66270 */
[----:B------:R-:W-:Y:S01]  /*41a0*/  FFMA.FTZ R167, R167, UR14, -R157 ;  /* 0x0000000ea7a77c23 */ /* 0x000fe2000801089d */
[-C--:B------:R-:W-:Y:S01]  /*41b0*/  @!P0 ISETP.GE.AND P2, PT, R5, R2.reuse, PT ;  /* 0x000000020500820c */ /* 0x080fe20003f46270 */
[----:B------:R-:W-:Y:S01]  /*41c0*/  FFMA.FTZ R163, R163, UR14, -R159 ;  /* 0x0000000ea3a37c23 */ /* 0x000fe2000801089f */
[----:B------:R-:W-:Y:S02]  /*41d0*/  @!P0 FSEL R166, R166, -INF , !P3 ;  /* 0xff800000a6a68808 */ /* 0x000fe40005800000 */
[----:B------:R-:W-:Y:S03]  /*41e0*/  @!P0 ISETP.GE.AND P3, PT, R5, R3, PT ;  /* 0x000000030500820c */ /* 0x000fe60003f66270 */
[----:B------:R-:W-:Y:S01]  /*41f0*/  MUFU.EX2 R213, R163 ;  /* 0x000000a300d57308 */ /* 0x000fe20000000800 */
[----:B------:R-:W-:Y:S01]  /*4200*/  @!P0 ISETP.GE.AND P5, PT, R4, R2, PT ;  /* 0x000000020400820c */ /* 0x000fe20003fa6270 */
[--C-:B------:R-:W-:Y:S01]  /*4210*/  FFMA.FTZ R166, R166, UR14, -R158.reuse ;  /* 0x0000000ea6a67c23 */ /* 0x100fe2000801089e */
[----:B------:R-:W-:Y:S02]  /*4220*/  @!P0 FSEL R110, R110, -INF , !P3 ;  /* 0xff8000006e6e8808 */ /* 0x000fe40005800000 */
[----:B------:R-:W-:Y:S02]  /*4230*/  @!P0 FSEL R14, R14, -INF , !P2 ;  /* 0xff8000000e0e8808 */ /* 0x000fe40005000000 */
[----:B------:R-:W-:Y:S01]  /*4240*/  @!P0 FSEL R15, R15, -INF , !P5 ;  /* 0xff8000000f0f8808 */ /* 0x000fe20006800000 */
[----:B------:R-:W-:Y:S01]  /*4250*/  FFMA.FTZ R110, R110, UR14, -R158 ;  /* 0x0000000e6e6e7c23 */ /* 0x000fe2000801089e */
[CC--:B------:R-:W-:Y:S01]  /*4260*/  @!P0 ISETP.GE.AND P3, PT, R5.reuse, R109.reuse, PT ;  /* 0x0000006d0500820c */ /* 0x0c0fe20003f66270 */
[----:B------:R-:W-:Y:S01]  /*4270*/  FFMA.FTZ R14, R14, UR14, -R157 ;  /* 0x0000000e0e0e7c23 */ /* 0x000fe2000801089d */
[-C--:B------:R-:W-:Y:S01]  /*4280*/  @!P0 ISETP.GE.AND P6, PT, R5, R108.reuse, PT ;  /* 0x0000006c0500820c */ /* 0x080fe20003fc6270 */
[----:B------:R-:W-:Y:S01]  /*4290*/  MUFU.EX2 R221, R168 ;  /* 0x000000a800dd7308 */ /* 0x000fe20000000800 */
[----:B------:R-:W-:Y:S02]  /*42a0*/  @!P0 FSEL R16, R16, -INF , !P3 ;  /* 0xff80000010108808 */ /* 0x000fe40005800000 */
[-C--:B------:R-:W-:Y:S02]  /*42b0*/  @!P0 ISETP.GE.AND P2, PT, R4, R109.reuse, PT ;  /* 0x0000006d0400820c */ /* 0x080fe40003f46270 */
[----:B------:R-:W-:Y:S02]  /*42c0*/  @!P0 FSEL R18, R18, -INF , !P6 ;  /* 0xff80000012128808 */ /* 0x000fe40007000000 */
[-C--:B------:R-:W-:Y:S03]  /*42d0*/  @!P0 ISETP.GE.AND P5, PT, R4, R108.reuse, PT ;  /* 0x0000006c0400820c */ /* 0x080fe60003fa6270 */
[----:B------:R-:W-:Y:S01]  /*42e0*/  MUFU.EX2 R219, R14 ;  /* 0x0000000e00db7308 */ /* 0x000fe20000000800 */
[----:B------:R-:W-:Y:S01]  /*42f0*/  @!P0 FSEL R17, R17, -INF , !P2 ;  /* 0xff80000011118808 */ /* 0x000fe20005000000 */
[----:B------:R-:W2:Y:S01]  /*4300*/  LDSM.16.M88.4 R4, [R151+0x6800] ;  /* 0x006800009704783b */ /* 0x000ea20000000200 */
[----:B------:R-:W-:Y:S02]  /*4310*/  @!P0 FSEL R19, R19, -INF , !P5 ;  /* 0xff80000013138808 */ /* 0x000fe40006800000 */
[CC--:B------:R-:W-:Y:S02]  /*4320*/  @!P0 ISETP.GE.AND P3, PT, R9.reuse, R109.reuse, PT ;  /* 0x0000006d0900820c */ /* 0x0c0fe40003f66270 */
[----:B------:R-:W-:Y:S03]  /*4330*/  @!P0 ISETP.GE.AND P2, PT, R8, R109, PT ;  /* 0x0000006d0800820c */ /* 0x000fe60003f46270 */
[----:B------:R-:W-:Y:S01]  /*4340*/  MUFU.EX2 R215, R110 ;  /* 0x0000006e00d77308 */ /* 0x000fe20000000800 */
[----:B------:R-:W-:Y:S02]  /*4350*/  @!P0 FSEL R20, R20, -INF , !P3 ;  /* 0xff80000014148808 */ /* 0x000fe40005800000 */
[-C--:B------:R-:W-:Y:S02]  /*4360*/  @!P0 ISETP.GE.AND P6, PT, R9, R108.reuse, PT ;  /* 0x0000006c0900820c */ /* 0x080fe40003fc6270 */
[----:B------:R-:W-:Y:S02]  /*4370*/  @!P0 FSEL R21, R21, -INF , !P2 ;  /* 0xff80000015158808 */ /* 0x000fe40005000000 */
[----:B------:R-:W-:Y:S03]  /*4380*/  @!P0 ISETP.GE.AND P5, PT, R8, R108, PT ;  /* 0x0000006c0800820c */ /* 0x000fe60003fa6270 */
[----:B------:R-:W3:Y:S01]  /*4390*/  MUFU.EX2 R217, R166 ;  /* 0x000000a600d97308 */ /* 0x000ee20000000800 */
[----:B------:R-:W-:Y:S02]  /*43a0*/  @!P0 FSEL R22, R22, -INF , !P6 ;  /* 0xff80000016168808 */ /* 0x000fe40007000000 */
[----:B------:R-:W-:Y:S02]  /*43b0*/  @!P0 FSEL R23, R23, -INF , !P5 ;  /* 0xff80000017178808 */ /* 0x000fe40006800000 */
[CC--:B------:R-:W-:Y:S02]  /*43c0*/  @!P0 ISETP.GE.AND P3, PT, R9.reuse, R3.reuse, PT ;  /* 0x000000030900820c */ /* 0x0c0fe40003f66270 */
[-C--:B------:R-:W-:Y:S01]  /*43d0*/  @!P0 ISETP.GE.AND P2, PT, R9, R2.reuse, PT ;  /* 0x000000020900820c */ /* 0x080fe20003f46270 */
[----:B------:R-:W-:Y:S01]  /*43e0*/  @!P0 VIADD R9, R0, 0x18 ;  /* 0x0000001800098836 */ /* 0x000fe20000000000 */
[CC--:B------:R-:W-:Y:S01]  /*43f0*/  @!P0 ISETP.GE.AND P6, PT, R8.reuse, R3.reuse, PT ;  /* 0x000000030800820c */ /* 0x0c0fe20003fc6270 */
[----:B------:R-:W-:Y:S01]  /*4400*/  MUFU.EX2 R220, R167 ;  /* 0x000000a700dc7308 */ /* 0x000fe20000000800 */
[-C--:B------:R-:W-:Y:S01]  /*4410*/  @!P0 ISETP.GE.AND P5, PT, R8, R2.reuse, PT ;  /* 0x000000020800820c */ /* 0x080fe20003fa6270 */
[----:B------:R-:W-:Y:S01]  /*4420*/  @!P0 VIADD R8, R0, 0x19 ;  /* 0x0000001900088836 */ /* 0x000fe20000000000 */
[----:B------:R-:W-:Y:S02]  /*4430*/  @!P0 FSEL R100, R100, -INF , !P2 ;  /* 0xff80000064648808 */ /* 0x000fe40005000000 */
[----:B------:R-:W-:Y:S02]  /*4440*/  @!P0 FSEL R111, R111, -INF , !P5 ;  /* 0xff8000006f6f8808 */ /* 0x000fe40006800000 */
[----:B------:R-:W-:Y:S03]  /*4450*/  @!P0 FSEL R24, R24, -INF , !P3 ;  /* 0xff80000018188808 */ /* 0x000fe60005800000 */
[----:B------:R-:W4:Y:S01]  /*4460*/  MUFU.EX2 R211, R164 ;  /* 0x000000a400d37308 */ /* 0x000f220000000800 */
[----:B------:R-:W-:Y:S02]  /*4470*/  @!P0 FSEL R25, R25, -INF , !P6 ;  /* 0xff80000019198808 */ /* 0x000fe40007000000 */
[CC--:B------:R-:W-:Y:S02]  /*4480*/  @!P0 ISETP.GE.AND P2, PT, R9.reuse, R2.reuse, PT ;  /* 0x000000020900820c */ /* 0x0c0fe40003f46270 */
[----:B------:R-:W-:Y:S02]  /*4490*/  @!P0 ISETP.GE.AND P5, PT, R8, R2, PT ;  /* 0x000000020800820c */ /* 0x000fe40003fa6270 */
[----:B------:R-:W-:Y:S01]  /*44a0*/  @!P0 FSEL R30, R30, -INF , !P2 ;  /* 0xff8000001e1e8808 */ /* 0x000fe20005000000 */
[-C--:B--2---:R-:W-:Y:S03]  /*44b0*/  HMMA.16816.F32.BF16 R36, R104, R4.reuse, R36 ;  /* 0x000000046824723c */ /* 0x084fe60000041824 */
[-C--:B------:R-:W-:Y:S02]  /*44c0*/  @!P0 ISETP.GE.AND P3, PT, R9, R3.reuse, PT ;  /* 0x000000030900820c */ /* 0x080fe40003f66270 */
[----:B------:R-:W-:Y:S02]  /*44d0*/  @!P0 FSEL R31, R31, -INF , !P5 ;  /* 0xff8000001f1f8808 */ /* 0x000fe40006800000 */
[C---:B------:R-:W-:Y:S01]  /*44e0*/  @!P0 ISETP.GE.AND P6, PT, R8.reuse, R3, PT ;  /* 0x000000030800820c */ /* 0x040fe20003fc6270 */
[C---:B------:R-:W-:Y:S04]  /*44f0*/  HMMA.16816.F32.BF16 R40, R112.reuse, R4, R40 ;  /* 0x000000047028723c */ /* 0x040fe80000041828 */
[-C--:B------:R-:W-:Y:S01]  /*4500*/  @!P0 ISETP.GE.AND P2, PT, R8, R109.reuse, PT ;  /* 0x0000006d0800820c */ /* 0x080fe20003f46270 */
[C---:B------:R-:W-:Y:S01]  /*4510*/  @!P0 VIADD R4, R0.reuse, 0x28 ;  /* 0x0000002800048836 */ /* 0x040fe20000000000 */
[----:B------:R-:W-:Y:S01]  /*4520*/  @!P0 FSEL R101, R101, -INF , !P3 ;  /* 0xff80000065658808 */ /* 0x000fe20005800000 */
[----:B------:R-:W-:Y:S01]  /*4530*/  @!P0 VIADD R5, R0, 0x31 ;  /* 0x0000003100058836 */ /* 0x000fe20000000000 */
[-C--:B------:R-:W-:Y:S01]  /*4540*/  @!P0 ISETP.GE.AND P5, PT, R8, R108.reuse, PT ;  /* 0x0000006c0800820c */ /* 0x080fe20003fa6270 */
[----:B------:R-:W-:Y:S01]  /*4550*/  @!P0 VIADD R8, R0, 0x20 ;  /* 0x0000002000088836 */ /* 0x000fe20000000000 */
[----:B------:R-:W-:Y:S01]  /*4560*/  @!P0 FSEL R102, R102, -INF , !P6 ;  /* 0xff80000066668808 */ /* 0x000fe20007000000 */
[-C--:B------:R-:W-:Y:S03]  /*4570*/  HMMA.16816.F32.BF16 R44, R112, R6.reuse, R44 ;  /* 0x00000006702c723c */ /* 0x080fe6000004182c */
[-C--:B------:R-:W-:Y:S01]  /*4580*/  @!P0 ISETP.GE.AND P3, PT, R9, R109.reuse, PT ;  /* 0x0000006d0900820c */ /* 0x080fe20003f66270 */
[----:B------:R-:W-:Y:S01]  /*4590*/  FADD.FTZ R36, R241, R36 ;  /* 0x00000024f1247221 */ /* 0x000fe20000010000 */
[-C--:B------:R-:W-:Y:S01]  /*45a0*/  @!P0 ISETP.GE.AND P6, PT, R9, R108.reuse, PT ;  /* 0x0000006c0900820c */ /* 0x080fe20003fc6270 */
[----:B------:R-:W-:Y:S01]  /*45b0*/  FADD.FTZ R38, R241, R38 ;  /* 0x00000026f1267221 */ /* 0x000fe20000010000 */
[----:B------:R-:W-:Y:S01]  /*45c0*/  @!P0 FSEL R32, R32, -INF , !P3 ;  /* 0xff80000020208808 */ /* 0x000fe20005800000 */
[C---:B------:R-:W-:Y:S04]  /*45d0*/  HMMA.16816.F32.BF16 R48, R104.reuse, R6, R48 ;  /* 0x000000066830723c */ /* 0x040fe80000041830 */
[----:B------:R-:W-:Y:S01]  /*45e0*/  @!P0 FSEL R33, R33, -INF , !P2 ;  /* 0xff80000021218808 */ /* 0x000fe20005000000 */
[----:B------:R-:W-:Y:S01]  /*45f0*/  FADD.FTZ R37, R240, R37 ;  /* 0x00000025f0257221 */ /* 0x000fe20000010000 */
[----:B------:R-:W-:Y:S01]  /*4600*/  @!P0 FSEL R34, R34, -INF , !P6 ;  /* 0xff80000022228808 */ /* 0x000fe20007000000 */
[----:B------:R-:W-:Y:S01]  /*4610*/  FADD.FTZ R39, R240, R39 ;  /* 0x00000027f0277221 */ /* 0x000fe20000010000 */
[----:B------:R-:W-:Y:S01]  /*4620*/  @!P0 FSEL R35, R35, -INF , !P5 ;  /* 0xff80000023238808 */ /* 0x000fe20006800000 */
[C---:B------:R-:W-:Y:S01]  /*4630*/  FADD.FTZ R40, R241.reuse, R40 ;  /* 0x00000028f1287221 */ /* 0x040fe20000010000 */
[----:B------:R-:W-:Y:S01]  /*4640*/  @!P0 ISETP.GE.AND P3, PT, R8, R109, PT ;  /* 0x0000006d0800820c */ /* 0x000fe20003f66270 */
[----:B------:R-:W-:Y:S01]  /*4650*/  FADD.FTZ R41, R240, R41 ;  /* 0x00000029f0297221 */ /* 0x000fe20000010000 */
[----:B------:R-:W-:Y:S01]  /*4660*/  @!P0 ISETP.GE.AND P2, PT, R8, R108, PT ;  /* 0x0000006c0800820c */ /* 0x000fe20003f46270 */
[----:B------:R-:W-:Y:S01]  /*4670*/  FADD.FTZ R42, R241, R42 ;  /* 0x0000002af12a7221 */ /* 0x000fe20000010000 */
[----:B------:R-:W-:Y:S01]  /*4680*/  @!P0 FSEL R36, R36, -INF , !P3 ;  /* 0xff80000024248808 */ /* 0x000fe20005800000 */
[----:B------:R-:W-:Y:S01]  /*4690*/  FADD.FTZ R43, R240, R43 ;  /* 0x0000002bf02b7221 */ /* 0x000fe20000010000 */
[----:B------:R-:W-:Y:S01]  /*46a0*/  @!P0 ISETP.GE.AND P6, PT, R8, R3, PT ;  /* 0x000000030800820c */ /* 0x000fe20003fc6270 */
[C---:B------:R-:W-:Y:S01]  /*46b0*/  FADD.FTZ R44, R239.reuse, R44 ;  /* 0x0000002cef2c7221 */ /* 0x040fe20000010000 */
[----:B------:R-:W-:Y:S01]  /*46c0*/  @!P0 ISETP.GE.AND P3, PT, R12, R109, PT ;  /* 0x0000006d0c00820c */ /* 0x000fe20003f66270 */
[----:B------:R-:W-:Y:S01]  /*46d0*/  FADD.FTZ R50, R239, R50 ;  /* 0x00000032ef327221 */ /* 0x000fe20000010000 */
[----:B------:R-:W-:Y:S01]  /*46e0*/  @!P0 ISETP.GE.AND P5, PT, R8, R2, PT ;  /* 0x000000020800820c */ /* 0x000fe20003fa6270 */
[----:B------:R-:W-:Y:S01]  /*46f0*/  FADD.FTZ R45, R238, R45 ;  /* 0x0000002dee2d7221 */ /* 0x000fe20000010000 */
[----:B------:R-:W-:Y:S01]  /*4700*/  @!P0 FSEL R37, R37, -INF , !P3 ;  /* 0xff80000025258808 */ /* 0x000fe20005800000 */
[----:B------:R-:W2:Y:S01]  /*4710*/  LDSM.16.M88.4 R8, [R151+0x6c00] ;  /* 0x006c00009708783b */ /* 0x000ea20000000200 */
[----:B------:R-:W-:Y:S01]  /*4720*/  @!P0 FSEL R38, R38, -INF , !P2 ;  /* 0xff80000026268808 */ /* 0x000fe20005000000 */
[----:B------:R-:W-:Y:S01]  /*4730*/  FADD.FTZ R51, R238, R51 ;  /* 0x00000033ee337221 */ /* 0x000fe20000010000 */
[C---:B------:R-:W-:Y:S01]  /*4740*/  @!P0 ISETP.GE.AND P3, PT, R12.reuse, R108, PT ;  /* 0x0000006c0c00820c */ /* 0x040fe20003f66270 */
[C---:B------:R-:W-:Y:S01]  /*4750*/  FADD.FTZ R46, R239.reuse, R46 ;  /* 0x0000002eef2e7221 */ /* 0x040fe20000010000 */
[-C--:B------:R-:W-:Y:S01]  /*4760*/  @!P0 ISETP.GE.AND P2, PT, R12, R3.reuse, PT ;  /* 0x000000030c00820c */ /* 0x080fe20003f46270 */
[----:B------:R-:W-:Y:S01]  /*4770*/  FADD.FTZ R47, R238, R47 ;  /* 0x0000002fee2f7221 */ /* 0x000fe20000010000 */
[----:B------:R-:W-:Y:S01]  /*4780*/  @!P0 FSEL R40, R40, -INF , !P6 ;  /* 0xff80000028288808 */ /* 0x000fe20007000000 */
[----:B------:R-:W-:Y:S01]  /*4790*/  FADD.FTZ R48, R239, R48 ;  /* 0x00000030ef307221 */ /* 0x000fe20000010000 */
[----:B------:R-:W-:Y:S01]  /*47a0*/  @!P0 FSEL R39, R39, -INF , !P3 ;  /* 0xff80000027278808 */ /* 0x000fe20005800000 */
[----:B------:R-:W-:Y:S01]  /*47b0*/  FADD.FTZ R49, R238, R49 ;  /* 0x00000031ee317221 */ /* 0x000fe20000010000 */
[-C--:B------:R-:W-:Y:S02]  /*47c0*/  @!P0 ISETP.GE.AND P3, PT, R12, R2.reuse, PT ;  /* 0x000000020c00820c */ /* 0x080fe40003f66270 */
[----:B------:R-:W-:Y:S02]  /*47d0*/  @!P0 ISETP.GE.AND P6, PT, R4, R3, PT ;  /* 0x000000030400820c */ /* 0x000fe40003fc6270 */
[----:B------:R-:W-:Y:S02]  /*47e0*/  @!P0 FSEL R41, R41, -INF , !P2 ;  /* 0xff80000029298808 */ /* 0x000fe40005000000 */
[----:B------:R-:W-:Y:S02]  /*47f0*/  @!P0 FSEL R42, R42, -INF , !P5 ;  /* 0xff8000002a2a8808 */ /* 0x000fe40006800000 */
[----:B------:R-:W-:Y:S02]  /*4800*/  @!P0 FSEL R43, R43, -INF , !P3 ;  /* 0xff8000002b2b8808 */ /* 0x000fe40005800000 */
[C---:B------:R-:W-:Y:S02]  /*4810*/  @!P0 ISETP.GE.AND P2, PT, R4.reuse, R2, PT ;  /* 0x000000020400820c */ /* 0x040fe40003f46270 */
[C---:B------:R-:W-:Y:S02]  /*4820*/  @!P0 ISETP.GE.AND P5, PT, R4.reuse, R109, PT ;  /* 0x0000006d0400820c */ /* 0x040fe40003fa6270 */
[----:B------:R-:W-:Y:S01]  /*4830*/  @!P0 ISETP.GE.AND P3, PT, R4, R108, PT ;  /* 0x0000006c0400820c */ /* 0x000fe20003f66270 */
[----:B------:R-:W-:Y:S01]  /*4840*/  @!P0 VIADD R4, R0, 0x29 ;  /* 0x0000002900048836 */ /* 0x000fe20000000000 */
[----:B------:R-:W-:Y:S02]  /*4850*/  @!P0 FSEL R44, R44, -INF , !P6 ;  /* 0xff8000002c2c8808 */ /* 0x000fe40007000000 */
[----:B------:R-:W-:Y:S02]  /*4860*/  @!P0 FSEL R50, R50, -INF , !P3 ;  /* 0xff80000032328808 */ /* 0x000fe40005800000 */
[----:B------:R-:W-:Y:S02]  /*4870*/  @!P0 FSEL R46, R46, -INF , !P2 ;  /* 0xff8000002e2e8808 */ /* 0x000fe40005000000 */
[C---:B------:R-:W-:Y:S02]  /*4880*/  @!P0 ISETP.GE.AND P6, PT, R4.reuse, R3, PT ;  /* 0x000000030400820c */ /* 0x040fe40003fc6270 */
[C---:B------:R-:W-:Y:S02]  /*4890*/  @!P0 ISETP.GE.AND P2, PT, R4.reuse, R109, PT ;  /* 0x0000006d0400820c */ /* 0x040fe40003f46270 */
[----:B------:R-:W-:Y:S02]  /*48a0*/  @!P0 FSEL R45, R45, -INF , !P6 ;  /* 0xff8000002d2d8808 */ /* 0x000fe40007000000 */
[C---:B------:R-:W-:Y:S01]  /*48b0*/  @!P0 ISETP.GE.AND P6, PT, R4.reuse, R2, PT ;  /* 0x000000020400820c */ /* 0x040fe20003fc6270 */
[-C--:B--2---:R-:W-:Y:S03]  /*48c0*/  HMMA.16816.F32.BF16 R52, R104, R8.reuse, R52 ;  /* 0x000000086834723c */ /* 0x084fe60000041834 */
[----:B------:R-:W-:Y:S02]  /*48d0*/  @!P0 FSEL R47, R47, -INF , !P6 ;  /* 0xff8000002f2f8808 */ /* 0x000fe40007000000 */
[----:B------:R-:W-:Y:S01]  /*48e0*/  @!P0 ISETP.GE.AND P6, PT, R4, R108, PT ;  /* 0x0000006c0400820c */ /* 0x000fe20003fc6270 */
[----:B------:R-:W-:Y:S01]  /*48f0*/  @!P0 VIADD R4, R0, 0x30 ;  /* 0x0000003000048836 */ /* 0x000fe20000000000 */
[----:B------:R-:W-:Y:S01]  /*4900*/  @!P0 FSEL R48, R48, -INF , !P5 ;  /* 0xff80000030308808 */ /* 0x000fe20006800000 */
[C---:B------:R-:W-:Y:S04]  /*4910*/  HMMA.16816.F32.BF16 R56, R112.reuse, R8, R56 ;  /* 0x000000087038723c */ /* 0x040fe80000041838 */
[----:B------:R-:W-:Y:S01]  /*4920*/  @!P0 FSEL R51, R51, -INF , !P6 ;  /* 0xff80000033338808 */ /* 0x000fe20007000000 */
[----:B------:R-:W-:Y:S01]  /*4930*/  IMAD.WIDE.U32 R8, R173, -0x2daee0ad, RZ ;  /* 0xd2511f53ad087825 */ /* 0x000fe200078e00ff */
[----:B------:R-:W-:Y:S02]  /*4940*/  @!P0 FSEL R49, R49, -INF , !P2 ;  /* 0xff80000031318808 */ /* 0x000fe40005000000 */
[C---:B------:R-:W-:Y:S01]  /*4950*/  @!P0 ISETP.GE.AND P3, PT, R4.reuse, R3, PT ;  /* 0x000000030400820c */ /* 0x040fe20003f66270 */
[-C--:B------:R-:W-:Y:S01]  /*4960*/  HMMA.16816.F32.BF16 R60, R112, R10.reuse, R60 ;  /* 0x0000000a703c723c */ /* 0x080fe2000004183c */
[----:B------:R-:W-:Y:S02]  /*4970*/  IMAD.MOV.U32 R112, RZ, RZ, 0x10 ;  /* 0x00000010ff707424 */ /* 0x000fe400078e00ff */
[CC--:B------:R-:W-:Y:S01]  /*4980*/  @!P0 ISETP.GE.AND P5, PT, R4.reuse, R109.reuse, PT ;  /* 0x0000006d0400820c */ /* 0x0c0fe20003fa6270 */
[C---:B------:R-:W-:Y:S01]  /*4990*/  FADD.FTZ R54, R237.reuse, R54 ;  /* 0x00000036ed367221 */ /* 0x040fe20000010000 */
[C---:B------:R-:W-:Y:S01]  /*49a0*/  @!P0 ISETP.GE.AND P6, PT, R4.reuse, R2, PT ;  /* 0x000000020400820c */ /* 0x040fe20003fc6270 */
[----:B------:R-:W-:Y:S01]  /*49b0*/  FADD.FTZ R52, R237, R52 ;  /* 0x00000034ed347221 */ /* 0x000fe20000010000 */
[-C--:B------:R-:W-:Y:S01]  /*49c0*/  @!P0 ISETP.GE.AND P2, PT, R4, R108.reuse, PT ;  /* 0x0000006c0400820c */ /* 0x080fe20003f46270 */
[----:B------:R-:W-:Y:S01]  /*49d0*/  FFMA.FTZ R4, R15, UR14, -R157 ;  /* 0x0000000e0f047c23 */ /* 0x000fe2000801089d */
[----:B------:R-:W-:Y:S01]  /*49e0*/  LOP3.LUT R7, R178, UR40, R9, 0x96, !PT ;  /* 0x00000028b2077c12 */ /* 0x000fe2000f8e9609 */
[----:B------:R-:W-:Y:S02]  /*49f0*/  HMMA.16816.F32.BF16 R64, R104, R10, R64 ;  /* 0x0000000a6840723c */ /* 0x000fe40000041840 */
[----:B------:R2:W-:Y:S02]  /*4a00*/  MUFU.EX2 R218, R4 ;  /* 0x0000000400da7308 */ /* 0x0005e40000000800 */
[----:B------:R-:W-:Y:S01]  /*4a10*/  @!P0 FSEL R52, R52, -INF , !P5 ;  /* 0xff80000034348808 */ /* 0x000fe20006800000 */
[----:B------:R-:W-:Y:S01]  /*4a20*/  FADD.FTZ R53, R236, R53 ;  /* 0x00000035ec357221 */ /* 0x000fe20000010000 */
[----:B------:R-:W-:Y:S01]  /*4a30*/  @!P0 FSEL R54, R54, -INF , !P2 ;  /* 0xff80000036368808 */ /* 0x000fe20005000000 */
[----:B------:R-:W-:Y:S01]  /*4a40*/  FADD.FTZ R55, R236, R55 ;  /* 0x00000037ec377221 */ /* 0x000fe20000010000 */
[----:B------:R-:W-:Y:S01]  /*4a50*/  @!P0 ISETP.GE.AND P5, PT, R5, R109, PT ;  /* 0x0000006d0500820c */ /* 0x000fe20003fa6270 */
[----:B------:R-:W-:Y:S01]  /*4a60*/  FADD.FTZ R61, R233, R61 ;  /* 0x0000003de93d7221 */ /* 0x000fe20000010000 */
[-C--:B------:R-:W-:Y:S01]  /*4a70*/  @!P0 ISETP.GE.AND P2, PT, R5, R3.reuse, PT ;  /* 0x000000030500820c */ /* 0x080fe20003f46270 */
[----:B------:R-:W-:Y:S01]  /*4a80*/  FADD.FTZ R63, R233, R63 ;  /* 0x0000003fe93f7221 */ /* 0x000fe20000010000 */
[----:B------:R-:W-:Y:S01]  /*4a90*/  @!P0 FSEL R53, R53, -INF , !P5 ;  /* 0xff80000035358808 */ /* 0x000fe20006800000 */
[----:B------:R-:W-:Y:S01]  /*4aa0*/  FADD.FTZ R60, R234, R60 ;  /* 0x0000003cea3c7221 */ /* 0x000fe20000010000 */
[----:B------:R-:W-:Y:S01]  /*4ab0*/  LOP3.LUT R8, R8, UR39, R27, 0x96, !PT ;  /* 0x0000002708087c12 */ /* 0x000fe2000f8e961b */
[----:B------:R-:W-:Y:S01]  /*4ac0*/  FADD.FTZ R62, R234, R62 ;  /* 0x0000003eea3e7221 */ /* 0x000fe20000010000 */
[----:B------:R-:W-:Y:S01]  /*4ad0*/  @!P0 ISETP.GE.AND P5, PT, R5, R108, PT ;  /* 0x0000006c0500820c */ /* 0x000fe20003fa6270 */
[----:B------:R-:W-:Y:S01]  /*4ae0*/  FADD.FTZ R57, R236, R57 ;  /* 0x00000039ec397221 */ /* 0x000fe20000010000 */
[----:B------:R-:W-:Y:S01]  /*4af0*/  SEL R112, R112, 0xfffffff0, !P1 ;  /* 0xfffffff070707807 */ /* 0x000fe20004800000 */
[----:B------:R-:W-:Y:S01]  /*4b00*/  FADD.FTZ R65, R233, R65 ;  /* 0x00000041e9417221 */ /* 0x000fe20000010000 */
[----:B------:R-:W-:Y:S01]  /*4b10*/  @!P0 FSEL R55, R55, -INF , !P5 ;  /* 0xff80000037378808 */ /* 0x000fe20006800000 */
[----:B--2---:R-:W-:Y:S01]  /*4b20*/  @!P0 VIADD R4, R0, 0x38 ;  /* 0x0000003800048836 */ /* 0x004fe20000000000 */
[----:B------:R-:W-:Y:S01]  /*4b30*/  @!P0 FSEL R57, R57, -INF , !P2 ;  /* 0xff80000039398808 */ /* 0x000fe20005000000 */
[----:B------:R-:W-:Y:S01]  /*4b40*/  FADD.FTZ R59, R236, R59 ;  /* 0x0000003bec3b7221 */ /* 0x000fe20000010000 */
[-C--:B------:R-:W-:Y:S01]  /*4b50*/  @!P0 ISETP.GE.AND P5, PT, R5, R2.reuse, PT ;  /* 0x000000020500820c */ /* 0x080fe20003fa6270 */
[----:B------:R-:W-:Y:S02]  /*4b60*/  @!P0 VIADD R0, R0, 0x39 ;  /* 0x0000003900008836 */ /* 0x000fe40000000000 */
[----:B------:R-:W-:Y:S01]  /*4b70*/  FFMA.FTZ R5, R16, UR14, -R160 ;  /* 0x0000000e10057c23 */ /* 0x000fe200080108a0 */
[----:B------:R-:W-:Y:S01]  /*4b80*/  IMAD.IADD R114, R112, 0x1, R171 ;  /* 0x0000000170727824 */ /* 0x000fe200078e02ab */
[----:B------:R-:W-:Y:S01]  /*4b90*/  @!P0 FSEL R59, R59, -INF , !P5 ;  /* 0xff8000003b3b8808 */ /* 0x000fe20006800000 */
[----:B------:R-:W-:Y:S01]  /*4ba0*/  FADD.FTZ R67, R233, R67 ;  /* 0x00000043e9437221 */ /* 0x000fe20000010000 */
[C---:B------:R-:W-:Y:S01]  /*4bb0*/  @!P0 ISETP.GE.AND P2, PT, R0.reuse, R3, PT ;  /* 0x000000030000820c */ /* 0x040fe20003f46270 */
[----:B------:R2:W-:Y:S01]  /*4bc0*/  MUFU.EX2 R192, R5 ;  /* 0x0000000500c07308 */ /* 0x0005e20000000800 */
[----:B------:R-:W-:Y:S01]  /*4bd0*/  @!P0 ISETP.GE.AND P5, PT, R0, R2, PT ;  /* 0x000000020000820c */ /* 0x000fe20003fa6270 */
[C---:B------:R-:W-:Y:S01]  /*4be0*/  FADD.FTZ R64, R234.reuse, R64 ;  /* 0x00000040ea407221 */ /* 0x040fe20000010000 */
[----:B------:R-:W-:Y:S01]  /*4bf0*/  @!P0 FSEL R61, R61, -INF , !P2 ;  /* 0xff8000003d3d8808 */ /* 0x000fe20005000000 */
[----:B------:R-:W-:Y:S01]  /*4c00*/  FADD.FTZ R66, R234, R66 ;  /* 0x00000042ea427221 */ /* 0x000fe20000010000 */
[C---:B------:R-:W-:Y:S01]  /*4c10*/  @!P0 ISETP.GE.AND P2, PT, R0.reuse, R109, PT ;  /* 0x0000006d0000820c */ /* 0x040fe20003f46270 */
[----:B------:R-:W-:Y:S01]  /*4c20*/  FADD.FTZ R58, R237, R58 ;  /* 0x0000003aed3a7221 */ /* 0x000fe20000010000 */
[----:B------:R-:W-:Y:S01]  /*4c30*/  @!P0 FSEL R63, R63, -INF , !P5 ;  /* 0xff8000003f3f8808 */ /* 0x000fe20006800000 */
[----:B------:R-:W-:Y:S01]  /*4c40*/  IMAD.WIDE.U32 R14, R169, -0x2daee0ad, RZ ;  /* 0xd2511f53a90e7825 */ /* 0x000fe200078e00ff */
[----:B------:R-:W-:Y:S02]  /*4c50*/  @!P0 ISETP.GE.AND P5, PT, R0, R108, PT ;  /* 0x0000006c0000820c */ /* 0x000fe40003fa6270 */
[----:B------:R-:W-:Y:S01]  /*4c60*/  @!P0 FSEL R65, R65, -INF , !P2 ;  /* 0xff80000041418808 */ /* 0x000fe20005000000 */
[----:B------:R-:W-:Y:S01]  /*4c70*/  FFMA.FTZ R0, R21, UR14, -R160 ;  /* 0x0000000e15007c23 */ /* 0x000fe200080108a0 */
[----:B------:R-:W-:Y:S01]  /*4c80*/  @!P0 FSEL R58, R58, -INF , !P6 ;  /* 0xff8000003a3a8808 */ /* 0x000fe20007000000 */
[----:B------:R-:W-:Y:S01]  /*4c90*/  FADD.FTZ R56, R237, R56 ;  /* 0x00000038ed387221 */ /* 0x000fe20000010000 */
[----:B------:R-:W-:Y:S01]  /*4ca0*/  @!P0 ISETP.GE.AND P6, PT, R4, R2, PT ;  /* 0x000000020400820c */ /* 0x000fe20003fc6270 */
[----:B------:R1:W-:Y:S01]  /*4cb0*/  MUFU.EX2 R190, R0 ;  /* 0x0000000000be7308 */ /* 0x0003e20000000800 */
[----:B------:R-:W-:Y:S01]  /*4cc0*/  @!P0 FSEL R67, R67, -INF , !P5 ;  /* 0xff80000043438808 */ /* 0x000fe20006800000 */
[--C-:B------:R-:W-:Y:S01]  /*4cd0*/  FFMA.FTZ R2, R18, UR14, -R159.reuse ;  /* 0x0000000e12027c23 */ /* 0x100fe2000801089f */
[----:B------:R-:W-:Y:S02]  /*4ce0*/  @!P0 FSEL R56, R56, -INF , !P3 ;  /* 0xff80000038388808 */ /* 0x000fe40005800000 */
[----:B------:R-:W-:Y:S01]  /*4cf0*/  @!P0 ISETP.GE.AND P3, PT, R4, R3, PT ;  /* 0x000000030400820c */ /* 0x000fe20003f66270 */
[--C-:B------:R-:W-:Y:S01]  /*4d00*/  FFMA.FTZ R3, R17, UR14, -R160.reuse ;  /* 0x0000000e11037c23 */ /* 0x100fe200080108a0 */
[----:B------:R-:W-:Y:S03]  /*4d10*/  @!P0 FSEL R62, R62, -INF , !P6 ;  /* 0xff8000003e3e8808 */ /* 0x000fe60007000000 */
[----:B------:R3:W-:Y:S01]  /*4d20*/  MUFU.EX2 R202, R2 ;  /* 0x0000000200ca7308 */ /* 0x0007e20000000800 */
[----:B------:R-:W-:Y:S01]  /*4d30*/  @!P0 ISETP.GE.AND P6, PT, R4, R108, PT ;  /* 0x0000006c0400820c */ /* 0x000fe20003fc6270 */
[----:B------:R-:W-:Y:S01]  /*4d40*/  IMAD.WIDE.U32 R16, R179, -0x326172a9, RZ ;  /* 0xcd9e8d57b3107825 */ /* 0x000fe200078e00ff */
[----:B------:R-:W-:Y:S02]  /*4d50*/  @!P0 FSEL R60, R60, -INF , !P3 ;  /* 0xff8000003c3c8808 */ /* 0x000fe40005800000 */
[----:B------:R-:W-:Y:S01]  /*4d60*/  @!P0 ISETP.GE.AND P3, PT, R4, R109, PT ;  /* 0x0000006d0400820c */ /* 0x000fe20003f66270 */
[----:B--2---:R-:W-:Y:S01]  /*4d70*/  IMAD.WIDE.U32 R4, R181, -0x326172a9, RZ ;  /* 0xcd9e8d57b5047825 */ /* 0x004fe200078e00ff */
[----:B------:R-:W-:Y:S03]  /*4d80*/  @!P0 FSEL R66, R66, -INF , !P6 ;  /* 0xff80000042428808 */ /* 0x000fe60007000000 */
[----:B------:R-:W2:Y:S01]  /*4d90*/  MUFU.EX2 R193, R3 ;  /* 0x0000000300c17308 */ /* 0x000ea20000000800 */
[----:B------:R-:W-:Y:S01]  /*4da0*/  @!P0 FSEL R64, R64, -INF , !P3 ;  /* 0xff80000040408808 */ /* 0x000fe20005800000 */
[----:B-1----:R-:W-:Y:S01]  /*4db0*/  FFMA.FTZ R0, R22, UR14, -R159 ;  /* 0x0000000e16007c23 */ /* 0x002fe2000801089f */
[----:B------:R-:W-:Y:S01]  /*4dc0*/  LOP3.LUT R13, R186, UR41, R5, 0x96, !PT ;  /* 0x00000029ba0d7c12 */ /* 0x000fe2000f8e9605 */
[--C-:B------:R-:W-:Y:S02]  /*4dd0*/  FFMA.FTZ R66, R66, UR14, -R159.reuse ;  /* 0x0000000e42427c23 */ /* 0x100fe4000801089f */
[--C-:B------:R-:W-:Y:S04]  /*4de0*/  FFMA.FTZ R64, R64, UR14, -R160.reuse ;  /* 0x0000000e40407c23 */ /* 0x100fe800080108a0 */
[----:B------:R1:W-:Y:S01]  /*4df0*/  MUFU.EX2 R199, R0 ;  /* 0x0000000000c77308 */ /* 0x0003e20000000800 */
[----:B---3--:R-:W-:Y:S01]  /*4e00*/  FFMA.FTZ R2, R19, UR14, -R159 ;  /* 0x0000000e13027c23 */ /* 0x008fe2000801089f */
[----:B------:R-:W-:Y:S03]  /*4e10*/  IMAD.WIDE.U32 R18, R177, -0x2daee0ad, RZ ;  /* 0xd2511f53b1127825 */ /* 0x000fe600078e00ff */
[----:B------:R-:W-:Y:S05]  /*4e20*/  LOP3.LUT R18, R18, UR39, R15, 0x96, !PT ;  /* 0x0000002712127c12 */ /* 0x000fea000f8e960f */
[----:B------:R3:W2:Y:S01]  /*4e30*/  MUFU.EX2 R201, R2 ;  /* 0x0000000200c97308 */ /* 0x0006a20000000800 */
[----:B------:R-:W-:Y:S01]  /*4e40*/  LOP3.LUT R6, R176, UR40, R19, 0x96, !PT ;  /* 0x00000028b0067c12 */ /* 0x000fe2000f8e9613 */
[----:B------:R-:W-:Y:S01]  /*4e50*/  UIADD3 UR40, UPT, UPT, UR52, 0x1715609d, URZ ;  /* 0x1715609d34287890 */ /* 0x000fe2000fffe0ff */
[----:B------:R-:W-:Y:S01]  /*4e60*/  IMAD.WIDE.U32 R18, R18, -0x326172a9, RZ ;  /* 0xcd9e8d5712127825 */ /* 0x000fe200078e00ff */
[----:B------:R-:W-:Y:S04]  /*4e70*/  UIADD3 UR39, UPT, UPT, UR53, -0x56f99767, URZ ;  /* 0xa906689935277890 */ /* 0x000fe8000fffe0ff */
[----:B------:R-:W-:Y:S01]  /*4e80*/  LOP3.LUT R15, R4, UR40, R29, 0x96, !PT ;  /* 0x00000028040f7c12 */ /* 0x000fe2000f8e961d */
[----:B-1----:R-:W-:Y:S01]  /*4e90*/  FFMA.FTZ R0, R23, UR14, -R159 ;  /* 0x0000000e17007c23 */ /* 0x002fe2000801089f */
[----:B------:R-:W-:Y:S01]  /*4ea0*/  IMAD.WIDE.U32 R22, R8, -0x326172a9, RZ ;  /* 0xcd9e8d5708167825 */ /* 0x000fe200078e00ff */
[----:B------:R-:W-:Y:S03]  /*4eb0*/  MUFU.EX2 R163, R64 ;  /* 0x0000004000a37308 */ /* 0x000fe60000000800 */
[----:B---3--:R-:W-:Y:S07]  /*4ec0*/  FFMA.FTZ R2, R20, UR14, -R160 ;  /* 0x0000000e14027c23 */ /* 0x008fee00080108a0 */
[----:B------:R1:W-:Y:S10]  /*4ed0*/  MUFU.EX2 R198, R0 ;  /* 0x0000000000c67308 */ /* 0x0003f40000000800 */
[----:B------:R3:W2:Y:S10]  /*4ee0*/  MUFU.EX2 R191, R2 ;  /* 0x0000000200bf7308 */ /* 0x0006b40000000800 */
[----:B------:R-:W-:Y:S01]  /*4ef0*/  MUFU.EX2 R161, R66 ;  /* 0x0000004200a17308 */ /* 0x000fe20000000800 */
[--C-:B-1----:R-:W-:Y:S09]  /*4f00*/  FFMA.FTZ R0, R24, UR14, -R158.reuse ;  /* 0x0000000e18007c23 */ /* 0x102ff2000801089e */
[----:B------:R1:W-:Y:S01]  /*4f10*/  MUFU.EX2 R206, R0 ;  /* 0x0000000000ce7308 */ /* 0x0003e20000000800 */
[----:B---3--:R-:W-:Y:S05]  /*4f20*/  IMAD.WIDE.U32 R2, R183, -0x326172a9, RZ ;  /* 0xcd9e8d57b7027825 */ /* 0x008fea00078e00ff */
[----:B------:R-:W-:Y:S02]  /*4f30*/  LOP3.LUT R9, R182, UR41, R3, 0x96, !PT ;  /* 0x00000029b6097c12 */ /* 0x000fe4000f8e9603 */
[----:B------:R-:W-:Y:S01]  /*4f40*/  LOP3.LUT R12, R2, UR40, R17, 0x96, !PT ;  /* 0x00000028020c7c12 */ /* 0x000fe2000f8e9611 */
[----:B------:R-:W-:Y:S04]  /*4f50*/  IMAD.WIDE.U32 R2, R6, -0x326172a9, RZ ;  /* 0xcd9e8d5706027825 */ /* 0x000fe800078e00ff */
[----:B------:R-:W-:Y:S01]  /*4f60*/  IMAD.WIDE.U32 R6, R7, -0x326172a9, RZ ;  /* 0xcd9e8d5707067825 */ /* 0x000fe200078e00ff */
[----:B------:R-:W-:Y:S02]  /*4f70*/  LOP3.LUT R20, R172, UR41, R3, 0x96, !PT ;  /* 0x00000029ac147c12 */ /* 0x000fe4000f8e9603 */
[----:B------:R-:W-:Y:S01]  /*4f80*/  LOP3.LUT R17, R2, UR40, R19, 0x96, !PT ;  /* 0x0000002802117c12 */ /* 0x000fe2000f8e9613 */
[----:B-1----:R-:W-:Y:S01]  /*4f90*/  FFMA.FTZ R0, R25, UR14, -R158 ;  /* 0x0000000e19007c23 */ /* 0x002fe2000801089e */
[----:B------:R-:W-:Y:S01]  /*4fa0*/  LOP3.LUT R103, R6, UR40, R23, 0x96, !PT ;  /* 0x0000002806677c12 */ /* 0x000fe2000f8e9617 */
[----:B------:R-:W-:Y:S01]  /*4fb0*/  IMAD.WIDE.U32 R2, R15, -0x2daee0ad, RZ ;  /* 0xd2511f530f027825 */ /* 0x000fe200078e00ff */
[----:B------:R-:W-:Y:S01]  /*4fc0*/  LOP3.LUT R174, R174, UR41, R7, 0x96, !PT ;  /* 0x00000029aeae7c12 */ /* 0x000fe2000f8e9607 */
[----:B------:R1:W-:Y:S01]  /*4fd0*/  MUFU.EX2 R207, R0 ;  /* 0x0000000000cf7308 */ /* 0x0003e20000000800 */
[----:B------:R-:W-:Y:S01]  /*4fe0*/  UIADD3 UR41, UPT, UPT, UR53, 0x646e171e, URZ ;  /* 0x646e171e35297890 */ /* 0x000fe2000fffe0ff */
[----:B------:R-:W-:Y:S01]  /*4ff0*/  IMAD.WIDE.U32 R4, R12, -0x2daee0ad, RZ ;  /* 0xd2511f530c047825 */ /* 0x000fe200078e00ff */
[C---:B------:R-:W-:Y:S01]  /*5000*/  PRMT R110, R2.reuse, 0x7773, RZ ;  /* 0x00007773026e7816 */ /* 0x040fe200000000ff */
[----:B------:R-:W-:Y:S01]  /*5010*/  UIADD3 UR40, UPT, UPT, UR52, -0x4ab325aa, URZ ;  /* 0xb54cda5634287890 */ /* 0x000fe2000fffe0ff */
[----:B------:R-:W-:Y:S01]  /*5020*/  PRMT R109, R2, 0x7771, RZ ;  /* 0x00007771026d7816 */ /* 0x000fe200000000ff */
[----:B------:R-:W-:Y:S01]  /*5030*/  IMAD.WIDE.U32 R8, R9, -0x2daee0ad, RZ ;  /* 0xd2511f5309087825 */ /* 0x000fe200078e00ff */
[C---:B------:R-:W-:Y:S02]  /*5040*/  PRMT R24, R4.reuse, 0x7770, RZ ;  /* 0x0000777004187816 */ /* 0x040fe400000000ff */
[----:B------:R-:W-:Y:S01]  /*5050*/  PRMT R25, R4, 0x7771, RZ ;  /* 0x0000777104197816 */ /* 0x000fe200000000ff */
[----:B------:R-:W-:Y:S01]  /*5060*/  IMAD.WIDE.U32 R6, R17, -0x2daee0ad, RZ ;  /* 0xd2511f5311067825 */ /* 0x000fe200078e00ff */
[----:B------:R-:W-:Y:S02]  /*5070*/  LOP3.LUT R8, R8, UR41, R5, 0x96, !PT ;  /* 0x0000002908087c12 */ /* 0x000fe4000f8e9605 */
[----:B------:R-:W-:Y:S01]  /*5080*/  PRMT R27, R4, 0x7772, RZ ;  /* 0x00007772041b7816 */ /* 0x000fe200000000ff */
[----:B------:R-:W-:Y:S01]  /*5090*/  IMAD.WIDE.U32 R12, R13, -0x2daee0ad, RZ ;  /* 0xd2511f530d0c7825 */ /* 0x000fe200078e00ff */
[----:B------:R-:W-:Y:S02]  /*50a0*/  LOP3.LUT R19, R180, UR39, R9, 0x96, !PT ;  /* 0x00000027b4137c12 */ /* 0x000fe4000f8e9609 */
[----:B------:R-:W-:Y:S01]  /*50b0*/  PRMT R29, R4, 0x7773, RZ ;  /* 0x00007773041d7816 */ /* 0x000fe200000000ff */
[----:B-1----:R-:W-:Y:S01]  /*50c0*/  FFMA.FTZ R0, R100, UR14, -R157 ;  /* 0x0000000e64007c23 */ /* 0x002fe2000801089d */
[----:B------:R-:W-:Y:S01]  /*50d0*/  PRMT R100, R2, 0x7770, RZ ;  /* 0x0000777002647816 */ /* 0x000fe200000000ff */
[----:B------:R-:W-:Y:S01]  /*50e0*/  IMAD.WIDE.U32 R4, R20, -0x2daee0ad, RZ ;  /* 0xd2511f5314047825 */ /* 0x000fe200078e00ff */
[----:B------:R-:W-:Y:S01]  /*50f0*/  PRMT R108, R2, 0x7772, RZ ;  /* 0x00007772026c7816 */ /* 0x000fe200000000ff */
[----:B------:R1:W-:Y:S01]  /*5100*/  MUFU.EX2 R212, R0 ;  /* 0x0000000000d47308 */ /* 0x0003e20000000800 */
[----:B------:R-:W-:Y:S02]  /*5110*/  LOP3.LUT R185, R184, UR39, R13, 0x96, !PT ;  /* 0x00000027b8b97c12 */ /* 0x000fe4000f8e960d */
[----:B------:R-:W-:Y:S02]  /*5120*/  LOP3.LUT R2, R14, UR39, R5, 0x96, !PT ;  /* 0x000000270e027c12 */ /* 0x000fe4000f8e9605 */
[----:B------:R-:W-:Y:S01]  /*5130*/  LOP3.LUT R7, R4, UR41, R7, 0x96, !PT ;  /* 0x0000002904077c12 */ /* 0x000fe2000f8e9607 */
[----:B------:R-:W-:Y:S01]  /*5140*/  IMAD.WIDE.U32 R4, R19, -0x326172a9, RZ ;  /* 0xcd9e8d5713047825 */ /* 0x000fe200078e00ff */
[----:B------:R-:W-:Y:S02]  /*5150*/  LOP3.LUT R9, R12, UR41, R3, 0x96, !PT ;  /* 0x000000290c097c12 */ /* 0x000fe4000f8e9603 */
[----:B------:R-:W-:Y:S01]  /*5160*/  PRMT R19, R6, 0x7770, RZ ;  /* 0x0000777006137816 */ /* 0x000fe200000000ff */
[----:B------:R-:W-:Y:S01]  /*5170*/  IMAD.WIDE.U32 R2, R2, -0x326172a9, RZ ;  /* 0xcd9e8d5702027825 */ /* 0x000fe200078e00ff */
[----:B------:R-:W-:Y:S02]  /*5180*/  LOP3.LUT R5, R16, UR40, R5, 0x96, !PT ;  /* 0x0000002810057c12 */ /* 0x000fe4000f8e9605 */
[----:B------:R-:W-:Y:S02]  /*5190*/  PRMT R20, R6, 0x7771, RZ ;  /* 0x0000777106147816 */ /* 0x000fe400000000ff */
[----:B------:R-:W-:Y:S02]  /*51a0*/  PRMT R16, R4, 0x7772, RZ ;  /* 0x0000777204107816 */ /* 0x000fe400000000ff */
[----:B------:R-:W-:Y:S01]  /*51b0*/  PRMT R13, R2, 0x7770, RZ ;  /* 0x00007770020d7816 */ /* 0x000fe200000000ff */
[--C-:B-1----:R-:W-:Y:S01]  /*51c0*/  FFMA.FTZ R0, R111, UR14, -R157.reuse ;  /* 0x0000000e6f007c23 */ /* 0x102fe2000801089d */
[----:B------:R-:W-:Y:S01]  /*51d0*/  PRMT R17, R4, 0x7773, RZ ;  /* 0x0000777304117816 */ /* 0x000fe200000000ff */
[----:B------:R-:W3:Y:S01]  /*51e0*/  LDL R111, [R1+0x18] ;  /* 0x00001800016f7983 */ /* 0x000ee20000100800 */
[C---:B------:R-:W-:Y:S01]  /*51f0*/  PRMT R12, R2.reuse, 0x7771, RZ ;  /* 0x00007771020c7816 */ /* 0x040fe200000000ff */
[----:B------:R1:W-:Y:S01]  /*5200*/  MUFU.EX2 R210, R0 ;  /* 0x0000000000d27308 */ /* 0x0003e20000000800 */
[C---:B------:R-:W-:Y:S02]  /*5210*/  PRMT R11, R2.reuse, 0x7772, RZ ;  /* 0x00007772020b7816 */ /* 0x040fe400000000ff */
[----:B------:R-:W-:Y:S02]  /*5220*/  PRMT R10, R2, 0x7773, RZ ;  /* 0x00007773020a7816 */ /* 0x000fe400000000ff */
[----:B------:R-:W-:Y:S02]  /*5230*/  LOP3.LUT R2, R5, 0xffff, RZ, 0xc0, !PT ;  /* 0x0000ffff05027812 */ /* 0x000fe400078ec0ff */
[C---:B------:R-:W-:Y:S02]  /*5240*/  PRMT R23, R6.reuse, 0x7772, RZ ;  /* 0x0000777206177816 */ /* 0x040fe400000000ff */
[----:B------:R-:W-:Y:S02]  /*5250*/  SHF.R.U32.HI R2, RZ, 0x8, R2 ;  /* 0x00000008ff027819 */ /* 0x000fe40000011602 */
[----:B------:R-:W-:Y:S02]  /*5260*/  PRMT R21, R6, 0x7773, RZ ;  /* 0x0000777306157816 */ /* 0x000fe400000000ff */
[----:B------:R-:W-:Y:S02]  /*5270*/  LOP3.LUT R2, R2, 0xffff, RZ, 0xc0, !PT ;  /* 0x0000ffff02027812 */ /* 0x000fe400078ec0ff */
[----:B------:R-:W-:Y:S02]  /*5280*/  PRMT R15, R4, 0x7771, RZ ;  /* 0x00007771040f7816 */ /* 0x000fe400000000ff */
[----:B------:R-:W-:Y:S01]  /*5290*/  ISETP.LE.U32.AND P6, PT, R2, UR15, PT ;  /* 0x0000000f02007c0c */ /* 0x000fe2000bfc3070 */
[--C-:B-1----:R-:W-:Y:S01]  /*52a0*/  FFMA.FTZ R0, R101, UR14, -R158.reuse ;  /* 0x0000000e65007c23 */ /* 0x102fe2000801089e */
[----:B------:R-:W-:Y:S01]  /*52b0*/  PRMT R14, R4, 0x7770, RZ ;  /* 0x00007770040e7816 */ /* 0x000fe200000000ff */
[----:B------:R-:W-:Y:S02]  /*52c0*/  FFMA.FTZ R4, R31, UR14, -R157 ;  /* 0x0000000e1f047c23 */ /* 0x000fe4000801089d */
[----:B------:R1:W2:Y:S08]  /*52d0*/  MUFU.EX2 R203, R0 ;  /* 0x0000000000cb7308 */ /* 0x0002b00000000800 */
[----:B------:R-:W-:Y:S02]  /*52e0*/  @!P6 FADD.FTZ R205, -R205, -RZ ;  /* 0x800000ffcdcde221 */ /* 0x000fe40000010100 */
[----:B------:R4:W-:Y:S01]  /*52f0*/  MUFU.EX2 R208, R4 ;  /* 0x0000000400d07308 */ /* 0x0009e20000000800 */
[----:B-1----:R-:W-:Y:S09]  /*5300*/  FFMA.FTZ R0, R102, UR14, -R158 ;  /* 0x0000000e66007c23 */ /* 0x002ff2000801089e */
[----:B------:R1:W-:Y:S01]  /*5310*/  MUFU.EX2 R200, R0 ;  /* 0x0000000000c87308 */ /* 0x0003e20000000800 */
[----:B----4-:R-:W-:Y:S09]  /*5320*/  FFMA.FTZ R4, R32, UR14, -R160 ;  /* 0x0000000e20047c23 */ /* 0x010ff200080108a0 */
[----:B------:R4:W-:Y:S01]  /*5330*/  MUFU.EX2 R184, R4 ;  /* 0x0000000400b87308 */ /* 0x0009e20000000800 */
[----:B-1----:R-:W-:Y:S01]  /*5340*/  LOP3.LUT R0, R18, UR40, R3, 0x96, !PT ;  /* 0x0000002812007c12 */ /* 0x002fe2000f8e9603 */
[----:B------:R-:W-:Y:S03]  /*5350*/  FFMA.FTZ R3, R30, UR14, -R157 ;  /* 0x0000000e1e037c23 */ /* 0x000fe6000801089d */
[C---:B------:R-:W-:Y:S05]  /*5360*/  LOP3.LUT R2, R0.reuse, 0xffff, RZ, 0xc0, !PT ;  /* 0x0000ffff00027812 */ /* 0x040fea00078ec0ff */
[----:B------:R1:W-:Y:S01]  /*5370*/  MUFU.EX2 R209, R3 ;  /* 0x0000000300d17308 */ /* 0x0003e20000000800 */
[----:B------:R-:W-:Y:S02]  /*5380*/  LOP3.LUT R6, R0, 0xff, RZ, 0xc0, !PT ;  /* 0x000000ff00067812 */ /* 0x000fe400078ec0ff */
[----:B------:R-:W-:Y:S01]  /*5390*/  SHF.R.U32.HI R2, RZ, 0x8, R2 ;  /* 0x00000008ff027819 */ /* 0x000fe20000011602 */
[----:B----4-:R-:W-:Y:S01]  /*53a0*/  FFMA.FTZ R4, R34, UR14, -R159 ;  /* 0x0000000e22047c23 */ /* 0x010fe2000801089f */
[----:B------:R-:W-:Y:S02]  /*53b0*/  ISETP.LE.U32.AND P5, PT, R6, UR15, PT ;  /* 0x0000000f06007c0c */ /* 0x000fe4000bfa3070 */
[----:B------:R-:W-:Y:S03]  /*53c0*/  LOP3.LUT R2, R2, 0xffff, RZ, 0xc0, !PT ;  /* 0x0000ffff02027812 */ /* 0x000fe600078ec0ff */
[----:B------:R4:W2:Y:S01]  /*53d0*/  MUFU.EX2 R182, R4 ;  /* 0x0000000400b67308 */ /* 0x0008a20000000800 */
[----:B-1----:R-:W-:Y:S07]  /*53e0*/  LOP3.LUT R3, R5, 0xff, RZ, 0xc0, !PT ;  /* 0x000000ff05037812 */ /* 0x002fee00078ec0ff */
[----:B------:R-:W-:Y:S01]  /*53f0*/  @!P5 FADD.FTZ R217, -R217, -RZ ;  /* 0x800000ffd9d9d221 */ /* 0x000fe20000010100 */
[----:B------:R-:W-:Y:S02]  /*5400*/  ISETP.GT.U32.AND P5, PT, R12, UR15, PT ;  /* 0x0000000f0c007c0c */ /* 0x000fe4000bfa4070 */
[----:B------:R-:W-:Y:S02]  /*5410*/  ISETP.LE.U32.AND P3, PT, R3, UR15, PT ;  /* 0x0000000f03007c0c */ /* 0x000fe4000bf63070 */
[--C-:B------:R-:W-:Y:S02]  /*5420*/  SHF.R.U32.HI R3, RZ, 0x18, R5.reuse ;  /* 0x00000018ff037819 */ /* 0x100fe40000011605 */
[----:B------:R-:W-:Y:S02]  /*5430*/  PRMT R5, R5, 0x7632, R5 ;  /* 0x0000763205057816 */ /* 0x000fe40000000005 */
[----:B------:R-:W-:Y:S01]  /*5440*/  ISETP.LE.U32.AND P2, PT, R3, UR15, PT ;  /* 0x0000000f03007c0c */ /* 0x000fe2000bf43070 */
[----:B------:R-:W-:Y:S01]  /*5450*/  FFMA.FTZ R3, R33, UR14, -R160 ;  /* 0x0000000e21037c23 */ /* 0x000fe200080108a0 */
[----:B------:R-:W-:Y:S03]  /*5460*/  LOP3.LUT R5, R5, 0xff, RZ, 0xc0, !PT ;  /* 0x000000ff05057812 */ /* 0x000fe600078ec0ff */
[----:B------:R1:W2:Y:S01]  /*5470*/  MUFU.EX2 R183, R3 ;  /* 0x0000000300b77308 */ /* 0x0002a20000000800 */
[----:B------:R-:W-:Y:S01]  /*5480*/  ISETP.LE.U32.AND P0, PT, R5, UR15, PT ;  /* 0x0000000f05007c0c */ /* 0x000fe2000bf03070 */
[----:B----4-:R-:W-:Y:S04]  /*5490*/  IMAD.WIDE.U32 R4, R103, -0x2daee0ad, RZ ;  /* 0xd2511f5367047825 */ /* 0x010fe800078e00ff */
[----:B------:R-:W-:Y:S01]  /*54a0*/  @!P3 FADD.FTZ R204, -R204, -RZ ;  /* 0x800000ffccccb221 */ /* 0x000fe20000010100 */
[----:B------:R-:W-:Y:S01]  /*54b0*/  ISETP.LE.U32.AND P3, PT, R2, UR15, PT ;  /* 0x0000000f02007c0c */ /* 0x000fe2000bf63070 */
[----:B------:R-:W-:Y:S01]  /*54c0*/  @P5 FADD.FTZ R214, -R214, -RZ ;  /* 0x800000ffd6d65221 */ /* 0x000fe20000010100 */
[----:B------:R-:W-:Y:S01]  /*54d0*/  ISETP.GT.U32.AND P5, PT, R15, UR15, PT ;  /* 0x0000000f0f007c0c */ /* 0x000fe2000bfa4070 */
[----:B------:R-:W-:Y:S01]  /*54e0*/  @!P2 FADD.FTZ R211, -R211, -RZ ;  /* 0x800000ffd3d3a221 */ /* 0x000fe20000010100 */
[----:B------:R-:W-:Y:S03]  /*54f0*/  ISETP.LE.U32.AND P2, PT, R13, UR15, PT ;  /* 0x0000000f0d007c0c */ /* 0x000fe6000bf43070 */
[----:B------:R-:W-:Y:S01]  /*5500*/  @!P0 FADD.FTZ R213, -R213, -RZ ;  /* 0x800000ffd5d58221 */ /* 0x000fe20000010100 */
[----:B-1----:R-:W-:Y:S05]  /*5510*/  PRMT R3, R0, 0x7632, R3 ;  /* 0x0000763200037816 */ /* 0x002fea0000000003 */
[----:B------:R-:W-:Y:S01]  /*5520*/  @!P3 FADD.FTZ R216, -R216, -RZ ;  /* 0x800000ffd8d8b221 */ /* 0x000fe20000010100 */
[----:B------:R-:W-:Y:S01]  /*5530*/  SHF.R.U32.HI R0, RZ, 0x18, R0 ;  /* 0x00000018ff007819 */ /* 0x000fe20000011600 */
[----:B--2---:R-:W-:Y:S01]  /*5540*/  @P5 FADD.FTZ R193, -R193, -RZ ;  /* 0x800000ffc1c15221 */ /* 0x004fe20000010100 */
[----:B------:R-:W-:Y:S01]  /*5550*/  ISETP.GT.U32.AND P3, PT, R11, UR15, PT ;  /* 0x0000000f0b007c0c */ /* 0x000fe2000bf64070 */
[----:B------:R-:W-:Y:S01]  /*5560*/  @!P2 FADD.FTZ R215, -R215, -RZ ;  /* 0x800000ffd7d7a221 */ /* 0x000fe20000010100 */
[----:B------:R-:W-:Y:S02]  /*5570*/  ISETP.LE.U32.AND P2, PT, R14, UR15, PT ;  /* 0x0000000f0e007c0c */ /* 0x000fe4000bf43070 */
[----:B------:R-:W-:Y:S01]  /*5580*/  ISETP.LE.U32.AND P0, PT, R0, UR15, PT ;  /* 0x0000000f00007c0c */ /* 0x000fe2000bf03070 */
[--C-:B------:R-:W-:Y:S01]  /*5590*/  FFMA.FTZ R0, R36, UR14, -R160.reuse ;  /* 0x0000000e24007c23 */ /* 0x100fe200080108a0 */
[----:B------:R-:W-:Y:S01]  /*55a0*/  LOP3.LUT R2, R3, 0xff, RZ, 0xc0, !PT ;  /* 0x000000ff03027812 */ /* 0x000fe200078ec0ff */
[--C-:B------:R-:W-:Y:S02]  /*55b0*/  FFMA.FTZ R3, R35, UR14, -R159.reuse ;  /* 0x0000000e23037c23 */ /* 0x100fe4000801089f */
[----:B------:R1:W-:Y:S01]  /*55c0*/  MUFU.EX2 R180, R0 ;  /* 0x0000000000b47308 */ /* 0x0003e20000000800 */
[----:B------:R-:W-:Y:S01]  /*55d0*/  ISETP.LE.U32.AND P6, PT, R2, UR15, PT ;  /* 0x0000000f02007c0c */ /* 0x000fe2000bfc3070 */
[----:B------:R-:W-:Y:S02]  /*55e0*/  FFMA.FTZ R2, R37, UR14, -R160 ;  /* 0x0000000e25027c23 */ /* 0x000fe400080108a0 */
[----:B------:R-:W-:Y:S02]  /*55f0*/  @P3 FADD.FTZ R219, -R219, -RZ ;  /* 0x800000ffdbdb3221 */ /* 0x000fe40000010100 */
[----:B------:R-:W-:Y:S01]  /*5600*/  @!P2 FADD.FTZ R192, -R192, -RZ ;  /* 0x800000ffc0c0a221 */ /* 0x000fe20000010100 */
[----:B------:R-:W-:Y:S01]  /*5610*/  ISETP.GT.U32.AND P2, PT, R17, UR15, PT ;  /* 0x0000000f11007c0c */ /* 0x000fe2000bf44070 */
[----:B------:R-:W-:Y:S02]  /*5620*/  @!P0 FADD.FTZ R220, -R220, -RZ ;  /* 0x800000ffdcdc8221 */ /* 0x000fe40000010100 */
[----:B------:R2:W-:Y:S04]  /*5630*/  MUFU.EX2 R178, R2 ;  /* 0x0000000200b27308 */ /* 0x0005e80000000800 */
[----:B------:R-:W-:Y:S01]  /*5640*/  @!P6 FADD.FTZ R221, -R221, -RZ ;  /* 0x800000ffdddde221 */ /* 0x000fe20000010100 */
[----:B------:R-:W-:Y:S01]  /*5650*/  ISETP.GT.U32.AND P6, PT, R10, UR15, PT ;  /* 0x0000000f0a007c0c */ /* 0x000fe2000bfc4070 */
[----:B------:R-:W-:Y:S01]  /*5660*/  IMAD.WIDE.U32 R10, R174, -0x2daee0ad, RZ ;  /* 0xd2511f53ae0a7825 */ /* 0x000fe200078e00ff */
[----:B-1----:R-:W-:Y:S03]  /*5670*/  LOP3.LUT R0, R8, 0xff, RZ, 0xc0, !PT ;  /* 0x000000ff08007812 */ /* 0x002fe600078ec0ff */
[----:B------:R1:W4:Y:S01]  /*5680*/  MUFU.EX2 R181, R3 ;  /* 0x0000000300b57308 */ /* 0x0003220000000800 */
[----:B------:R-:W-:Y:S01]  /*5690*/  @P2 FADD.FTZ R201, -R201, -RZ ;  /* 0x800000ffc9c92221 */ /* 0x000fe20000010100 */
[----:B------:R-:W-:Y:S02]  /*56a0*/  ISETP.LE.U32.AND P0, PT, R0, UR15, PT ;  /* 0x0000000f00007c0c */ /* 0x000fe4000bf03070 */
[----:B------:R-:W-:Y:S01]  /*56b0*/  SHF.R.U32.HI R0, RZ, 0x18, R8 ;  /* 0x00000018ff007819 */ /* 0x000fe20000011608 */
[--C-:B--2---:R-:W-:Y:S03]  /*56c0*/  FFMA.FTZ R2, R38, UR14, -R159.reuse ;  /* 0x0000000e26027c23 */ /* 0x104fe6000801089f */
[----:B------:R-:W-:Y:S01]  /*56d0*/  ISETP.LE.U32.AND P3, PT, R0, UR15, PT ;  /* 0x0000000f00007c0c */ /* 0x000fe2000bf63070 */
[----:B------:R-:W-:Y:S01]  /*56e0*/  @P6 FADD.FTZ R218, -R218, -RZ ;  /* 0x800000ffdada6221 */ /* 0x000fe20000010100 */
[----:B------:R-:W-:Y:S01]  /*56f0*/  PRMT R0, R8, 0x7632, R0 ;  /* 0x0000763208007816 */ /* 0x000fe20000000000 */
[----:B------:R2:W-:Y:S01]  /*5700*/  MUFU.EX2 R179, R2 ;  /* 0x0000000200b37308 */ /* 0x0005e20000000800 */
[----:B------:R-:W-:Y:S02]  /*5710*/  ISETP.GT.U32.AND P6, PT, R16, UR15, PT ;  /* 0x0000000f10007c0c */ /* 0x000fe4000bfc4070 */
[----:B------:R-:W-:Y:S01]  /*5720*/  LOP3.LUT R0, R0, 0xff, RZ, 0xc0, !PT ;  /* 0x000000ff00007812 */ /* 0x000fe200078ec0ff */
[----:B------:R-:W-:Y:S01]  /*5730*/  @!P0 FADD.FTZ R191, -R191, -RZ ;  /* 0x800000ffbfbf8221 */ /* 0x000fe20000010100 */
[----:B------:R-:W-:Y:S01]  /*5740*/  LOP3.LUT R8, R8, 0xffff, RZ, 0xc0, !PT ;  /* 0x0000ffff08087812 */ /* 0x000fe200078ec0ff */
[----:B-1----:R-:W-:Y:S01]  /*5750*/  FFMA.FTZ R3, R40, UR14, -R158 ;  /* 0x0000000e28037c23 */ /* 0x002fe2000801089e */
[----:B------:R-:W-:Y:S02]  /*5760*/  ISETP.LE.U32.AND P5, PT, R0, UR15, PT ;  /* 0x0000000f00007c0c */ /* 0x000fe4000bfa3070 */
[----:B------:R-:W-:Y:S01]  /*5770*/  LOP3.LUT R0, R7, 0xffff, RZ, 0xc0, !PT ;  /* 0x0000ffff07007812 */ /* 0x000fe200078ec0ff */
[----:B------:R-:W-:Y:S01]  /*5780*/  @!P3 FADD.FTZ R198, -R198, -RZ ;  /* 0x800000ffc6c6b221 */ /* 0x000fe20000010100 */
[----:B------:R-:W-:Y:S01]  /*5790*/  ISETP.LE.U32.AND P3, PT, R19, UR15, PT ;  /* 0x0000000f13007c0c */ /* 0x000fe2000bf63070 */
[----:B------:R1:W-:Y:S01]  /*57a0*/  MUFU.EX2 R189, R3 ;  /* 0x0000000300bd7308 */ /* 0x0003e20000000800 */
[----:B------:R-:W-:Y:S01]  /*57b0*/  SHF.R.U32.HI R0, RZ, 0x8, R0 ;  /* 0x00000008ff007819 */ /* 0x000fe20000011600 */
[----:B------:R-:W-:Y:S03]  /*57c0*/  @P6 FADD.FTZ R202, -R202, -RZ ;  /* 0x800000ffcaca6221 */ /* 0x000fe60000010100 */
[----:B------:R-:W-:Y:S01]  /*57d0*/  LOP3.LUT R0, R0, 0xffff, RZ, 0xc0, !PT ;  /* 0x0000ffff00007812 */ /* 0x000fe200078ec0ff */
[----:B--2---:R-:W-:Y:S02]  /*57e0*/  FFMA.FTZ R2, R39, UR14, -R159 ;  /* 0x0000000e27027c23 */ /* 0x004fe4000801089f */
[----:B------:R-:W-:Y:S01]  /*57f0*/  @!P5 FADD.FTZ R199, -R199, -RZ ;  /* 0x800000ffc7c7d221 */ /* 0x000fe20000010100 */
[----:B------:R-:W-:Y:S01]  /*5800*/  ISETP.LE.U32.AND P0, PT, R0, UR15, PT ;  /* 0x0000000f00007c0c */ /* 0x000fe2000bf03070 */
[--C-:B------:R-:W-:Y:S01]  /*5810*/  FFMA.FTZ R0, R43, UR14, -R157.reuse ;  /* 0x0000000e2b007c23 */ /* 0x100fe2000801089d */
[----:B------:R2:W4:Y:S01]  /*5820*/  MUFU.EX2 R177, R2 ;  /* 0x0000000200b17308 */ /* 0x0005220000000800 */
[----:B------:R-:W-:Y:S01]  /*5830*/  @!P3 FADD.FTZ R203, -R203, -RZ ;  /* 0x800000ffcbcbb221 */ /* 0x000fe20000010100 */
[----:B------:R-:W-:Y:S01]  /*5840*/  ISETP.GT.U32.AND P3, PT, R27, UR15, PT ;  /* 0x0000000f1b007c0c */ /* 0x000fe2000bf64070 */
[----:B-1----:R-:W-:Y:S07]  /*5850*/  FFMA.FTZ R3, R41, UR14, -R158 ;  /* 0x0000000e29037c23 */ /* 0x002fee000801089e */
[----:B------:R1:W-:Y:S01]  /*5860*/  MUFU.EX2 R196, R0 ;  /* 0x0000000000c47308 */ /* 0x0003e20000000800 */
[----:B------:R-:W-:Y:S01]  /*5870*/  @!P0 FADD.FTZ R207, -R207, -RZ ;  /* 0x800000ffcfcf8221 */ /* 0x000fe20000010100 */
[----:B------:R-:W-:Y:S03]  /*5880*/  ISETP.LE.U32.AND P0, PT, R24, UR15, PT ;  /* 0x0000000f18007c0c */ /* 0x000fe6000bf03070 */
[----:B------:R-:W-:Y:S05]  /*5890*/  @P3 FADD.FTZ R182, -R182, -RZ ;  /* 0x800000ffb6b63221 */ /* 0x000fea0000010100 */
[----:B------:R4:W-:Y:S01]  /*58a0*/  MUFU.EX2 R188, R3 ;  /* 0x0000000300bc7308 */ /* 0x0009e20000000800 */
[----:B--2---:R-:W-:Y:S01]  /*58b0*/  SHF.R.U32.HI R2, RZ, 0x8, R8 ;  /* 0x00000008ff027819 */ /* 0x004fe20000011608 */
[--C-:B------:R-:W-:Y:S03]  /*58c0*/  FFMA.FTZ R8, R47, UR14, -R157.reuse ;  /* 0x0000000e2f087c23 */ /* 0x100fe6000801089d */
[----:B------:R-:W-:Y:S05]  /*58d0*/  LOP3.LUT R2, R2, 0xffff, RZ, 0xc0, !PT ;  /* 0x0000ffff02027812 */ /* 0x000fea00078ec0ff */
[----:B------:R2:W-:Y:S01]  /*58e0*/  MUFU.EX2 R194, R8 ;  /* 0x0000000800c27308 */ /* 0x0005e20000000800 */
[----:B------:R-:W-:Y:S01]  /*58f0*/  ISETP.LE.U32.AND P6, PT, R2, UR15, PT ;  /* 0x0000000f02007c0c */ /* 0x000fe2000bfc3070 */
[----:B-1----:R-:W-:Y:S01]  /*5900*/  FFMA.FTZ R0, R44, UR14, -R158 ;  /* 0x0000000e2c007c23 */ /* 0x002fe2000801089e */
[C---:B------:R-:W-:Y:S01]  /*5910*/  LOP3.LUT R2, R7.reuse, 0xff, RZ, 0xc0, !PT ;  /* 0x000000ff07027812 */ /* 0x040fe200078ec0ff */
[----:B------:R-:W-:Y:S03]  /*5920*/  @!P0 FADD.FTZ R184, -R184, -RZ ;  /* 0x800000ffb8b88221 */ /* 0x000fe60000010100 */
[----:B------:R-:W-:Y:S03]  /*5930*/  ISETP.LE.U32.AND P2, PT, R2, UR15, PT ;  /* 0x0000000f02007c0c */ /* 0x000fe6000bf43070 */
[----:B------:R1:W-:Y:S01]  /*5940*/  MUFU.EX2 R186, R0 ;  /* 0x0000000000ba7308 */ /* 0x0003e20000000800 */
[----:B------:R-:W-:Y:S01]  /*5950*/  PRMT R2, R7, 0x7632, R2 ;  /* 0x0000763207027816 */ /* 0x000fe20000000002 */
[----:B----4-:R-:W-:Y:S01]  /*5960*/  FFMA.FTZ R3, R42, UR14, -R157 ;  /* 0x0000000e2a037c23 */ /* 0x010fe2000801089d */
[----:B------:R-:W-:Y:S02]  /*5970*/  SHF.R.U32.HI R7, RZ, 0x18, R7 ;  /* 0x00000018ff077819 */ /* 0x000fe40000011607 */
[----:B------:R-:W-:Y:S01]  /*5980*/  LOP3.LUT R2, R2, 0xff, RZ, 0xc0, !PT ;  /* 0x000000ff02027812 */ /* 0x000fe200078ec0ff */
[----:B------:R-:W-:Y:S01]  /*5990*/  @!P6 FADD.FTZ R190, -R190, -RZ ;  /* 0x800000ffbebee221 */ /* 0x000fe20000010100 */
[----:B------:R-:W-:Y:S03]  /*59a0*/  ISETP.LE.U32.AND P5, PT, R7, UR15, PT ;  /* 0x0000000f07007c0c */ /* 0x000fe6000bfa3070 */
[----:B------:R4:W-:Y:S01]  /*59b0*/  MUFU.EX2 R197, R3 ;  /* 0x0000000300c57308 */ /* 0x0009e20000000800 */
[----:B------:R-:W-:Y:S01]  /*59c0*/  ISETP.LE.U32.AND P6, PT, R2, UR15, PT ;  /* 0x0000000f02007c0c */ /* 0x000fe2000bfc3070 */
[----:B--2---:R-:W-:Y:S01]  /*59d0*/  FFMA.FTZ R8, R48, UR14, -R160 ;  /* 0x0000000e30087c23 */ /* 0x004fe200080108a0 */
[----:B------:R-:W-:Y:S01]  /*59e0*/  LOP3.LUT R2, R26, UR39, R11, 0x96, !PT ;  /* 0x000000271a027c12 */ /* 0x000fe2000f8e960b */
[----:B------:R-:W-:Y:S01]  /*59f0*/  @!P2 FADD.FTZ R206, -R206, -RZ ;  /* 0x800000ffcecea221 */ /* 0x000fe20000010100 */
[----:B------:R-:W-:Y:S01]  /*5a00*/  ISETP.GT.U32.AND P2, PT, R20, UR15, PT ;  /* 0x0000000f14007c0c */ /* 0x000fe2000bf44070 */
[----:B------:R-:W-:Y:S04]  /*5a10*/  IMAD.WIDE.U32 R6, R185, -0x326172a9, RZ ;  /* 0xcd9e8d57b9067825 */ /* 0x000fe800078e00ff */
[----:B------:R2:W-:Y:S01]  /*5a20*/  MUFU.EX2 R175, R8 ;  /* 0x0000000800af7308 */ /* 0x0005e20000000800 */
[----:B-1----:R-:W-:Y:S01]  /*5a30*/  FFMA.FTZ R0, R45, UR14, -R158 ;  /* 0x0000000e2d007c23 */ /* 0x002fe2000801089e */
[----:B------:R-:W-:Y:S01]  /*5a40*/  LOP3.LUT R7, R28, UR40, R7, 0x96, !PT ;  /* 0x000000281c077c12 */ /* 0x000fe2000f8e9607 */
[----:B------:R-:W-:Y:S01]  /*5a50*/  @!P5 FADD.FTZ R210, -R210, -RZ ;  /* 0x800000ffd2d2d221 */ /* 0x000fe20000010100 */
[----:B------:R-:W-:Y:S01]  /*5a60*/  ISETP.GT.U32.AND P5, PT, R25, UR15, PT ;  /* 0x0000000f19007c0c */ /* 0x000fe2000bfa4070 */
[----:B------:R-:W-:Y:S01]  /*5a70*/  @!P6 FADD.FTZ R212, -R212, -RZ ;  /* 0x800000ffd4d4e221 */ /* 0x000fe20000010100 */
[----:B------:R-:W-:Y:S04]  /*5a80*/  ISETP.GT.U32.AND P6, PT, R23, UR15, PT ;  /* 0x0000000f17007c0c */ /* 0x000fe8000bfc4070 */
[----:B------:R1:W3:Y:S01]  /*5a90*/  MUFU.EX2 R187, R0 ;  /* 0x0000000000bb7308 */ /* 0x0002e20000000800 */
[----:B----4-:R-:W-:Y:S04]  /*5aa0*/  IMAD.WIDE.U32 R2, R2, -0x326172a9, RZ ;  /* 0xcd9e8d5702027825 */ /* 0x010fe800078e00ff */
[----:B------:R-:W-:Y:S01]  /*5ab0*/  @P2 FADD.FTZ R200, -R200, -RZ ;  /* 0x800000ffc8c82221 */ /* 0x000fe20000010100 */
[----:B------:R-:W-:Y:S02]  /*5ac0*/  ISETP.GT.U32.AND P2, PT, R21, UR15, PT ;  /* 0x0000000f15007c0c */ /* 0x000fe4000bf44070 */
[C---:B------:R-:W-:Y:S02]  /*5ad0*/  PRMT R12, R2.reuse, 0x7771, RZ ;  /* 0x00007771020c7816 */ /* 0x040fe400000000ff */
[C---:B------:R-:W-:Y:S01]  /*5ae0*/  PRMT R13, R2.reuse, 0x7772, RZ ;  /* 0x00007772020d7816 */ /* 0x040fe200000000ff */
[----:B--2---:R-:W-:Y:S01]  /*5af0*/  FFMA.FTZ R8, R49, UR14, -R160 ;  /* 0x0000000e31087c23 */ /* 0x004fe200080108a0 */
[----:B------:R-:W-:Y:S01]  /*5b00*/  PRMT R11, R2, 0x7773, RZ ;  /* 0x00007773020b7816 */ /* 0x000fe200000000ff */
[----:B------:R-:W-:Y:S01]  /*5b10*/  @P5 FADD.FTZ R183, -R183, -RZ ;  /* 0x800000ffb7b75221 */ /* 0x000fe20000010100 */
[----:B------:R-:W-:Y:S01]  /*5b20*/  LOP3.LUT R3, R22, UR40, R3, 0x96, !PT ;  /* 0x0000002816037c12 */ /* 0x000fe2000f8e9603 */
[----:B------:R-:W-:Y:S01]  /*5b30*/  @P6 FADD.FTZ R209, -R209, -RZ ;  /* 0x800000ffd1d16221 */ /* 0x000fe20000010100 */
[----:B------:R-:W-:Y:S01]  /*5b40*/  ISETP.GT.U32.AND P6, PT, R29, UR15, PT ;  /* 0x0000000f1d007c0c */ /* 0x000fe2000bfc4070 */
[----:B------:R2:W-:Y:S02]  /*5b50*/  MUFU.EX2 R174, R8 ;  /* 0x0000000800ae7308 */ /* 0x0005e40000000800 */
[----:B------:R-:W-:Y:S01]  /*5b60*/  @P2 FADD.FTZ R208, -R208, -RZ ;  /* 0x800000ffd0d02221 */ /* 0x000fe20000010100 */
[----:B-1----:R-:W-:Y:S07]  /*5b70*/  FFMA.FTZ R0, R46, UR14, -R157 ;  /* 0x0000000e2e007c23 */ /* 0x002fee000801089d */
[----:B------:R1:W4:Y:S02]  /*5b80*/  MUFU.EX2 R195, R0 ;  /* 0x0000000000c37308 */ /* 0x0003240000000800 */
[----:B------:R-:W-:Y:S01]  /*5b90*/  @P6 FADD.FTZ R181, -R181, -RZ ;  /* 0x800000ffb5b56221 */ /* 0x000fe20000010100 */
[----:B--2---:R-:W-:Y:S02]  /*5ba0*/  PRMT R8, R3, 0x7632, R8 ;  /* 0x0000763203087816 */ /* 0x004fe40000000008 */
[----:B-1----:R-:W-:Y:S02]  /*5bb0*/  LOP3.LUT R0, R10, UR41, R5, 0x96, !PT ;  /* 0x000000290a007c12 */ /* 0x002fe4000f8e9605 */
[C---:B------:R-:W-:Y:S02]  /*5bc0*/  LOP3.LUT R5, R7.reuse, 0xff, RZ, 0xc0, !PT ;  /* 0x000000ff07057812 */ /* 0x040fe400078ec0ff */
[----:B------:R-:W-:Y:S02]  /*5bd0*/  PRMT R10, R2, 0x7770, RZ ;  /* 0x00007770020a7816 */ /* 0x000fe400000000ff */
[----:B------:R-:W-:Y:S02]  /*5be0*/  LOP3.LUT R2, R7, 0xffff, RZ, 0xc0, !PT ;  /* 0x0000ffff07027812 */ /* 0x000fe400078ec0ff */
[----:B------:R-:W-:Y:S02]  /*5bf0*/  ISETP.LE.U32.AND P2, PT, R5, UR15, PT ;  /* 0x0000000f05007c0c */ /* 0x000fe4000bf43070 */
[----:B------:R-:W-:Y:S02]  /*5c00*/  SHF.R.U32.HI R2, RZ, 0x8, R2 ;  /* 0x00000008ff027819 */ /* 0x000fe40000011602 */
[----:B------:R-:W-:Y:S02]  /*5c10*/  SHF.R.U32.HI R5, RZ, 0x18, R7 ;  /* 0x00000018ff057819 */ /* 0x000fe40000011607 */
[----:B------:R-:W-:Y:S02]  /*5c20*/  LOP3.LUT R2, R2, 0xffff, RZ, 0xc0, !PT ;  /* 0x0000ffff02027812 */ /* 0x000fe400078ec0ff */
[----:B------:R-:W-:Y:S01]  /*5c30*/  ISETP.LE.U32.AND P0, PT, R5, UR15, PT ;  /* 0x0000000f05007c0c */ /* 0x000fe2000bf03070 */
[----:B------:R-:W-:Y:S01]  /*5c40*/  FFMA.FTZ R5, R50, UR14, -R159 ;  /* 0x0000000e32057c23 */ /* 0x000fe2000801089f */
[----:B------:R-:W-:Y:S02]  /*5c50*/  ISETP.LE.U32.AND P3, PT, R2, UR15, PT ;  /* 0x0000000f02007c0c */ /* 0x000fe4000bf63070 */
[----:B------:R-:W-:Y:S01]  /*5c60*/  LOP3.LUT R2, R3, 0xffff, RZ, 0xc0, !PT ;  /* 0x0000ffff03027812 */ /* 0x000fe200078ec0ff */
[----:B------:R-:W-:Y:S01]  /*5c70*/  @!P2 FADD.FTZ R180, -R180, -RZ ;  /* 0x800000ffb4b4a221 */ /* 0x000fe20000010100 */
[----:B------:R-:W-:Y:S01]  /*5c80*/  PRMT R7, R7, 0x7632, R7 ;  /* 0x0000763207077816 */ /* 0x000fe20000000007 */
[----:B------:R1:W-:Y:S01]  /*5c90*/  MUFU.EX2 R173, R5 ;  /* 0x0000000500ad7308 */ /* 0x0003e20000000800 */
[----:B------:R-:W-:Y:S02]  /*5ca0*/  SHF.R.U32.HI R2, RZ, 0x8, R2 ;  /* 0x00000008ff027819 */ /* 0x000fe40000011602 */
[----:B------:R-:W-:Y:S02]  /*5cb0*/  LOP3.LUT R7, R7, 0xff, RZ, 0xc0, !PT ;  /* 0x000000ff07077812 */ /* 0x000fe400078ec0ff */
[----:B------:R-:W-:Y:S01]  /*5cc0*/  LOP3.LUT R2, R2, 0xffff, RZ, 0xc0, !PT ;  /* 0x0000ffff02027812 */ /* 0x000fe200078ec0ff */
[----:B------:R-:W-:Y:S01]  /*5cd0*/  @!P0 FADD.FTZ R177, -R177, -RZ ;  /* 0x800000ffb1b18221 */ /* 0x000fe20000010100 */
[----:B------:R-:W-:Y:S01]  /*5ce0*/  ISETP.GT.U32.AND P0, PT, R12, UR15, PT ;  /* 0x0000000f0c007c0c */ /* 0x000fe2000bf04070 */
[----:B------:R-:W-:Y:S01]  /*5cf0*/  @!P3 FADD.FTZ R178, -R178, -RZ ;  /* 0x800000ffb2b2b221 */ /* 0x000fe20000010100 */
[----:B------:R-:W-:Y:S01]  /*5d00*/  ISETP.LE.U32.AND P2, PT, R2, UR15, PT ;  /* 0x0000000f02007c0c */ /* 0x000fe2000bf43070 */
[--C-:B------:R-:W-:Y:S01]  /*5d10*/  FFMA.FTZ R2, R53, UR14, -R160.reuse ;  /* 0x0000000e35027c23 */ /* 0x100fe200080108a0 */
[----:B------:R-:W-:Y:S01]  /*5d20*/  ISETP.LE.U32.AND P5, PT, R7, UR15, PT ;  /* 0x0000000f07007c0c */ /* 0x000fe2000bfa3070 */
[----:B------:R-:W-:Y:S02]  /*5d30*/  FFMA.FTZ R7, R51, UR14, -R159 ;  /* 0x0000000e33077c23 */ /* 0x000fe4000801089f */
[----:B------:R2:W-:Y:S01]  /*5d40*/  MUFU.EX2 R166, R2 ;  /* 0x0000000200a67308 */ /* 0x0005e20000000800 */
[----:B-1----:R-:W-:Y:S02]  /*5d50*/  LOP3.LUT R5, R3, 0xff, RZ, 0xc0, !PT ;  /* 0x000000ff03057812 */ /* 0x002fe400078ec0ff */
[----:B------:R-:W-:Y:S03]  /*5d60*/  SHF.R.U32.HI R3, RZ, 0x18, R3 ;  /* 0x00000018ff037819 */ /* 0x000fe60000011603 */
[----:B---3--:R-:W-:Y:S01]  /*5d70*/  @P0 FADD.FTZ R187, -R187, -RZ ;  /* 0x800000ffbbbb0221 */ /* 0x008fe20000010100 */
[----:B------:R-:W-:Y:S03]  /*5d80*/  ISETP.LE.U32.AND P6, PT, R5, UR15, PT ;  /* 0x0000000f05007c0c */ /* 0x000fe6000bfc3070 */
[----:B------:R1:W-:Y:S01]  /*5d90*/  MUFU.EX2 R172, R7 ;  /* 0x0000000700ac7308 */ /* 0x0003e20000000800 */
[----:B------:R-:W-:Y:S01]  /*5da0*/  LOP3.LUT R5, R8, 0xff, RZ, 0xc0, !PT ;  /* 0x000000ff08057812 */ /* 0x000fe200078ec0ff */
[----:B------:R-:W-:Y:S01]  /*5db0*/  @!P5 FADD.FTZ R179, -R179, -RZ ;  /* 0x800000ffb3b3d221 */ /* 0x000fe20000010100 */
[----:B------:R-:W-:Y:S01]  /*5dc0*/  ISETP.LE.U32.AND P5, PT, R10, UR15, PT ;  /* 0x0000000f0a007c0c */ /* 0x000fe2000bfa3070 */
[----:B------:R-:W-:Y:S01]  /*5dd0*/  @!P2 FADD.FTZ R188, -R188, -RZ ;  /* 0x800000ffbcbca221 */ /* 0x000fe20000010100 */
[----:B------:R-:W-:Y:S01]  /*5de0*/  ISETP.LE.U32.AND P3, PT, R5, UR15, PT ;  /* 0x0000000f05007c0c */ /* 0x000fe2000bf63070 */
[--C-:B------:R-:W-:Y:S01]  /*5df0*/  FFMA.FTZ R5, R55, UR14, -R159.reuse ;  /* 0x0000000e37057c23 */ /* 0x100fe2000801089f */
[----:B------:R-:W-:Y:S01]  /*5e00*/  ISETP.GT.U32.AND P2, PT, R13, UR15, PT ;  /* 0x0000000f0d007c0c */ /* 0x000fe2000bf44070 */
[--C-:B--2---:R-:W-:Y:S01]  /*5e10*/  FFMA.FTZ R2, R54, UR14, -R159.reuse ;  /* 0x0000000e36027c23 */ /* 0x104fe2000801089f */
[C---:B------:R-:W-:Y:S01]  /*5e20*/  PRMT R8, R6.reuse, 0x7771, RZ ;  /* 0x0000777106087816 */ /* 0x040fe200000000ff */
[----:B------:R2:W3:Y:S01]  /*5e30*/  MUFU.EX2 R165, R5 ;  /* 0x0000000500a57308 */ /* 0x0004e20000000800 */
[----:B------:R-:W-:Y:S01]  /*5e40*/  @!P6 FADD.FTZ R189, -R189, -RZ ;  /* 0x800000ffbdbde221 */ /* 0x000fe20000010100 */
[----:B------:R-:W-:Y:S01]  /*5e50*/  ISETP.LE.U32.AND P6, PT, R3, UR15, PT ;  /* 0x0000000f03007c0c */ /* 0x000fe2000bfc3070 */
[----:B------:R-:W-:Y:S01]  /*5e60*/  FFMA.FTZ R159, R67, UR14, -R159 ;  /* 0x0000000e439f7c23 */ /* 0x000fe2000801089f */
[----:B------:R-:W-:Y:S02]  /*5e70*/  PRMT R3, R6, 0x7770, RZ ;  /* 0x0000777006037816 */ /* 0x000fe400000000ff */
[----:B------:R-:W-:Y:S01]  /*5e80*/  @!P5 FADD.FTZ R186, -R186, -RZ ;  /* 0x800000ffbabad221 */ /* 0x000fe20000010100 */
[----:B-1----:R-:W-:Y:S01]  /*5e90*/  FFMA.FTZ R7, R52, UR14, -R160 ;  /* 0x0000000e34077c23 */ /* 0x002fe200080108a0 */
[----:B------:R-:W-:Y:S02]  /*5ea0*/  @!P3 FADD.FTZ R197, -R197, -RZ ;  /* 0x800000ffc5c5b221 */ /* 0x000fe40000010100 */
[----:B------:R1:W-:Y:S01]  /*5eb0*/  MUFU.EX2 R167, R2 ;  /* 0x0000000200a77308 */ /* 0x0003e20000000800 */
[----:B------:R-:W-:Y:S01]  /*5ec0*/  ISETP.LE.U32.AND P5, PT, R3, UR15, PT ;  /* 0x0000000f03007c0c */ /* 0x000fe2000bfa3070 */
[----:B------:R-:W-:Y:S01]  /*5ed0*/  FFMA.FTZ R3, R57, UR14, -R158 ;  /* 0x0000000e39037c23 */ /* 0x000fe2000801089e */
[----:B------:R-:W-:Y:S01]  /*5ee0*/  ISETP.GT.U32.AND P3, PT, R11, UR15, PT ;  /* 0x0000000f0b007c0c */ /* 0x000fe2000bf64070 */
[----:B----4-:R-:W-:Y:S01]  /*5ef0*/  @P2 FADD.FTZ R195, -R195, -RZ ;  /* 0x800000ffc3c32221 */ /* 0x010fe20000010100 */
[----:B------:R-:W-:Y:S01]  /*5f00*/  ISETP.GT.U32.AND P0, PT, R8, UR15, PT ;  /* 0x0000000f08007c0c */ /* 0x000fe2000bf04070 */
[----:B------:R-:W-:Y:S01]  /*5f10*/  FFMA.FTZ R160, R65, UR14, -R160 ;  /* 0x0000000e41a07c23 */ /* 0x000fe200080108a0 */
[----:B------:R-:W-:Y:S03]  /*5f20*/  @!P6 FADD.FTZ R196, -R196, -RZ ;  /* 0x800000ffc4c4e221 */ /* 0x000fe60000010100 */
[----:B------:R4:W-:Y:S01]  /*5f30*/  MUFU.EX2 R164, R3 ;  /* 0x0000000300a47308 */ /* 0x0009e20000000800 */
[----:B--2---:R-:W-:Y:S03]  /*5f40*/  SHF.R.U32.HI R5, RZ, 0x18, R9 ;  /* 0x00000018ff057819 */ /* 0x004fe60000011609 */
[----:B------:R-:W-:Y:S01]  /*5f50*/  @!P5 FADD.FTZ R175, -R175, -RZ ;  /* 0x800000ffafafd221 */ /* 0x000fe20000010100 */
[----:B------:R-:W-:Y:S05]  /*5f60*/  ISETP.LE.U32.AND P5, PT, R5, UR15, PT ;  /* 0x0000000f05007c0c */ /* 0x000fea000bfa3070 */
[----:B------:R2:W2:Y:S01]  /*5f70*/  MUFU.EX2 R169, R7 ;  /* 0x0000000700a97308 */ /* 0x0004a20000000800 */
[----:B-1----:R-:W-:Y:S01]  /*5f80*/  LOP3.LUT R2, R9, 0xff, RZ, 0xc0, !PT ;  /* 0x000000ff09027812 */ /* 0x002fe200078ec0ff */
[----:B------:R-:W-:Y:S01]  /*5f90*/  @P3 FADD.FTZ R194, -R194, -RZ ;  /* 0x800000ffc2c23221 */ /* 0x000fe20000010100 */
[----:B------:R-:W-:Y:S01]  /*5fa0*/  @P0 FADD.FTZ R174, -R174, -RZ ;  /* 0x800000ffaeae0221 */ /* 0x000fe20000010100 */
[----:B------:R-:W-:Y:S02]  /*5fb0*/  PRMT R5, R4, 0x7770, RZ ;  /* 0x0000777004057816 */ /* 0x000fe400000000ff */
[----:B------:R-:W-:Y:S01]  /*5fc0*/  ISETP.LE.U32.AND P6, PT, R2, UR15, PT ;  /* 0x0000000f02007c0c */ /* 0x000fe2000bfc3070 */
[----:B------:R-:W-:Y:S03]  /*5fd0*/  FFMA.FTZ R2, R56, UR14, -R158 ;  /* 0x0000000e38027c23 */ /* 0x000fe6000801089e */
[----:B------:R-:W1:Y:S01]  /*5fe0*/  MUFU.EX2 R162, R160 ;  /* 0x000000a000a27308 */ /* 0x000e620000000800 */
[----:B----4-:R-:W-:Y:S01]  /*5ff0*/  FFMA.FTZ R3, R58, UR14, -R157 ;  /* 0x0000000e3a037c23 */ /* 0x010fe2000801089d */
[----:B---3--:R-:W-:Y:S01]  /*6000*/  @!P5 FADD.FTZ R165, -R165, -RZ ;  /* 0x800000ffa5a5d221 */ /* 0x008fe20000010100 */
[----:B------:R-:W-:Y:S07]  /*6010*/  ISETP.GT.U32.AND P5, PT, R109, UR15, PT ;  /* 0x0000000f6d007c0c */ /* 0x000fee000bfa4070 */
[----:B------:R3:W4:Y:S01]  /*6020*/  MUFU.EX2 R168, R2 ;  /* 0x0000000200a87308 */ /* 0x0007220000000800 */
[C---:B--2---:R-:W-:Y:S02]  /*6030*/  PRMT R7, R6.reuse, 0x7772, RZ ;  /* 0x0000777206077816 */ /* 0x044fe400000000ff */
[----:B------:R-:W-:Y:S01]  /*6040*/  PRMT R6, R6, 0x7773, RZ ;  /* 0x0000777306067816 */ /* 0x000fe200000000ff */
[----:B------:R-:W-:Y:S01]  /*6050*/  @!P6 FADD.FTZ R169, -R169, -RZ ;  /* 0x800000ffa9a9e221 */ /* 0x000fe20000010100 */
[----:B------:R-:W-:Y:S02]  /*6060*/  ISETP.GT.U32.AND P2, PT, R7, UR15, PT ;  /* 0x0000000f07007c0c */ /* 0x000fe4000bf44070 */
[----:B------:R-:W-:Y:S03]  /*6070*/  ISETP.GT.U32.AND P3, PT, R6, UR15, PT ;  /* 0x0000000f06007c0c */ /* 0x000fe6000bf64070 */
[----:B------:R2:W4:Y:S01]  /*6080*/  MUFU.EX2 R185, R3 ;  /* 0x0000000300b97308 */ /* 0x0005220000000800 */
[----:B------:R-:W-:Y:S01]  /*6090*/  ISETP.LE.U32.AND P6, PT, R100, UR15, PT ;  /* 0x0000000f64007c0c */ /* 0x000fe2000bfc3070 */
[----:B-1----:R-:W-:Y:S01]  /*60a0*/  @P5 FADD.FTZ R162, -R162, -RZ ;  /* 0x800000ffa2a25221 */ /* 0x002fe20000010100 */
[----:B------:R-:W-:Y:S07]  /*60b0*/  F2FP.RELU.BF16.F32.PACK_AB R6, R187, R186 ;  /* 0x000000babb06723e */ /* 0x000fee00000018ff */
[----:B------:R-:W1:Y:S01]  /*60c0*/  MUFU.EX2 R160, R159 ;  /* 0x0000009f00a07308 */ /* 0x000e620000000800 */
[----:B---3--:R-:W-:Y:S01]  /*60d0*/  LOP3.LUT R2, R9, 0xffff, RZ, 0xc0, !PT ;  /* 0x0000ffff09027812 */ /* 0x008fe200078ec0ff */
[----:B------:R-:W-:Y:S01]  /*60e0*/  @P2 FADD.FTZ R173, -R173, -RZ ;  /* 0x800000ffadad2221 */ /* 0x000fe20000010100 */
[----:B------:R-:W-:Y:S01]  /*60f0*/  PRMT R9, R9, 0x7632, R9 ;  /* 0x0000763209097816 */ /* 0x000fe20000000009 */
[----:B------:R-:W-:Y:S01]  /*6100*/  @P3 FADD.FTZ R172, -R172, -RZ ;  /* 0x800000ffacac3221 */ /* 0x000fe20000010100 */
[----:B------:R-:W-:Y:S01]  /*6110*/  SHF.R.U32.HI R2, RZ, 0x8, R2 ;  /* 0x00000008ff027819 */ /* 0x000fe20000011602 */
[----:B------:R-:W-:Y:S01]  /*6120*/  @!P6 FADD.FTZ R163, -R163, -RZ ;  /* 0x800000ffa3a3e221 */ /* 0x000fe20000010100 */
[----:B------:R-:W-:Y:S02]  /*6130*/  LOP3.LUT R9, R9, 0xff, RZ, 0xc0, !PT ;  /* 0x000000ff09097812 */ /* 0x000fe400078ec0ff */
[----:B------:R-:W-:Y:S02]  /*6140*/  LOP3.LUT R2, R2, 0xffff, RZ, 0xc0, !PT ;  /* 0x0000ffff02027812 */ /* 0x000fe400078ec0ff */
[----:B--2---:R-:W-:Y:S02]  /*6150*/  LOP3.LUT R3, R0, 0xffff, RZ, 0xc0, !PT ;  /* 0x0000ffff00037812 */ /* 0x004fe400078ec0ff */
[----:B------:R-:W-:Y:S02]  /*6160*/  ISETP.LE.U32.AND P2, PT, R2, UR15, PT ;  /* 0x0000000f02007c0c */ /* 0x000fe4000bf43070 */
[----:B------:R-:W-:Y:S02]  /*6170*/  LOP3.LUT R2, R0, 0xff, RZ, 0xc0, !PT ;  /* 0x000000ff00027812 */ /* 0x000fe400078ec0ff */
[----:B------:R-:W-:Y:S02]  /*6180*/  ISETP.LE.U32.AND P0, PT, R9, UR15, PT ;  /* 0x0000000f09007c0c */ /* 0x000fe4000bf03070 */
[----:B------:R-:W-:Y:S02]  /*6190*/  ISETP.LE.U32.AND P3, PT, R2, UR15, PT ;  /* 0x0000000f02007c0c */ /* 0x000fe4000bf63070 */
[--C-:B------:R-:W-:Y:S02]  /*61a0*/  SHF.R.U32.HI R2, RZ, 0x8, R3.reuse ;  /* 0x00000008ff027819 */ /* 0x100fe40000011603 */
[----:B------:R-:W-:Y:S02]  /*61b0*/  PRMT R3, R0, 0x7632, R3 ;  /* 0x0000763200037816 */ /* 0x000fe40000000003 */
[----:B------:R-:W-:Y:S01]  /*61c0*/  LOP3.LUT R2, R2, 0xffff, RZ, 0xc0, !PT ;  /* 0x0000ffff02027812 */ /* 0x000fe200078ec0ff */
[----:B------:R-:W-:Y:S01]  /*61d0*/  @!P2 FADD.FTZ R166, -R166, -RZ ;  /* 0x800000ffa6a6a221 */ /* 0x000fe20000010100 */
[----:B------:R-:W-:Y:S02]  /*61e0*/  LOP3.LUT R3, R3, 0xff, RZ, 0xc0, !PT ;  /* 0x000000ff03037812 */ /* 0x000fe400078ec0ff */
[----:B------:R-:W-:Y:S01]  /*61f0*/  ISETP.LE.U32.AND P2, PT, R2, UR15, PT ;  /* 0x0000000f02007c0c */ /* 0x000fe2000bf43070 */
[----:B------:R-:W-:Y:S01]  /*6200*/  @!P0 FADD.FTZ R167, -R167, -RZ ;  /* 0x800000ffa7a78221 */ /* 0x000fe20000010100 */
[----:B------:R-:W-:Y:S01]  /*6210*/  ISETP.LE.U32.AND P0, PT, R3, UR15, PT ;  /* 0x0000000f03007c0c */ /* 0x000fe2000bf03070 */
[----:B----4-:R-:W-:Y:S01]  /*6220*/  @!P3 FADD.FTZ R168, -R168, -RZ ;  /* 0x800000ffa8a8b221 */ /* 0x010fe20000010100 */
[----:B------:R-:W-:Y:S02]  /*6230*/  ISETP.GT.U32.AND P3, PT, R108, UR15, PT ;  /* 0x0000000f6c007c0c */ /* 0x000fe4000bf64070 */
[C---:B------:R-:W-:Y:S02]  /*6240*/  PRMT R3, R4.reuse, 0x7771, RZ ;  /* 0x0000777104037816 */ /* 0x040fe400000000ff */
[C---:B------:R-:W-:Y:S02]  /*6250*/  PRMT R2, R4.reuse, 0x7772, RZ ;  /* 0x0000777204027816 */ /* 0x040fe400000000ff */
[----:B------:R-:W-:Y:S02]  /*6260*/  PRMT R4, R4, 0x7773, RZ ;  /* 0x0000777304047816 */ /* 0x000fe400000000ff */
[----:B------:R-:W-:Y:S01]  /*6270*/  ISETP.GT.U32.AND P6, PT, R3, UR15, PT ;  /* 0x0000000f03007c0c */ /* 0x000fe2000bfc4070 */
[----:B------:R-:W-:Y:S01]  /*6280*/  @!P2 FADD.FTZ R164, -R164, -RZ ;  /* 0x800000ffa4a4a221 */ /* 0x000fe20000010100 */
[----:B------:R-:W-:Y:S01]  /*6290*/  ISETP.GT.U32.AND P2, PT, R110, UR15, PT ;  /* 0x0000000f6e007c0c */ /* 0x000fe2000bf44070 */
[----:B------:R-:W-:Y:S01]  /*62a0*/  IMAD.IADD R110, R171, 0x1, R111 ;  /* 0x00000001ab6e7824 */ /* 0x000fe200078e026f */
[----:B------:R-:W-:Y:S01]  /*62b0*/  SHF.R.U32.HI R0, RZ, 0x18, R0 ;  /* 0x00000018ff007819 */ /* 0x000fe20000011600 */
[----:B------:R-:W-:Y:S01]  /*62c0*/  @P3 FADD.FTZ R161, -R161, -RZ ;  /* 0x800000ffa1a13221 */ /* 0x000fe20000010100 */
[----:B------:R-:W-:Y:S01]  /*62d0*/  ISETP.GT.U32.AND P3, PT, R4, UR15, PT ;  /* 0x0000000f04007c0c */ /* 0x000fe2000bf64070 */
[----:B------:R-:W-:Y:S01]  /*62e0*/  IMAD.IADD R113, R112, 0x1, R110 ;  /* 0x0000000170717824 */ /* 0x000fe200078e026e */
[----:B------:R-:W-:Y:S01]  /*62f0*/  F2FP.RELU.BF16.F32.PACK_AB R4, R205, R204 ;  /* 0x000000cccd04723e */ /* 0x000fe200000018ff */
[----:B------:R-:W-:Y:S01]  /*6300*/  @!P0 FADD.FTZ R185, -R185, -RZ ;  /* 0x800000ffb9b98221 */ /* 0x000fe20000010100 */
[----:B------:R-:W-:Y:S01]  /*6310*/  F2FP.RELU.BF16.F32.PACK_AB R3, R211, R213 ;  /* 0x000000d5d303723e */ /* 0x000fe200000018ff */
[----:B------:R-:W-:Y:S01]  /*6320*/  IMAD.IADD R111, R111, 0x1, R170 ;  /* 0x000000016f6f7824 */ /* 0x000fe200078e02aa */
[----:B------:R-:W-:Y:S01]  /*6330*/  ISETP.GT.U32.AND P5, PT, R2, UR15, PT ;  /* 0x0000000f02007c0c */ /* 0x000fe2000bfa4070 */
[----:B------:R2:W-:Y:S01]  /*6340*/  STS [R171+0x10000], R4 ;  /* 0x01000004ab007388 */ /* 0x0005e20000000800 */
[----:B------:R-:W-:Y:S01]  /*6350*/  F2FP.RELU.BF16.F32.PACK_AB R2, R193, R192 ;  /* 0x000000c0c102723e */ /* 0x000fe200000018ff */
[----:B-1----:R-:W-:Y:S01]  /*6360*/  @P2 FADD.FTZ R160, -R160, -RZ ;  /* 0x800000ffa0a02221 */ /* 0x002fe20000010100 */
[----:B------:R-:W-:Y:S01]  /*6370*/  ISETP.LE.U32.AND P2, PT, R0, UR15, PT ;  /* 0x0000000f00007c0c */ /* 0x000fe2000bf43070 */
[----:B------:R1:W-:Y:S01]  /*6380*/  STS [R171+0x10400], R3 ;  /* 0x01040003ab007388 */ /* 0x0003e20000000800 */
[----:B------:R-:W-:Y:S02]  /*6390*/  F2FP.RELU.BF16.F32.PACK_AB R0, R201, R202 ;  /* 0x000000cac900723e */ /* 0x000fe400000018ff */
[----:B------:R-:W-:Y:S01]  /*63a0*/  ISETP.LE.U32.AND P0, PT, R5, UR15, PT ;  /* 0x0000000f05007c0c */ /* 0x000fe2000bf03070 */
[----:B------:R3:W-:Y:S01]  /*63b0*/  STS [R114+0x10000], R2 ;  /* 0x0100000272007388 */ /* 0x0007e20000000800 */
[--C-:B------:R-:W-:Y:S03]  /*63c0*/  FFMA.FTZ R5, R59, UR14, -R157.reuse ;  /* 0x0000000e3b057c23 */ /* 0x100fe6000801089d */
[----:B------:R4:W-:Y:S01]  /*63d0*/  STS [R114+0x10400], R0 ;  /* 0x0104000072007388 */ /* 0x0009e20000000800 */
[----:B------:R1:W3:Y:S01]  /*63e0*/  MUFU.EX2 R176, R5 ;  /* 0x0000000500b07308 */ /* 0x0002e20000000800 */
[----:B--2---:R-:W-:Y:S02]  /*63f0*/  F2FP.RELU.BF16.F32.PACK_AB R4, R216, R217 ;  /* 0x000000d9d804723e */ /* 0x004fe400000018ff */
[----:B-1----:R-:W-:Y:S03]  /*6400*/  F2FP.RELU.BF16.F32.PACK_AB R3, R220, R221 ;  /* 0x000000dddc03723e */ /* 0x002fe600000018ff */
[----:B------:R1:W-:Y:S01]  /*6410*/  STS [R171+0x12000], R4 ;  /* 0x01200004ab007388 */ /* 0x0003e20000000800 */
[--C-:B------:R-:W-:Y:S01]  /*6420*/  FFMA.FTZ R5, R60, UR14, -R158.reuse ;  /* 0x0000000e3c057c23 */ /* 0x100fe2000801089e */
[----:B------:R-:W-:Y:S01]  /*6430*/  FFMA.FTZ R158, R61, UR14, -R158 ;  /* 0x0000000e3d9e7c23 */ /* 0x000fe2000801089e */
[----:B---3--:R-:W-:Y:S01]  /*6440*/  F2FP.RELU.BF16.F32.PACK_AB R2, R214, R215 ;  /* 0x000000d7d602723e */ /* 0x008fe200000018ff */
[----:B------:R2:W-:Y:S01]  /*6450*/  STS [R171+0x12400], R3 ;  /* 0x01240003ab007388 */ /* 0x0005e20000000800 */
[----:B------:R3:W3:Y:S01]  /*6460*/  MUFU.EX2 R159, R5 ;  /* 0x00000005009f7308 */ /* 0x0006e20000000800 */
[----:B------:R-:W-:Y:S01]  /*6470*/  @!P2 FADD.FTZ R176, -R176, -RZ ;  /* 0x800000ffb0b0a221 */ /* 0x000fe20000010100 */
[----:B----4-:R-:W-:Y:S01]  /*6480*/  F2FP.RELU.BF16.F32.PACK_AB R0, R218, R219 ;  /* 0x000000dbda00723e */ /* 0x010fe200000018ff */
[----:B------:R4:W-:Y:S01]  /*6490*/  STS [R114+0x12000], R2 ;  /* 0x0120000272007388 */ /* 0x0009e20000000800 */
[----:B------:R-:W-:Y:S03]  /*64a0*/  FSETP.GE.FTZ.AND P2, PT, R205, RZ, PT ;  /* 0x000000ffcd00720b */ /* 0x000fe60003f56000 */
[----:B------:R4:W-:Y:S03]  /*64b0*/  STS [R114+0x12400], R0 ;  /* 0x0124000072007388 */ /* 0x0009e60000000800 */
[----:B------:R-:W2:Y:S01]  /*64c0*/  MUFU.EX2 R158, R158 ;  /* 0x0000009e009e7308 */ /* 0x000ea20000000800 */
[----:B---3--:R-:W-:Y:S01]  /*64d0*/  F2FP.RELU.BF16.F32.PACK_AB R5, R188, R189 ;  /* 0x000000bdbc05723e */ /* 0x008fe200000018ff */
[----:B------:R-:W-:Y:S01]  /*64e0*/  @!P0 FADD.FTZ R159, -R159, -RZ ;  /* 0x800000ff9f9f8221 */ /* 0x000fe20000010100 */
[----:B-1----:R-:W-:Y:S02]  /*64f0*/  F2FP.RELU.BF16.F32.PACK_AB R4, R190, R191 ;  /* 0x000000bfbe04723e */ /* 0x002fe400000018ff */
[----:B--2---:R-:W-:Y:S03]  /*6500*/  F2FP.RELU.BF16.F32.PACK_AB R3, R198, R199 ;  /* 0x000000c7c603723e */ /* 0x004fe600000018ff */
[----:B------:R1:W-:Y:S01]  /*6510*/  STS [R110+0x10000], R4 ;  /* 0x010000046e007388 */ /* 0x0003e20000000800 */
[----:B------:R-:W-:Y:S01]  /*6520*/  @P6 FADD.FTZ R158, -R158, -RZ ;  /* 0x800000ff9e9e6221 */ /* 0x000fe20000010100 */
[----:B------:R-:W-:Y:S02]  /*6530*/  FSETP.GE.FTZ.AND P6, PT, R175, RZ, PT ;  /* 0x000000ffaf00720b */ /* 0x000fe40003fd6000 */
[----:B----4-:R-:W-:Y:S01]  /*6540*/  F2FP.RELU.BF16.F32.PACK_AB R2, R183, R184 ;  /* 0x000000b8b702723e */ /* 0x010fe200000018ff */
[----:B------:R2:W-:Y:S01]  /*6550*/  STS [R110+0x10400], R3 ;  /* 0x010400036e007388 */ /* 0x0005e20000000800 */
[----:B------:R-:W-:Y:S03]  /*6560*/  F2FP.RELU.BF16.F32.PACK_AB R0, R181, R182 ;  /* 0x000000b6b500723e */ /* 0x000fe600000018ff */
        /* <DEDUP_REMOVED lines=9> */
[----:B------:R4:W-:Y:S01]  /*6600*/  STS [R113+0x12400], R0 ;  /* 0x0124000071007388 */ /* 0x0009e20000000800 */
[--C-:B-1----:R-:W-:Y:S01]  /*6610*/  FFMA.FTZ R4, R62, UR14, -R157.reuse ;  /* 0x0000000e3e047c23 */ /* 0x102fe2000801089d */
[----:B------:R-:W-:Y:S01]  /*6620*/  FFMA.FTZ R157, R63, UR14, -R157 ;  /* 0x0000000e3f9d7c23 */ /* 0x000fe2000801089d */
[----:B--2---:R-:W-:Y:S02]  /*6630*/  F2FP.RELU.BF16.F32.PACK_AB R3, R174, R175 ;  /* 0x000000afae03723e */ /* 0x004fe400000018ff */
[----:B------:R1:W2:Y:S01]  /*6640*/  MUFU.EX2 R115, R4 ;  /* 0x0000000400737308 */ /* 0x0002a20000000800 */
[----:B---3--:R-:W-:Y:S02]  /*6650*/  F2FP.RELU.BF16.F32.PACK_AB R2, R178, R180 ;  /* 0x000000b4b202723e */ /* 0x008fe400000018ff */
[----:B----4-:R-:W-:Y:S03]  /*6660*/  F2FP.RELU.BF16.F32.PACK_AB R0, R177, R179 ;  /* 0x000000b3b100723e */ /* 0x010fe600000018ff */
[----:B------:R3:W-:Y:S04]  /*6670*/  STS [R170], R2 ;  /* 0x00000002aa007388 */ /* 0x0007e80000000800 */
[----:B------:R-:W4:Y:S01]  /*6680*/  MUFU.EX2 R157, R157 ;  /* 0x0000009d009d7308 */ /* 0x000f220000000800 */
[----:B------:R3:W-:Y:S01]  /*6690*/  STS [R170+0x400], R0 ;  /* 0x00040000aa007388 */ /* 0x0007e20000000800 */
[----:B-1----:R-:W-:Y:S01]  /*66a0*/  F2FP.RELU.BF16.F32.PACK_AB R4, R196, R197 ;  /* 0x000000c5c404723e */ /* 0x002fe200000018ff */
[----:B--2---:R-:W-:Y:S01]  /*66b0*/  @P5 FADD.FTZ R115, -R115, -RZ ;  /* 0x800000ff73735221 */ /* 0x004fe20000010100 */
[----:B------:R-:W-:Y:S01]  /*66c0*/  FSETP.GE.FTZ.AND P5, PT, R184, RZ, PT ;  /* 0x000000ffb800720b */ /* 0x000fe20003fb6000 */
[----:B----4-:R-:W-:Y:S01]  /*66d0*/  @P3 FADD.FTZ R157, -R157, -RZ ;  /* 0x800000ff9d9d3221 */ /* 0x010fe20000010100 */
[----:B------:R-:W-:Y:S02]  /*66e0*/  FSETP.GE.FTZ.AND P3, PT, R204, RZ, PT ;  /* 0x000000ffcc00720b */ /* 0x000fe40003f76000 */
[----:B---3--:R-:W-:Y:S01]  /*66f0*/  F2FP.RELU.BF16.F32.PACK_AB R2, R172, R173 ;  /* 0x000000adac02723e */ /* 0x008fe200000018ff */
[C---:B------:R-:W-:Y:S02]  /*6700*/  IMAD.IADD R0, R112.reuse, 0x1, R170 ;  /* 0x0000000170007824 */ /* 0x040fe400078e02aa */
[----:B------:R-:W-:Y:S03]  /*6710*/  IMAD.IADD R112, R112, 0x1, R111 ;  /* 0x0000000170707824 */ /* 0x000fe600078e026f */
[----:B------:R1:W-:Y:S04]  /*6720*/  STS [R0], R3 ;  /* 0x0000000300007388 */ /* 0x0003e80000000800 */
[----:B------:R2:W-:Y:S04]  /*6730*/  STS [R0+0x400], R2 ;  /* 0x0004000200007388 */ /* 0x0005e80000000800 */
[----:B------:R3:W-:Y:S04]  /*6740*/  STS [R170+0x2000], R5 ;  /* 0x00200005aa007388 */ /* 0x0007e80000000800 */
[----:B------:R4:W-:Y:S04]  /*6750*/  STS [R170+0x2400], R4 ;  /* 0x00240004aa007388 */ /* 0x0009e80000000800 */
[----:B------:R-:W-:Y:S01]  /*6760*/  STS [R0+0x2000], R6 ;  /* 0x0020000600007388 */ /* 0x000fe20000000800 */
[----:B-1----:R-:W-:Y:S02]  /*6770*/  F2FP.RELU.BF16.F32.PACK_AB R3, R165, R167 ;  /* 0x000000a7a503723e */ /* 0x002fe400000018ff */
[----:B--2---:R-:W-:Y:S02]  /*6780*/  F2FP.RELU.BF16.F32.PACK_AB R2, R162, R163 ;  /* 0x000000a3a202723e */ /* 0x004fe400000018ff */
[----:B---3--:R-:W-:Y:S02]  /*6790*/  F2FP.RELU.BF16.F32.PACK_AB R5, R194, R195 ;  /* 0x000000c3c205723e */ /* 0x008fe400000018ff */
[----:B----4-:R-:W-:Y:S03]  /*67a0*/  F2FP.RELU.BF16.F32.PACK_AB R4, R166, R169 ;  /* 0x000000a9a604723e */ /* 0x010fe600000018ff */
[----:B------:R1:W-:Y:S04]  /*67b0*/  STS [R0+0x2400], R5 ;  /* 0x0024000500007388 */ /* 0x0003e80000000800 */
[----:B------:R2:W-:Y:S04]  /*67c0*/  STS [R111], R4 ;  /* 0x000000046f007388 */ /* 0x0005e80000000800 */
[----:B------:R3:W-:Y:S04]  /*67d0*/  STS [R111+0x400], R3 ;  /* 0x000400036f007388 */ /* 0x0007e80000000800 */
[----:B------:R4:W-:Y:S01]  /*67e0*/  STS [R112], R2 ;  /* 0x0000000270007388 */ /* 0x0009e20000000800 */
[----:B-1----:R-:W-:Y:S02]  /*67f0*/  F2FP.RELU.BF16.F32.PACK_AB R0, R160, R161 ;  /* 0x000000a1a000723e */ /* 0x002fe400000018ff */
[----:B------:R-:W-:Y:S02]  /*6800*/  F2FP.RELU.BF16.F32.PACK_AB R5, R164, R168 ;  /* 0x000000a8a405723e */ /* 0x000fe400000018ff */
[----:B--2---:R-:W-:Y:S01]  /*6810*/  F2FP.RELU.BF16.F32.PACK_AB R4, R176, R185 ;  /* 0x000000b9b004723e */ /* 0x004fe200000018ff */
[----:B------:R1:W-:Y:S01]  /*6820*/  STS [R112+0x400], R0 ;  /* 0x0004000070007388 */ /* 0x0003e20000000800 */
[----:B---3--:R-:W-:Y:S03]  /*6830*/  F2FP.RELU.BF16.F32.PACK_AB R3, R158, R159 ;  /* 0x0000009f9e03723e */ /* 0x008fe600000018ff */
[----:B------:R-:W-:Y:S01]  /*6840*/  STS [R111+0x2000], R5 ;  /* 0x002000056f007388 */ /* 0x000fe20000000800 */
[----:B----4-:R-:W-:Y:S03]  /*6850*/  F2FP.RELU.BF16.F32.PACK_AB R2, R157, R115 ;  /* 0x000000739d02723e */ /* 0x010fe600000018ff */
[----:B------:R-:W-:Y:S04]  /*6860*/  STS [R111+0x2400], R4 ;  /* 0x002400046f007388 */ /* 0x000fe80000000800 */
[----:B------:R2:W-:Y:S04]  /*6870*/  STS [R112+0x2000], R3 ;  /* 0x0020000370007388 */ /* 0x0005e80000000800 */
[----:B------:R3:W-:Y:S01]  /*6880*/  STS [R112+0x2400], R2 ;  /* 0x0024000270007388 */ /* 0x0007e20000000800 */
[----:B-1----:R-:W-:Y:S05]  /*6890*/  LEA R0, R154, UR4, 0x1 ;  /* 0x000000049a007c11 */ /* 0x002fea000f8e08ff */
[----:B------:R-:W1:Y:S01]  /*68a0*/  LDSM.16.M88.4 R64, [R0+0x4000] ;  /* 0x004000000040783b */ /* 0x000e620000000200 */
[----:B--2---:R-:W-:Y:S07]  /*68b0*/  IMAD.U32 R3, RZ, RZ, UR11 ;  /* 0x0000000bff037e24 */ /* 0x004fee000f8e00ff */
[----:B------:R2:W4:Y:S01]  /*68c0*/  LDSM.16.M88.4 R60, [R0+0x5000] ;  /* 0x00500000003c783b */ /* 0x0005220000000200 */
[C---:B---3--:R-:W-:Y:S02]  /*68d0*/  VIADD R2, R0.reuse, 0x4000 ;  /* 0x0000400000027836 */ /* 0x048fe40000000000 */
[----:B--2---:R-:W-:Y:S02]  /*68e0*/  VIADD R0, R0, 0x4020 ;  /* 0x0000402000007836 */ /* 0x004fe40000000000 */
[----:B------:R-:W-:Y:S02]  /*68f0*/  @P1 VIADD R0, R2, 0xffffffe0 ;  /* 0xffffffe002001836 */ /* 0x000fe40000000000 */
[----:B------:R-:W-:Y:S03]  /*6900*/  IMAD.U32 R2, RZ, RZ, UR10 ;  /* 0x0000000aff027e24 */ /* 0x000fe6000f8e00ff */
[----:B------:R-:W2:Y:S01]  /*6910*/  LDSM.16.M88.4 R100, [R0] ;  /* 0x000000000064783b */ /* 0x000ea20000000200 */
[-C--:B-1----:R-:W-:Y:S03]  /*6920*/  HMMA.16816.F32.BF16 R4, R64, R116.reuse, RZ ;  /* 0x000000744004723c */ /* 0x082fe600000418ff */
[C---:B------:R-:W-:Y:S04]  /*6930*/  LEA R2, P0, R227.reuse, R2, 0x2 ;  /* 0x00000002e3027211 */ /* 0x040fe800078010ff */
[----:B------:R-:W1:Y:S01]  /*6940*/  LDSM.16.M88.4 R104, [R0+0x1000] ;  /* 0x001000000068783b */ /* 0x000e620000000200 */
[----:B------:R-:W-:Y:S01]  /*6950*/  LEA.HI.X R3, R227, R3, RZ, 0x2, P0 ;  /* 0x00000003e3037211 */ /* 0x000fe200000f14ff */
[C---:B----4-:R-:W-:Y:S02]  /*6960*/  HMMA.16816.F32.BF16 R8, R60.reuse, R116, RZ ;  /* 0x000000743c08723c */ /* 0x050fe400000418ff */
[----:B------:R-:W-:Y:S04]  /*6970*/  FSETP.GE.FTZ.AND P0, PT, R192, RZ, PT ;  /* 0x000000ffc000720b */ /* 0x000fe80003f16000 */
[----:B------:R-:W3:Y:S02]  /*6980*/  LDG.E R109, desc[UR36][R2.64] ;  /* 0x00000024026d7981 */ /* 0x000ee4000c1e1900 */
[-C--:B------:R-:W-:Y:S02]  /*6990*/  HMMA.16816.F32.BF16 R12, R60, R118.reuse, RZ ;  /* 0x000000763c0c723c */ /* 0x080fe400000418ff */
[----:B------:R-:W4:Y:S06]  /*69a0*/  LDG.E R108, desc[UR36][R2.64+0x20] ;  /* 0x00002024026c7981 */ /* 0x000f2c000c1e1900 */
        /* <DEDUP_REMOVED lines=28> */
[----:B------:R-:W5:Y:S02]  /*6b70*/  LDG.E R107, desc[UR36][R2.64+0x100] ;  /* 0x00010024026b7981 */ /* 0x000f64000c1e1900 */
[--C-:B------:R-:W-:Y:S01]  /*6b80*/  SHF.R.U32.HI R105, RZ, 0x1, R156.reuse ;  /* 0x00000001ff697819 */ /* 0x100fe2000001169c */
[----:B------:R-:W-:Y:S03]  /*6b90*/  IMAD.SHL.U32 R104, R156, 0x40, RZ ;  /* 0x000000409c687824 */ /* 0x000fe600078e00ff */
[----:B------:R-:W-:Y:S01]  /*6ba0*/  LOP3.LUT R106, R105, 0x30, RZ, 0xc0, !PT ;  /* 0x00000030696a7812 */ /* 0x000fe200078ec0ff */
[----:B------:R-:W-:Y:S04]  /*6bb0*/  HMMA.16816.F32.BF16 R64, R100, R146, R64 ;  /* 0x000000926440723c */ /* 0x000fe80000041840 */
[----:B------:R-:W-:Y:S01]  /*6bc0*/  LOP3.LUT R0, R104, 0x400, RZ, 0xc0, !PT ;  /* 0x0000040068007812 */ /* 0x000fe200078ec0ff */
[----:B------:R1:W5:Y:S02]  /*6bd0*/  LDG.E R3, desc[UR36][R2.64+0x120] ;  /* 0x0001202402037981 */ /* 0x000364000c1e1900 */
[----:B-1----:R-:W-:Y:S04]  /*6be0*/  LOP3.LUT R2, R106, 0x8, R156, 0xf8, !PT ;  /* 0x000000086a027812 */ /* 0x002fe800078ef89c */
[----:B------:R-:W-:Y:S04]  /*6bf0*/  LOP3.LUT R2, R2, 0x1c0, R104, 0xf8, !PT ;  /* 0x000001c002027812 */ /* 0x000fe800078ef868 */
[----:B------:R-:W-:Y:S05]  /*6c00*/  LOP3.LUT R2, R2, 0x38, R155, 0x78, !PT ;  /* 0x0000003802027812 */ /* 0x000fea00078e789b */
[----:B------:R-:W-:Y:S02]  /*6c10*/  IMAD R2, R2, 0x2, R0 ;  /* 0x0000000202027824 */ /* 0x000fe400078e0200 */
[C---:B---3--:R-:W-:Y:S01]  /*6c20*/  FADD.FTZ R4, -R109.reuse, R4 ;  /* 0x000000046d047221 */ /* 0x048fe20000010100 */
[C---:B------:R-:W-:Y:S01]  /*6c30*/  FADD.FTZ R16, -R109.reuse, R16 ;  /* 0x000000106d107221 */ /* 0x040fe20000010100 */
[C---:B------:R-:W-:Y:S01]  /*6c40*/  FADD.FTZ R5, -R109.reuse, R5 ;  /* 0x000000056d057221 */ /* 0x040fe20000010100 */
[C---:B------:R-:W-:Y:S01]  /*6c50*/  FADD.FTZ R20, -R109.reuse, R20 ;  /* 0x000000146d147221 */ /* 0x040fe20000010100 */
[C---:B------:R-:W-:Y:S01]  /*6c60*/  FADD.FTZ R21, -R109.reuse, R21 ;  /* 0x000000156d157221 */ /* 0x040fe20000010100 */
        /* <DEDUP_REMOVED lines=12> */
[-C--:B------:R-:W-:Y:S01]  /*6d30*/  FSEL R4, R4, R109.reuse, P3 ;  /* 0x0000006d04047208 */ /* 0x080fe20001800000 */
[C---:B------:R-:W-:Y:S01]  /*6d40*/  FADD.FTZ R52, -R109.reuse, R52 ;  /* 0x000000346d347221 */ /* 0x040fe20000010100 */
[-C--:B------:R-:W-:Y:S01]  /*6d50*/  FSEL R20, R20, R109.reuse, P2 ;  /* 0x0000006d14147208 */ /* 0x080fe20001000000 */
[----:B------:R-:W-:Y:S01]  /*6d60*/  FADD.FTZ R64, -R109, R64 ;  /* 0x000000406d407221 */ /* 0x000fe20000010100 */
[-C--:B------:R-:W-:Y:S01]  /*6d70*/  FSEL R21, R21, R109.reuse, P0 ;  /* 0x0000006d15157208 */ /* 0x080fe20000000000 */
[----:B------:R-:W-:Y:S01]  /*6d80*/  FMUL.FTZ R4, R193, R4 ;  /* 0x00000004c1047220 */ /* 0x000fe20000410000 */
[----:B------:R-:W-:Y:S01]  /*6d90*/  FSETP.GE.FTZ.AND P2, PT, R180, RZ, PT ;  /* 0x000000ffb400720b */ /* 0x000fe20003f56000 */
[----:B------:R-:W-:Y:S01]  /*6da0*/  FMUL.FTZ R191, R191, R20 ;  /* 0x00000014bfbf7220 */ /* 0x000fe20000410000 */
[----:B------:R-:W-:Y:S01]  /*6db0*/  FSETP.GE.FTZ.AND P0, PT, R178, RZ, PT ;  /* 0x000000ffb200720b */ /* 0x000fe20003f16000 */
[C---:B------:R-:W-:Y:S01]  /*6dc0*/  FADD.FTZ R20, -R109.reuse, R32 ;  /* 0x000000206d147221 */ /* 0x040fe20000010100 */
[----:B------:R-:W-:Y:S01]  /*6dd0*/  F2FP.BF16.F32.PACK_AB R17, R4, R192 ;  /* 0x000000c00411723e */ /* 0x000fe200000010ff */
[----:B------:R-:W-:Y:S01]  /*6de0*/  FADD.FTZ R4, -R109, R36 ;  /* 0x000000246d047221 */ /* 0x000fe20000010100 */
[----:B------:R-:W-:Y:S01]  /*6df0*/  F2FP.BF16.F32.PACK_AB R16, R5, R204 ;  /* 0x000000cc0510723e */ /* 0x000fe200000010ff */
[----:B------:R-:W-:Y:S01]  /*6e00*/  FADD.FTZ R5, -R109, R33 ;  /* 0x000000216d057221 */ /* 0x000fe20000010100 */
[----:B------:R-:W-:Y:S01]  /*6e10*/  FSEL R0, R0, R109, P0 ;  /* 0x0000006d00007208 */ /* 0x000fe20000000000 */
[----:B------:R-:W-:Y:S01]  /*6e20*/  FMUL.FTZ R190, R190, R21 ;  /* 0x00000015bebe7220 */ /* 0x000fe20000410000 */
[-C--:B------:R-:W-:Y:S01]  /*6e30*/  FSEL R4, R4, R109.reuse, P2 ;  /* 0x0000006d04047208 */ /* 0x080fe20001000000 */
[----:B----4-:R-:W-:Y:S01]  /*6e40*/  FADD.FTZ R6, -R108, R6 ;  /* 0x000000066c067221 */ /* 0x010fe20000010100 */
[----:B------:R-:W-:Y:S01]  /*6e50*/  FSETP.GE.FTZ.AND P3, PT, R183, RZ, PT ;  /* 0x000000ffb700720b */ /* 0x000fe20003f76000 */
[----:B------:R-:W-:Y:S01]  /*6e60*/  FMUL.FTZ R178, R178, R0 ;  /* 0x00000000b2b27220 */ /* 0x000fe20000410000 */
        /* <DEDUP_REMOVED lines=10> */
[----:B------:R-:W-:Y:S01]  /*6f10*/  FSETP.GE.FTZ.AND P3, PT, R169, RZ, PT ;  /* 0x000000ffa900720b */ /* 0x000fe20003f76000 */
[----:B------:R-:W-:Y:S01]  /*6f20*/  FADD.FTZ R7, -R108, R7 ;  /* 0x000000076c077221 */ /* 0x000fe20000010100 */
[-C--:B------:R-:W-:Y:S02]  /*6f30*/  FSEL R53, R53, R109.reuse, P2 ;  /* 0x0000006d35357208 */ /* 0x080fe40001000000 */
[-C--:B------:R-:W-:Y:S02]  /*6f40*/  FSEL R4, R4, R109.reuse, P6 ;  /* 0x0000006d04047208 */ /* 0x080fe40003000000 */
[----:B------:R-:W-:Y:S01]  /*6f50*/  FSEL R0, R0, R109, P5 ;  /* 0x0000006d00007208 */ /* 0x000fe20002800000 */
[----:B------:R-:W-:Y:S01]  /*6f60*/  FMUL.FTZ R166, R166, R53 ;  /* 0x00000035a6a67220 */ /* 0x000fe20000410000 */
[-C--:B------:R-:W-:Y:S01]  /*6f70*/  FSEL R52, R52, R109.reuse, P3 ;  /* 0x0000006d34347208 */ /* 0x080fe20001800000 */
        /* <DEDUP_REMOVED lines=15> */
[----:B------:R-:W-:Y:S02]  /*7070*/  LOP3.LUT R205, R155, 0x18, RZ, 0xc0, !PT ;  /* 0x000000189bcd7812 */ /* 0x000fe400078ec0ff */
[----:B------:R-:W-:Y:S01]  /*7080*/  FSEL R20, R7, R108, P0 ;  /* 0x0000006c07147208 */ /* 0x000fe20000000000 */
[----:B------:R-:W-:Y:S06]  /*7090*/  BRA.U !UP0, `(.L_x_406) ;  /* 0x0000000108847547 */ /* 0x000fec000b800000 */
        /* <DEDUP_REMOVED lines=33> */
.L_x_406:
[----:B------:R-:W-:Y:S01]  /*72b0*/  FSETP.GE.FTZ.AND P2, PT, R201, RZ, PT ;  /* 0x000000ffc900720b */ /* 0x000fe20003f56000 */
[----:B------:R-:W-:Y:S01]  /*72c0*/  FMUL.FTZ R0, R213, R21 ;  /* 0x00000015d5007220 */ /* 0x000fe20000410000 */
[----:B-1----:R-:W-:Y:S01]  /*72d0*/  FMUL.FTZ R4, R211, R20 ;  /* 0x00000014d3047220 */ /* 0x002fe20000410000 */
[C---:B------:R-:W-:Y:S01]  /*72e0*/  FADD.FTZ R19, -R108.reuse, R19 ;  /* 0x000000136c137221 */ /* 0x040fe20000010100 */
        /* <DEDUP_REMOVED lines=8> */
[----:B------:R-:W-:Y:S01]  /*7370*/  FADD.FTZ R18, -R108, R18 ;  /* 0x000000126c127221 */ /* 0x000fe20000010100 */
[----:B------:R-:W-:Y:S01]  /*7380*/  FSETP.GE.FTZ.AND P2, PT, R198, RZ, PT ;  /* 0x000000ffc600720b */ /* 0x000fe20003f56000 */
[----:B------:R1:W-:Y:S01]  /*7390*/  STS [R171+0x8400], R4 ;  /* 0x00840004ab007388 */ /* 0x0003e20000000800 */
[----:B------:R-:W-:Y:S01]  /*73a0*/  FSETP.GE.FTZ.AND P0, PT, R182, RZ, PT ;  /* 0x000000ffb600720b */ /* 0x000fe20003f16000 */
[----:B------:R-:W-:Y:S01]  /*73b0*/  FMUL.FTZ R19, R201, R19 ;  /* 0x00000013c9137220 */ /* 0x000fe20000410000 */
[-C--:B------:R-:W-:Y:S01]  /*73c0*/  FSEL R5, R5, R108.reuse, P2 ;  /* 0x0000006c05057208 */ /* 0x080fe20001000000 */
[----:B------:R-:W-:Y:S01]  /*73d0*/  FADD.FTZ R6, -R108, R38 ;  /* 0x000000266c067221 */ /* 0x000fe20000010100 */
[----:B------:R-:W-:Y:S01]  /*73e0*/  FSEL R0, R0, R108, P0 ;  /* 0x0000006c00007208 */ /* 0x000fe20000000000 */
[----:B------:R-:W-:Y:S01]  /*73f0*/  STS [R171+0x8000], R16 ;  /* 0x00800010ab007388 */ /* 0x000fe20000000800 */
[----:B------:R-:W-:Y:S01]  /*7400*/  FSETP.GE.FTZ.AND P0, PT, R177, RZ, PT ;  /* 0x000000ffb100720b */ /* 0x000fe20003f16000 */
[----:B------:R-:W-:Y:S01]  /*7410*/  FMUL.FTZ R7, R198, R5 ;  /* 0x00000005c6077220 */ /* 0x000fe20000410000 */
[----:B------:R-:W-:Y:S01]  /*7420*/  FSETP.GE.FTZ.AND P3, PT, R202, RZ, PT ;  /* 0x000000ffca00720b */ /* 0x000fe20003f76000 */
[----:B------:R-:W-:Y:S01]  /*7430*/  FMUL.FTZ R182, R182, R0 ;  /* 0x00000000b6b67220 */ /* 0x000fe20000410000 */
[----:B------:R-:W-:Y:S01]  /*7440*/  FSEL R5, R39, R108, P0 ;  /* 0x0000006c27057208 */ /* 0x000fe20000000000 */
[----:B------:R-:W-:Y:S01]  /*7450*/  FMUL.FTZ R22, R199, R22 ;  /* 0x00000016c7167220 */ /* 0x000fe20000410000 */
[----:B------:R-:W-:Y:S01]  /*7460*/  FSEL R18, R18, R108, P3 ;  /* 0x0000006c12127208 */ /* 0x000fe20001800000 */
[C---:B------:R-:W-:Y:S01]  /*7470*/  FADD.FTZ R35, -R108.reuse, R35 ;  /* 0x000000236c237221 */ /* 0x040fe20000010100 */
[----:B------:R-:W-:Y:S01]  /*7480*/  FSETP.GE.FTZ.AND P0, PT, R173, RZ, PT ;  /* 0x000000ffad00720b */ /* 0x000fe20003f16000 */
[----:B------:R-:W-:Y:S01]  /*7490*/  FMUL.FTZ R177, R177, R5 ;  /* 0x00000005b1b17220 */ /* 0x000fe20000410000 */
[----:B------:R-:W-:Y:S01]  /*74a0*/  FADD.FTZ R5, -R108, R50 ;  /* 0x000000326c057221 */ /* 0x000fe20000010100 */
[----:B------:R-:W-:Y:S01]  /*74b0*/  FMUL.FTZ R18, R202, R18 ;  /* 0x00000012ca127220 */ /* 0x000fe20000410000 */
[----:B------:R-:W-:Y:S01]  /*74c0*/  FSETP.GE.FTZ.AND P2, PT, R179, RZ, PT ;  /* 0x000000ffb300720b */ /* 0x000fe20003f56000 */
[----:B------:R-:W-:Y:S01]  /*74d0*/  FADD.FTZ R55, -R108, R55 ;  /* 0x000000376c377221 */ /* 0x000fe20000010100 */
[----:B------:R-:W-:Y:S01]  /*74e0*/  FSETP.GE.FTZ.AND P3, PT, R181, RZ, PT ;  /* 0x000000ffb500720b */ /* 0x000fe20003f76000 */
[----:B-----5:R-:W-:Y:S01]  /*74f0*/  FADD.FTZ R8, -R107, R8 ;  /* 0x000000086b087221 */ /* 0x020fe20000010100 */
[----:B------:R-:W-:Y:S01]  /*7500*/  F2FP.BF16.F32.PACK_AB R0, R19, R18 ;  /* 0x000000121300723e */ /* 0x000fe200000010ff */
[----:B------:R-:W-:Y:S01]  /*7510*/  FADD.FTZ R9, -R107, R9 ;  /* 0x000000096b097221 */ /* 0x000fe20000010100 */
[-C--:B------:R-:W-:Y:S01]  /*7520*/  FSEL R5, R5, R108.reuse, P0 ;  /* 0x0000006c05057208 */ /* 0x080fe20000000000 */
[----:B------:R-:W-:Y:S01]  /*7530*/  FADD.FTZ R13, -R107, R13 ;  /* 0x0000000d6b0d7221 */ /* 0x000fe20000010100 */
[----:B------:R-:W-:Y:S01]  /*7540*/  FSETP.GE.FTZ.AND P0, PT, R160, RZ, PT ;  /* 0x000000ffa000720b */ /* 0x000fe20003f16000 */
[----:B------:R2:W-:Y:S01]  /*7550*/  STS [R114+0x8400], R0 ;  /* 0x0084000072007388 */ /* 0x0005e20000000800 */
[----:B------:R-:W-:Y:S01]  /*7560*/  FSEL R6, R6, R108, P2 ;  /* 0x0000006c06067208 */ /* 0x000fe20001000000 */
[----:B------:R-:W-:Y:S01]  /*7570*/  FMUL.FTZ R173, R173, R5 ;  /* 0x00000005adad7220 */ /* 0x000fe20000410000 */
[----:B------:R-:W-:Y:S01]  /*7580*/  FSETP.GE.FTZ.AND P2, PT, R165, RZ, PT ;  /* 0x000000ffa500720b */ /* 0x000fe20003f56000 */
[C---:B------:R-:W-:Y:S01]  /*7590*/  FADD.FTZ R5, -R108.reuse, R66 ;  /* 0x000000426c057221 */ /* 0x040fe20000010100 */
[----:B------:R-:W-:Y:S01]  /*75a0*/  F2FP.BF16.F32.PACK_AB R22, R7, R22 ;  /* 0x000000160716723e */ /* 0x000fe200000010ff */
[----:B------:R-:W-:Y:S01]  /*75b0*/  FMUL.FTZ R179, R179, R6 ;  /* 0x00000006b3b37220 */ /* 0x000fe20000410000 */
[-C--:B------:R-:W-:Y:S01]  /*75c0*/  FSEL R35, R35, R108.reuse, P3 ;  /* 0x0000006c23237208 */ /* 0x080fe20001800000 */
[C---:B------:R-:W-:Y:S01]  /*75d0*/  FADD.FTZ R7, -R108.reuse, R51 ;  /* 0x000000336c077221 */ /* 0x040fe20000010100 */
[----:B------:R-:W-:Y:S01]  /*75e0*/  FADD.FTZ R6, -R108, R54 ;  /* 0x000000366c067221 */ /* 0x000fe20000010100 */
[-C--:B------:R-:W-:Y:S01]  /*75f0*/  FSEL R55, R55, R108.reuse, P2 ;  /* 0x0000006c37377208 */ /* 0x080fe20001000000 */
[C---:B------:R-:W-:Y:S01]  /*7600*/  FADD.FTZ R25, -R107.reuse, R25 ;  /* 0x000000196b197221 */ /* 0x040fe20000010100 */
[----:B------:R-:W-:Y:S01]  /*7610*/  FSETP.GE.FTZ.AND P5, PT, R172, RZ, PT ;  /* 0x000000ffac00720b */ /* 0x000fe20003fb6000 */
[----:B------:R-:W-:Y:S01]  /*7620*/  FADD.FTZ R24, -R107, R24 ;  /* 0x000000186b187221 */ /* 0x000fe20000010100 */
[----:B------:R-:W-:Y:S01]  /*7630*/  FSETP.GE.FTZ.AND P3, PT, R167, RZ, PT ;  /* 0x000000ffa700720b */ /* 0x000fe20003f76000 */
[----:B------:R-:W-:Y:S01]  /*7640*/  FADD.FTZ R12, -R107, R12 ;  /* 0x0000000c6b0c7221 */ /* 0x000fe20000010100 */
[----:B------:R-:W-:Y:S01]  /*7650*/  FSETP.GE.FTZ.AND P2, PT, R161, RZ, PT ;  /* 0x000000ffa100720b */ /* 0x000fe20003f56000 */
[----:B------:R3:W-:Y:S01]  /*7660*/  STS [R114+0x8000], R17 ;  /* 0x0080001172007388 */ /* 0x0007e20000000800 */
[-C--:B------:R-:W-:Y:S01]  /*7670*/  FSEL R7, R7, R108.reuse, P5 ;  /* 0x0000006c07077208 */ /* 0x080fe20002800000 */
[C---:B------:R-:W-:Y:S01]  /*7680*/  FADD.FTZ R29, -R107.reuse, R29 ;  /* 0x0000001d6b1d7221 */ /* 0x040fe20000010100 */
        /* <DEDUP_REMOVED lines=9> */
[----:B------:R-:W-:Y:S01]  /*7720*/  FMUL.FTZ R108, R160, R108 ;  /* 0x0000006ca06c7220 */ /* 0x000fe20000410000 */
[----:B------:R-:W-:Y:S01]  /*7730*/  FSETP.GE.FTZ.AND P0, PT, R214, RZ, PT ;  /* 0x000000ffd600720b */ /* 0x000fe20003f16000 */
[----:B------:R-:W-:Y:S01]  /*7740*/  FMUL.FTZ R167, R167, R6 ;  /* 0x00000006a7a77220 */ /* 0x000fe20000410000 */
[-C--:B-1----:R-:W-:Y:S01]  /*7750*/  FSEL R4, R9, R107.reuse, P3 ;  /* 0x0000006b09047208 */ /* 0x082fe20001800000 */
        /* <DEDUP_REMOVED lines=9> */
[----:B------:R-:W-:Y:S01]  /*77f0*/  F2FP.BF16.F32.PACK_AB R108, R108, R5 ;  /* 0x000000056c6c723e */ /* 0x000fe200000010ff */
[----:B------:R-:W-:Y:S01]  /*7800*/  FADD.FTZ R5, -R107, R40 ;  /* 0x000000286b057221 */ /* 0x000fe20000010100 */
[-C--:B------:R-:W-:Y:S01]  /*7810*/  FSEL R24, R24, R107.reuse, P0 ;  /* 0x0000006b18187208 */ /* 0x080fe20000000000 */
[----:B------:R-:W-:Y:S01]  /*7820*/  FADD.FTZ R26, -R3, R26 ;  /* 0x0000001a031a7221 */ /* 0x000fe20000010100 */
[-C--:B------:R-:W-:Y:S01]  /*7830*/  FSEL R6, R25, R107.reuse, P6 ;  /* 0x0000006b19067208 */ /* 0x080fe20003000000 */
[----:B------:R-:W-:Y:S01]  /*7840*/  FADD.FTZ R31, -R3, R31 ;  /* 0x0000001f031f7221 */ /* 0x000fe20000010100 */
[-C--:B------:R-:W-:Y:S01]  /*7850*/  FSEL R12, R12, R107.reuse, P2 ;  /* 0x0000006b0c0c7208 */ /* 0x080fe20001000000 */
[----:B------:R-:W-:Y:S01]  /*7860*/  FMUL.FTZ R18, R206, R24 ;  /* 0x00000018ce127220 */ /* 0x000fe20000410000 */
[----:B--2---:R-:W-:Y:S01]  /*7870*/  F2FP.BF16.F32.PACK_AB R0, R4, R8 ;  /* 0x000000080400723e */ /* 0x004fe200000010ff */
[----:B------:R-:W-:Y:S01]  /*7880*/  FADD.FTZ R4, -R107, R41 ;  /* 0x000000296b047221 */ /* 0x000fe20000010100 */
[----:B------:R-:W-:Y:S01]  /*7890*/  FSETP.GE.FTZ.AND P5, PT, R203, RZ, PT ;  /* 0x000000ffcb00720b */ /* 0x000fe20003fb6000 */
[----:B------:R-:W-:Y:S01]  /*78a0*/  FMUL.FTZ R6, R207, R6 ;  /* 0x00000006cf067220 */ /* 0x000fe20000410000 */
[----:B------:R-:W-:Y:S01]  /*78b0*/  FSETP.GE.FTZ.AND P2, PT, R189, RZ, PT ;  /* 0x000000ffbd00720b */ /* 0x000fe20003f56000 */
[----:B------:R-:W-:Y:S01]  /*78c0*/  FMUL.FTZ R12, R215, R12 ;  /* 0x0000000cd70c7220 */ /* 0x000fe20000410000 */
[----:B------:R-:W-:Y:S01]  /*78d0*/  FSETP.GE.FTZ.AND P0, PT, R188, RZ, PT ;  /* 0x000000ffbc00720b */ /* 0x000fe20003f16000 */
[----:B------:R1:W-:Y:S01]  /*78e0*/  STS [R171+0xa000], R0 ;  /* 0x00a00000ab007388 */ /* 0x0003e20000000800 */
[-C--:B------:R-:W-:Y:S01]  /*78f0*/  FSEL R7, R7, R107.reuse, P5 ;  /* 0x0000006b07077208 */ /* 0x080fe20002800000 */
[----:B------:R-:W-:Y:S01]  /*7900*/  FADD.FTZ R30, -R3, R30 ;  /* 0x0000001e031e7221 */ /* 0x000fe20000010100 */
[----:B------:R-:W-:Y:S01]  /*7910*/  FSEL R5, R5, R107, P2 ;  /* 0x0000006b05057208 */ /* 0x000fe20001000000 */
[----:B------:R-:W-:Y:S01]  /*7920*/  FADD.FTZ R43, -R3, R43 ;  /* 0x0000002b032b7221 */ /* 0x000fe20000010100 */
[----:B------:R-:W-:Y:S01]  /*7930*/  FSETP.GE.FTZ.AND P3, PT, R200, RZ, PT ;  /* 0x000000ffc800720b */ /* 0x000fe20003f76000 */
[----:B------:R-:W-:Y:S01]  /*7940*/  FMUL.FTZ R9, R203, R7 ;  /* 0x00000007cb097220 */ /* 0x000fe20000410000 */
[----:B------:R-:W-:Y:S01]  /*7950*/  FSEL R4, R4, R107, P0 ;  /* 0x0000006b04047208 */ /* 0x000fe20000000000 */
[----:B------:R-:W-:Y:S01]  /*7960*/  FMUL.FTZ R8, R189, R5 ;  /* 0x00000005bd087220 */ /* 0x000fe20000410000 */
[----:B------:R-:W-:Y:S01]  /*7970*/  FSETP.GE.FTZ.AND P0, PT, R158, RZ, PT ;  /* 0x000000ff9e00720b */ /* 0x000fe20003f16000 */
[C---:B------:R-:W-:Y:S01]  /*7980*/  FADD.FTZ R7, -R107.reuse, R45 ;  /* 0x0000002d6b077221 */ /* 0x040fe20000010100 */
[----:B------:R-:W-:Y:S01]  /*7990*/  F2FP.BF16.F32.PACK_AB R18, R6, R18 ;  /* 0x000000120612723e */ /* 0x000fe200000010ff */
[----:B------:R-:W-:Y:S01]  /*79a0*/  FADD.FTZ R6, -R107, R56 ;  /* 0x000000386b067221 */ /* 0x000fe20000010100 */
[----:B------:R-:W-:Y:S01]  /*79b0*/  FSEL R29, R29, R107, P3 ;  /* 0x0000006b1d1d7208 */ /* 0x000fe20001800000 */
[----:B------:R-:W-:Y:S01]  /*79c0*/  FADD.FTZ R5, -R107, R57 ;  /* 0x000000396b057221 */ /* 0x000fe20000010100 */
[----:B------:R-:W-:Y:S01]  /*79d0*/  FSETP.GE.FTZ.AND P2, PT, R186, RZ, PT ;  /* 0x000000ffba00720b */ /* 0x000fe20003f56000 */
[----:B------:R-:W-:Y:S01]  /*79e0*/  FADD.FTZ R42, -R3, R42 ;  /* 0x0000002a032a7221 */ /* 0x000fe20000010100 */
[----:B------:R-:W-:Y:S01]  /*79f0*/  FSETP.GE.FTZ.AND P6, PT, R187, RZ, PT ;  /* 0x000000ffbb00720b */ /* 0x000fe20003fd6000 */
[----:B------:R-:W-:Y:S01]  /*7a00*/  FMUL.FTZ R181, R181, R35 ;  /* 0x00000023b5b57220 */ /* 0x000fe20000410000 */
[----:B------:R-:W-:Y:S01]  /*7a10*/  FSETP.GE.FTZ.AND P5, PT, R168, RZ, PT ;  /* 0x000000ffa800720b */ /* 0x000fe20003fb6000 */
[----:B------:R-:W-:Y:S01]  /*7a20*/  FADD.FTZ R58, -R3, R58 ;  /* 0x0000003a033a7221 */ /* 0x000fe20000010100 */
[----:B------:R-:W-:Y:S01]  /*7a30*/  FSETP.GE.FTZ.AND P3, PT, R164, RZ, PT ;  /* 0x000000ffa400720b */ /* 0x000fe20003f76000 */
[----:B------:R-:W-:Y:S01]  /*7a40*/  FMUL.FTZ R165, R165, R55 ;  /* 0x00000037a5a57220 */ /* 0x000fe20000410000 */
[----:B------:R-:W-:Y:S01]  /*7a50*/  F2FP.BF16.F32.PACK_AB R19, R13, R12 ;  /* 0x0000000c0d13723e */ /* 0x000fe200000010ff */
[----:B------:R-:W-:Y:S01]  /*7a60*/  FMUL.FTZ R13, R188, R4 ;  /* 0x00000004bc0d7220 */ /* 0x000fe20000410000 */
[-C--:B------:R-:W-:Y:S01]  /*7a70*/  FSEL R44, R44, R107.reuse, P2 ;  /* 0x0000006b2c2c7208 */ /* 0x080fe20001000000 */
[----:B------:R-:W-:Y:S01]  /*7a80*/  FADD.FTZ R4, -R107, R60 ;  /* 0x0000003c6b047221 */ /* 0x000fe20000010100 */
[----:B------:R-:W-:Y:S01]  /*7a90*/  FSEL R7, R7, R107, P6 ;  /* 0x0000006b07077208 */ /* 0x000fe20003000000 */
[----:B------:R-:W-:Y:S01]  /*7aa0*/  FMUL.FTZ R12, R200, R29 ;  /* 0x0000001dc80c7220 */ /* 0x000fe20000410000 */
[-C--:B------:R-:W-:Y:S01]  /*7ab0*/  FSEL R6, R6, R107.reuse, P5 ;  /* 0x0000006b06067208 */ /* 0x080fe20002800000 */
        /* <DEDUP_REMOVED lines=8> */
[----:B------:R-:W-:Y:S01]  /*7b40*/  @P0 FADD.FTZ R107, -R107, R61 ;  /* 0x0000003d6b6b0221 */ /* 0x000fe20000010100 */
[----:B------:R-:W-:Y:S01]  /*7b50*/  F2FP.BF16.F32.PACK_AB R16, R7, R16 ;  /* 0x000000100710723e */ /* 0x000fe200000010ff */
[----:B------:R-:W-:Y:S01]  /*7b60*/  FADD.FTZ R7, -R3, R10 ;  /* 0x0000000a03077221 */ /* 0x000fe20000010100 */
[----:B---3--:R-:W-:Y:S01]  /*7b70*/  F2FP.BF16.F32.PACK_AB R17, R5, R6 ;  /* 0x000000060511723e */ /* 0x008fe200000010ff */
[----:B------:R-:W-:Y:S01]  /*7b80*/  FMUL.FTZ R4, R159, R4 ;  /* 0x000000049f047220 */ /* 0x000fe20000410000 */
[----:B------:R-:W-:Y:S01]  /*7b90*/  FMUL.FTZ R107, R158, R107 ;  /* 0x0000006b9e6b7220 */ /* 0x000fe20000410000 */
[C---:B------:R-:W-:Y:S01]  /*7ba0*/  FADD.FTZ R6, -R3.reuse, R11 ;  /* 0x0000000b03067221 */ /* 0x040fe20000010100 */
[----:B------:R-:W-:Y:S01]  /*7bb0*/  FSETP.GE.FTZ.AND P3, PT, R220, RZ, PT ;  /* 0x000000ffdc00720b */ /* 0x000fe20003f76000 */
[----:B------:R-:W-:Y:S01]  /*7bc0*/  FADD.FTZ R5, -R3, R14 ;  /* 0x0000000e03057221 */ /* 0x000fe20000010100 */
[----:B------:R-:W-:Y:S01]  /*7bd0*/  FSETP.GE.FTZ.AND P0, PT, R218, RZ, PT ;  /* 0x000000ffda00720b */ /* 0x000fe20003f16000 */
[----:B------:R-:W-:Y:S01]  /*7be0*/  FMUL.FTZ R109, R162, R109 ;  /* 0x0000006da26d7220 */ /* 0x000fe20000410000 */
[----:B------:R-:W-:Y:S01]  /*7bf0*/  F2FP.BF16.F32.PACK_AB R107, R107, R4 ;  /* 0x000000046b6b723e */ /* 0x000fe200000010ff */
[----:B------:R-:W-:Y:S01]  /*7c00*/  FADD.FTZ R4, -R3, R15 ;  /* 0x0000000f03047221 */ /* 0x000fe20000010100 */
[-C--:B------:R-:W-:Y:S01]  /*7c10*/  FSEL R7, R7, R3.reuse, P5 ;  /* 0x0000000307077208 */ /* 0x080fe20002800000 */
[----:B------:R-:W-:Y:S01]  /*7c20*/  IMAD.SHL.U32 R40, R156, 0x20, RZ ;  /* 0x000000209c287824 */ /* 0x000fe200078e00ff */
[----:B------:R-:W-:Y:S01]  /*7c30*/  FSEL R6, R6, R3, P3 ;  /* 0x0000000306067208 */ /* 0x000fe20001800000 */
[----:B------:R-:W-:Y:S01]  /*7c40*/  IMAD.SHL.U32 R60, R156, 0x4, RZ ;  /* 0x000000049c3c7824 */ /* 0x000fe200078e00ff */
[----:B------:R-:W-:Y:S01]  /*7c50*/  FSETP.GE.FTZ.AND P2, PT, R219, RZ, PT ;  /* 0x000000ffdb00720b */ /* 0x000fe20003f56000 */
[----:B------:R-:W-:Y:S01]  /*7c60*/  FMUL.FTZ R7, R221, R7 ;  /* 0x00000007dd077220 */ /* 0x000fe20000410000 */
[-C--:B------:R-:W-:Y:S01]  /*7c70*/  FSEL R4, R4, R3.reuse, P0 ;  /* 0x0000000304047208 */ /* 0x080fe20000000000 */
[----:B------:R-:W-:Y:S01]  /*7c80*/  FMUL.FTZ R6, R220, R6 ;  /* 0x00000006dc067220 */ /* 0x000fe20000410000 */
[----:B------:R-:W-:Y:S01]  /*7c90*/  FSEL R5, R5, R3, P2 ;  /* 0x0000000305057208 */ /* 0x000fe20001000000 */
[----:B------:R-:W2:Y:S01]  /*7ca0*/  LDC R48, c[0x0][0x44c] ;  /* 0x00011300ff307b82 */ /* 0x000ea20000000800 */
[----:B------:R-:W-:Y:S01]  /*7cb0*/  F2FP.BF16.F32.PACK_AB R12, R12, R9 ;  /* 0x000000090c0c723e */ /* 0x000fe200000010ff */
[----:B------:R-:W-:Y:S01]  /*7cc0*/  FMUL.FTZ R4, R218, R4 ;  /* 0x00000004da047220 */ /* 0x000fe20000410000 */
[----:B------:R-:W-:Y:S01]  /*7cd0*/  F2FP.BF16.F32.PACK_AB R9, R6, R7 ;  /* 0x000000070609723e */ /* 0x000fe200000010ff */
[----:B------:R-:W-:Y:S01]  /*7ce0*/  FMUL.FTZ R5, R219, R5 ;  /* 0x00000005db057220 */ /* 0x000fe20000410000 */
[----:B------:R-:W-:Y:S01]  /*7cf0*/  FSETP.GE.FTZ.AND P0, PT, R210, RZ, PT ;  /* 0x000000ffd200720b */ /* 0x000fe20003f16000 */
[C---:B------:R-:W-:Y:S01]  /*7d00*/  FADD.FTZ R7, -R3.reuse, R46 ;  /* 0x0000002e03077221 */ /* 0x040fe20000010100 */
[----:B------:R-:W-:Y:S01]  /*7d10*/  FSETP.GE.FTZ.AND P2, PT, R212, RZ, PT ;  /* 0x000000ffd400720b */ /* 0x000fe20003f56000 */
[----:B------:R-:W-:Y:S01]  /*7d20*/  STS [R171+0xa400], R9 ;  /* 0x00a40009ab007388 */ /* 0x000fe20000000800 */
[----:B------:R-:W-:Y:S01]  /*7d30*/  F2FP.BF16.F32.PACK_AB R4, R4, R5 ;  /* 0x000000050404723e */ /* 0x000fe200000010ff */
[----:B------:R-:W-:Y:S01]  /*7d40*/  FADD.FTZ R6, -R3, R59 ;  /* 0x0000003b03067221 */ /* 0x000fe20000010100 */
[-C--:B------:R-:W-:Y:S01]  /*7d50*/  FSEL R27, R27, R3.reuse, P0 ;  /* 0x000000031b1b7208 */ /* 0x080fe20000000000 */
[----:B------:R-:W-:Y:S01]  /*7d60*/  STS [R114+0xa000], R19 ;  /* 0x00a0001372007388 */ /* 0x000fe20000000800 */
[----:B------:R-:W-:Y:S01]  /*7d70*/  FSETP.GE.FTZ.AND P0, PT, R208, RZ, PT ;  /* 0x000000ffd000720b */ /* 0x000fe20003f16000 */
[----:B------:R-:W-:Y:S01]  /*7d80*/  FADD.FTZ R5, -R3, R62 ;  /* 0x0000003e03057221 */ /* 0x000fe20000010100 */
[----:B------:R-:W-:Y:S01]  /*7d90*/  FSEL R26, R26, R3, P2 ;  /* 0x000000031a1a7208 */ /* 0x000fe20001000000 */
[----:B------:R3:W-:Y:S01]  /*7da0*/  STS [R114+0xa400], R4 ;  /* 0x00a4000472007388 */ /* 0x0007e20000000800 */
[----:B------:R-:W-:Y:S01]  /*7db0*/  FSETP.GE.FTZ.AND P2, PT, R209, RZ, PT ;  /* 0x000000ffd100720b */ /* 0x000fe20003f56000 */
[----:B-1----:R-:W-:Y:S01]  /*7dc0*/  FMUL.FTZ R0, R210, R27 ;  /* 0x0000001bd2007220 */ /* 0x002fe20000410000 */
[-C--:B------:R-:W-:Y:S01]  /*7dd0*/  FSEL R31, R31, R3.reuse, P0 ;  /* 0x000000031f1f7208 */ /* 0x080fe20000000000 */
[----:B------:R-:W-:Y:S01]  /*7de0*/  FMUL.FTZ R26, R212, R26 ;  /* 0x0000001ad41a7220 */ /* 0x000fe20000410000 */
[----:B------:R-:W-:Y:S01]  /*7df0*/  FSETP.GE.FTZ.AND P0, PT, R196, RZ, PT ;  /* 0x000000ffc400720b */ /* 0x000fe20003f16000 */
[----:B------:R-:W-:Y:S01]  /*7e00*/  STS [R110+0x8000], R190 ;  /* 0x008000be6e007388 */ /* 0x000fe20000000800 */
[----:B------:R-:W-:Y:S01]  /*7e10*/  FSEL R30, R30, R3, P2 ;  /* 0x000000031e1e7208 */ /* 0x000fe20001000000 */
[----:B------:R-:W-:Y:S01]  /*7e20*/  FMUL.FTZ R31, R208, R31 ;  /* 0x0000001fd01f7220 */ /* 0x000fe20000410000 */
[----:B------:R-:W-:Y:S01]  /*7e30*/  FSETP.GE.FTZ.AND P2, PT, R197, RZ, PT ;  /* 0x000000ffc500720b */ /* 0x000fe20003f56000 */
[----:B------:R-:W-:Y:S01]  /*7e40*/  STS [R110+0x8400], R22 ;  /* 0x008400166e007388 */ /* 0x000fe20000000800 */
[-C--:B------:R-:W-:Y:S01]  /*7e50*/  FSEL R43, R43, R3.reuse, P0 ;  /* 0x000000032b2b7208 */ /* 0x080fe20000000000 */
[----:B------:R-:W-:Y:S01]  /*7e60*/  FMUL.FTZ R30, R209, R30 ;  /* 0x0000001ed11e7220 */ /* 0x000fe20000410000 */
[----:B------:R-:W-:Y:S01]  /*7e70*/  FSETP.GE.FTZ.AND P0, PT, R157, RZ, PT ;  /* 0x000000ff9d00720b */ /* 0x000fe20003f16000 */
[----:B------:R-:W-:Y:S01]  /*7e80*/  STS [R113+0x8000], R32 ;  /* 0x0080002071007388 */ /* 0x000fe20000000800 */
[----:B------:R-:W-:Y:S01]  /*7e90*/  FSEL R42, R42, R3, P2 ;  /* 0x000000032a2a7208 */ /* 0x000fe20001000000 */
[----:B------:R-:W-:Y:S01]  /*7ea0*/  FMUL.FTZ R43, R196, R43 ;  /* 0x0000002bc42b7220 */ /* 0x000fe20000410000 */
[----:B------:R-:W-:Y:S01]  /*7eb0*/  FSETP.GE.FTZ.AND P2, PT, R195, RZ, PT ;  /* 0x000000ffc300720b */ /* 0x000fe20003f56000 */
[----:B--2---:R-:W-:Y:S01]  /*7ec0*/  IMAD R102, R48, UR9, RZ ;  /* 0x0000000930667c24 */ /* 0x004fe2000f8e02ff */
[----:B------:R-:W-:Y:S01]  /*7ed0*/  F2FP.BF16.F32.PACK_AB R13, R13, R8 ;  /* 0x000000080d0d723e */ /* 0x000fe200000010ff */
[----:B------:R-:W-:Y:S01]  /*7ee0*/  FADD.FTZ R8, -R3, R47 ;  /* 0x0000002f03087221 */ /* 0x000fe20000010100 */
[----:B------:R-:W-:Y:S01]  /*7ef0*/  FSEL R7, R7, R3, P2 ;  /* 0x0000000307077208 */ /* 0x000fe20001000000 */
[----:B------:R-:W-:Y:S01]  /*7f00*/  FMUL.FTZ R42, R197, R42 ;  /* 0x0000002ac52a7220 */ /* 0x000fe20000410000 */
[----:B------:R-:W-:Y:S02]  /*7f10*/  FSETP.GE.FTZ.AND P6, PT, R194, RZ, PT ;  /* 0x000000ffc200720b */ /* 0x000fe40003fd6000 */
[----:B------:R-:W-:Y:S01]  /*7f20*/  FSETP.GE.FTZ.AND P5, PT, R185, RZ, PT ;  /* 0x000000ffb900720b */ /* 0x000fe20003fb6000 */
[----:B------:R-:W-:Y:S01]  /*7f30*/  FMUL.FTZ R14, R195, R7 ;  /* 0x00000007c30e7220 */ /* 0x000fe20000410000 */
[----:B------:R-:W-:Y:S01]  /*7f40*/  FSETP.GE.FTZ.AND P3, PT, R176, RZ, PT ;  /* 0x000000ffb000720b */ /* 0x000fe20003f76000 */
[----:B---3--:R-:W-:Y:S01]  /*7f50*/  IMAD.MOV.U32 R4, RZ, RZ, 0x10 ;  /* 0x00000010ff047424 */ /* 0x008fe200078e00ff */
[----:B------:R-:W-:Y:S02]  /*7f60*/  FSETP.GE.FTZ.AND P2, PT, R115, RZ, PT ;  /* 0x000000ff7300720b */ /* 0x000fe40003f56000 */
[----:B------:R-:W-:Y:S02]  /*7f70*/  F2FP.BF16.F32.PACK_AB R181, R181, R182 ;  /* 0x000000b6b5b5723e */ /* 0x000fe400000010ff */
[-C--:B------:R-:W-:Y:S02]  /*7f80*/  FSEL R8, R8, R3.reuse, P6 ;  /* 0x0000000308087208 */ /* 0x080fe40003000000 */
[-C--:B------:R-:W-:Y:S01]  /*7f90*/  FSEL R7, R58, R3.reuse, P5 ;  /* 0x000000033a077208 */ /* 0x080fe20002800000 */
[----:B------:R-:W-:Y:S01]  /*7fa0*/  STS [R113+0x8400], R181 ;  /* 0x008400b571007388 */ /* 0x000fe20000000800 */
[-C--:B------:R-:W-:Y:S01]  /*7fb0*/  FSEL R6, R6, R3.reuse, P3 ;  /* 0x0000000306067208 */ /* 0x080fe20001800000 */
[----:B------:R-:W-:Y:S01]  /*7fc0*/  FMUL.FTZ R11, R194, R8 ;  /* 0x00000008c20b7220 */ /* 0x000fe20000410000 */
[----:B------:R-:W-:Y:S01]  /*7fd0*/  FSEL R5, R5, R3, P2 ;  /* 0x0000000305057208 */ /* 0x000fe20001000000 */
[----:B------:R-:W-:Y:S01]  /*7fe0*/  @P0 FADD.FTZ R3, -R3, R63 ;  /* 0x0000003f03030221 */ /* 0x000fe20000010100 */
[----:B------:R-:W-:Y:S01]  /*7ff0*/  F2FP.BF16.F32.PACK_AB R0, R0, R26 ;  /* 0x0000001a0000723e */ /* 0x000fe200000010ff */
[----:B------:R-:W-:Y:S01]  /*8000*/  STS [R110+0xa000], R18 ;  /* 0x00a000126e007388 */ /* 0x000fe20000000800 */
[----:B------:R-:W-:Y:S01]  /*8010*/  SEL R4, R4, 0xfffffff0, !P1 ;  /* 0xfffffff004047807 */ /* 0x000fe20004800000 */
[----:B------:R-:W-:Y:S01]  /*8020*/  FMUL.FTZ R8, R157, R3 ;  /* 0x000000039d087220 */ /* 0x000fe20000410000 */
[----:B------:R-:W-:Y:S01]  /*8030*/  F2FP.BF16.F32.PACK_AB R3, R31, R30 ;  /* 0x0000001e1f03723e */ /* 0x000fe200000010ff */
[----:B------:R1:W-:Y:S01]  /*8040*/  STS [R110+0xa400], R0 ;  /* 0x00a400006e007388 */ /* 0x0003e20000000800 */
[----:B------:R-:W-:Y:S01]  /*8050*/  F2FP.BF16.F32.PACK_AB R177, R177, R179 ;  /* 0x000000b3b1b1723e */ /* 0x000fe200000010ff */
[----:B------:R-:W-:Y:S01]  /*8060*/  IMAD.IADD R4, R4, 0x1, R170 ;  /* 0x0000000104047824 */ /* 0x000fe200078e02aa */
[----:B------:R-:W-:Y:S01]  /*8070*/  F2FP.BF16.F32.PACK_AB R172, R172, R173 ;  /* 0x000000adacac723e */ /* 0x000fe200000010ff */
[----:B------:R-:W-:Y:S01]  /*8080*/  STS [R113+0xa000], R12 ;  /* 0x00a0000c71007388 */ /* 0x000fe20000000800 */
[----:B------:R-:W-:Y:S01]  /*8090*/  FMUL.FTZ R10, R185, R7 ;  /* 0x00000007b90a7220 */ /* 0x000fe20000410000 */
[----:B------:R-:W-:Y:S01]  /*80a0*/  FMUL.FTZ R7, R176, R6 ;  /* 0x00000006b0077220 */ /* 0x000fe20000410000 */
[----:B------:R-:W-:Y:S01]  /*80b0*/  F2FP.BF16.F32.PACK_AB R6, R43, R42 ;  /* 0x0000002a2b06723e */ /* 0x000fe200000010ff */
[----:B------:R2:W-:Y:S01]  /*80c0*/  STS [R113+0xa400], R3 ;  /* 0x00a4000371007388 */ /* 0x0005e20000000800 */
[----:B------:R-:W-:Y:S01]  /*80d0*/  FMUL.FTZ R115, R115, R5 ;  /* 0x0000000573737220 */ /* 0x000fe20000410000 */
[----:B------:R-:W-:Y:S02]  /*80e0*/  F2FP.BF16.F32.PACK_AB R5, R11, R14 ;  /* 0x0000000e0b05723e */ /* 0x000fe400000010ff */
[----:B------:R-:W-:Y:S01]  /*80f0*/  STS [R170+-0x8000], R178 ;  /* 0xff8000b2aa007388 */ /* 0x000fe20000000800 */
[----:B------:R-:W-:Y:S02]  /*8100*/  F2FP.BF16.F32.PACK_AB R165, R165, R167 ;  /* 0x000000a7a5a5723e */ /* 0x000fe400000010ff */
[----:B------:R-:W-:Y:S01]  /*8110*/  F2FP.BF16.F32.PACK_AB R64, R109, R64 ;  /* 0x000000406d40723e */ /* 0x000fe200000010ff */
[----:B------:R-:W-:Y:S01]  /*8120*/  STS [R170+-0x7c00], R177 ;  /* 0xff8400b1aa007388 */ /* 0x000fe20000000800 */
[----:B------:R-:W-:Y:S02]  /*8130*/  F2FP.BF16.F32.PACK_AB R7, R7, R10 ;  /* 0x0000000a0707723e */ /* 0x000fe400000010ff */
[----:B------:R-:W-:Y:S01]  /*8140*/  F2FP.BF16.F32.PACK_AB R8, R8, R115 ;  /* 0x000000730808723e */ /* 0x000fe200000010ff */
[----:B------:R-:W-:Y:S04]  /*8150*/  STS [R4+-0x8000], R174 ;  /* 0xff8000ae04007388 */ /* 0x000fe80000000800 */
[----:B------:R-:W-:Y:S01]  /*8160*/  STS [R4+-0x7c00], R172 ;  /* 0xff8400ac04007388 */ /* 0x000fe20000000800 */
[--C-:B-1----:R-:W-:Y:S03]  /*8170*/  SHF.R.U32.HI R0, RZ, 0x4, R156.reuse ;  /* 0x00000004ff007819 */ /* 0x102fe6000001169c */
[----:B------:R-:W-:Y:S01]  /*8180*/  STS [R170+-0x6000], R13 ;  /* 0xffa0000daa007388 */ /* 0x000fe20000000800 */
[----:B------:R-:W-:Y:S01]  /*8190*/  LOP3.LUT R59, R0, 0x8, RZ, 0xc0, !PT ;  /* 0x00000008003b7812 */ /* 0x000fe200078ec0ff */
[----:B------:R-:W-:Y:S02]  /*81a0*/  IMAD.U32 R0, R102, -0x80, RZ ;  /* 0xffffff8066007824 */ /* 0x000fe400078e00ff */
        /* <DEDUP_REMOVED lines=79> */
[----:B------:R-:W-:Y:S01]  /*86a0*/  LOP3.LUT R0, R104, 0x1c0, RZ, 0xc0, !PT ;  /* 0x000001c068007812 */ /* 0x000fe200078ec0ff */
[----:B------:R-:W-:Y:S01]  /*86b0*/  IMAD.MOV.U32 R225, RZ, RZ, R4 ;  /* 0x000000ffffe17224 */ /* 0x000fe200078e0004 */
[----:B------:R-:W-:Y:S03]  /*86c0*/  LEA R61, R5, UR4, 0x1 ;  /* 0x00000004053d7c11 */ /* 0x000fe6000f8e08ff */
        /* <DEDUP_REMOVED lines=28> */
.L_x_407:
[----:B------:R-:W2:Y:S01]  /*8890*/  LDL R109, [R1+0xc] ;  /* 0x00000c00016d7983 */ /* 0x000ea20000100800 */
[----:B-1----:R-:W-:Y:S01]  /*88a0*/  LOP3.LUT R4, R104, 0x200, RZ, 0xc0, !PT ;  /* 0x0000020068047812 */ /* 0x002fe200078ec0ff */
[----:B------:R-:W-:Y:S01]  /*88b0*/  IMAD.U32 R100, RZ, RZ, UR48 ;  /* 0x00000030ff647e24 */ /* 0x000fe2000f8e00ff */
[----:B------:R-:W-:Y:S01]  /*88c0*/  LOP3.LUT R0, R0, 0x38, R155, 0xf8, !PT ;  /* 0x0000003800007812 */ /* 0x000fe200078ef89b */
[----:B------:R-:W3:Y:S01]  /*88d0*/  LDL R108, [R1+0x8] ;  /* 0x00000800016c7983 */ /* 0x000ee20000100800 */
[----:B------:R-:W-:Y:S01]  /*88e0*/  LOP3.LUT R4, R4, 0xc00, R40, 0xf8, !PT ;  /* 0x00000c0004047812 */ /* 0x000fe200078ef828 */
[----:B------:R-:W-:Y:S01]  /*88f0*/  IMAD.MOV.U32 R110, RZ, RZ, 0x4 ;  /* 0x00000004ff6e7424 */ /* 0x000fe200078e00ff */
[----:B------:R-:W-:Y:S01]  /*8900*/  LOP3.LUT R0, R0, 0x8, R105, 0x78, !PT ;  /* 0x0000000800007812 */ /* 0x000fe200078e7869 */
[----:B------:R-:W4:Y:S01]  /*8910*/  LDL R107, [R1+0x4] ;  /* 0x00000400016b7983 */ /* 0x000f220000100800 */
[----:B------:R-:W-:Y:S01]  /*8920*/  PLOP3.LUT P3, PT, PT, PT, UP0, 0x80, 0x8 ;  /* 0x000000000008781c */ /* 0x000fe20003f6f008 */
[----:B------:R-:W-:Y:S01]  /*8930*/  @UP0 UIADD3 UR40, UP1, UPT, UR16, -0x200, URZ ;  /* 0xfffffe0010280890 */ /* 0x000fe2000ff3e0ff */
[----:B------:R-:W-:Y:S01]  /*8940*/  LOP3.LUT R0, R4, R0, RZ, 0xfc, !PT ;  /* 0x0000000004007212 */ /* 0x000fe200078efcff */
[----:B------:R-:W5:Y:S01]  /*8950*/  LDL R103, [R1] ;  /* 0x0000000001677983 */ /* 0x000f620000100800 */
[----:B------:R-:W-:Y:S01]  /*8960*/  LEA R100, P0, R100, R224, 0x2 ;  /* 0x000000e064647211 */ /* 0x000fe200078010ff */
[----:B------:R-:W-:Y:S01]  /*8970*/  @UP0 UIADD3.X UR39, UPT, UPT, UR17, -0x1, URZ, UP1, !UPT ;  /* 0xffffffff11270890 */ /* 0x000fe20008ffe4ff */
[----:B------:R-:W-:Y:S01]  /*8980*/  LEA R0, R0, UR4, 0x1 ;  /* 0x0000000400007c11 */ /* 0x000fe2000f8e08ff */
[----:B------:R-:W-:Y:S01]  /*8990*/  LDSM.16.MT88.4 R20, [R3+0x6000] ;  /* 0x006000000314783b */ /* 0x000fe20000004200 */
[----:B------:R-:W-:Y:S01]  /*89a0*/  @UP0 UIADD3 UR10, UP1, UPT, UR10, -0x200, URZ ;  /* 0xfffffe000a0a0890 */ /* 0x000fe2000ff3e0ff */
[----:B------:R-:W-:Y:S01]  /*89b0*/  VIADD R222, R222, 0xffffff80 ;  /* 0xffffff80dede7836 */ /* 0x000fe20000000000 */
[----:B------:R-:W-:Y:S01]  /*89c0*/  ULOP3.LUT UR5, UR27, 0x1, URZ, 0xc0, !UPT ;  /* 0x000000011b057892 */ /* 0x000fe2000f8ec0ff */
[----:B------:R-:W1:Y:S01]  /*89d0*/  LDSM.16.M88.4 R16, [R0+0x8000] ;  /* 0x008000000010783b */ /* 0x000e620000000200 */
[C---:B------:R-:W-:Y:S01]  /*89e0*/  IMAD.IADD R57, R0.reuse, 0x1, R152 ;  /* 0x0000000100397824 */ /* 0x040fe200078e0298 */
[----:B------:R-:W-:Y:S01]  /*89f0*/  @UP0 UIADD3.X UR11, UPT, UPT, UR11, -0x1, URZ, UP1, !UPT ;  /* 0xffffffff0b0b0890 */ /* 0x000fe20008ffe4ff */
[C---:B------:R-:W-:Y:S01]  /*8a00*/  VIADD R8, R0.reuse, 0x8000 ;  /* 0x0000800000087836 */ /* 0x040fe20000000000 */
[----:B------:R-:W1:Y:S01]  /*8a10*/  LDSM.16.M88.4 R12, [R0+0xa000] ;  /* 0x00a00000000c783b */ /* 0x000e620000000200 */
[----:B------:R-:W-:Y:S01]  /*8a20*/  VIADD R56, R0, 0x8040 ;  /* 0x0000804000387836 */ /* 0x000fe20000000000 */
[----:B------:R-:W-:Y:S01]  /*8a30*/  UISETP.NE.U32.AND UP1, UPT, UR5, 0x1, UPT ;  /* 0x000000010500788c */ /* 0x000fe2000bf25070 */
[----:B------:R-:W-:Y:S01]  /*8a40*/  @P1 VIADD R56, R8, 0xffffffc0 ;  /* 0xffffffc008381836 */ /* 0x000fe20000000000 */
[----:B------:R-:W-:Y:S01]  /*8a50*/  LDSM.16.MT88.4 R28, [R3+0x6400] ;  /* 0x00640000031c783b */ /* 0x000fe20000004200 */
[----:B------:R-:W-:Y:S02]  /*8a60*/  VIADD R226, R226, 0xfffffff8 ;  /* 0xfffffff8e2e27836 */ /* 0x000fe40000000000 */
[----:B------:R-:W-:Y:S01]  /*8a70*/  IMAD.IADD R58, R152, 0x1, R56 ;  /* 0x00000001983a7824 */ /* 0x000fe200078e0238 */
[----:B------:R-:W1:Y:S01]  /*8a80*/  LDSM.16.M88.4 R24, [R57+0x8000] ;  /* 0x008000003918783b */ /* 0x000e620000000200 */
[----:B------:R-:W-:Y:S03]  /*8a90*/  PLOP3.LUT P2, PT, PT, PT, UP1, 0x80, 0x8 ;  /* 0x000000000008781c */ /* 0x000fe60003f4f018 */
        /* <DEDUP_REMOVED lines=50> */
[----:B------:R-:W-:Y:S02]  /*8dc0*/  LEA.HI.X.SX32 R49, R102, R51, 0x5, P0 ;  /* 0x0000003366317211 */ /* 0x000fe400000f2eff */
[----:B------:R-:W-:Y:S01]  /*8dd0*/  @P3 LOP3.LUT R227, R106, 0x7, R0, 0xf8, !PT ;  /* 0x000000076ae33812 */ /* 0x000fe200078ef800 */
[C---:B------:R-:W-:Y:S02]  /*8de0*/  VIADD R0, R148.reuse, 0xffffe000 ;  /* 0xffffe00094007836 */ /* 0x040fe40000000000 */
[----:B------:R-:W-:Y:S01]  /*8df0*/  HMMA.16816.F32.BF16 R16, R24, R30, R16 ;  /* 0x0000001e1810723c */ /* 0x000fe20000041810 */
[----:B------:R-:W1:Y:S03]  /*8e00*/  LDSM.16.M88.4 R24, [R56+0x6000] ;  /* 0x006000003818783b */ /* 0x000e660000000200 */
[----:B------:R-:W-:Y:S01]  /*8e10*/  @P2 VIADD R0, R148, 0x2000 ;  /* 0x0000200094002836 */ /* 0x000fe20000000000 */
        /* <DEDUP_REMOVED lines=13> */
[-C--:B------:R-:W-:Y:S03]  /*8ef0*/  HMMA.16816.F32.BF16 R12, R24, R46.reuse, R12 ;  /* 0x0000002e180c723c */ /* 0x080fe6000004180c */
[----:B------:R-:W-:Y:S01]  /*8f00*/  @P3 IMAD.WIDE.U32 R24, R227, R110, UR16 ;  /* 0x00000010e3183e25 */ /* 0x000fe2000f8e006e */
[----:B------:R-:W-:Y:S01]  /*8f10*/  @UP0 UMOV UR16, UR40 ;  /* 0x0000002800100c82 */ /* 0x000fe20008000000 */
[----:B------:R-:W-:Y:S01]  /*8f20*/  @UP0 UMOV UR17, UR39 ;  /* 0x0000002700110c82 */ /* 0x000fe20008000000 */
[----:B------:R-:W-:Y:S02]  /*8f30*/  UISETP.GT.AND UP0, UPT, UR27, UR42, UPT ;  /* 0x0000002a1b00728c */ /* 0x000fe4000bf04270 */
[----:B------:R-:W-:Y:S04]  /*8f40*/  HMMA.16816.F32.BF16 R16, R32, R46, R16 ;  /* 0x0000002e2010723c */ /* 0x000fe80000041810 */
[C---:B------:R-:W-:Y:S04]  /*8f50*/  LEA R32, P0, R102.reuse, R40, 0x5 ;  /* 0x0000002866207211 */ /* 0x040fe800078028ff */
[-C--:B-1----:R-:W-:Y:S05]  /*8f60*/  HMMA.16816.F32.BF16 R4, R20, R28.reuse, R4 ;  /* 0x0000001c1404723c */ /* 0x082fea0000041804 */
[C---:B------:R-:W-:Y:S03]  /*8f70*/  LEA.HI.X.SX32 R33, R102.reuse, R41, 0x5, P0 ;  /* 0x0000002966217211 */ /* 0x040fe600000f2eff */
[C---:B------:R-:W-:Y:S04]  /*8f80*/  HMMA.16816.F32.BF16 R8, R36.reuse, R28, R8 ;  /* 0x0000001c2408723c */ /* 0x040fe80000041808 */
[C---:B------:R-:W-:Y:S04]  /*8f90*/  LEA R28, P0, R102.reuse, R32, 0x5 ;  /* 0x00000020661c7211 */ /* 0x040fe800078028ff */
[-C--:B------:R-:W-:Y:S01]  /*8fa0*/  HMMA.16816.F32.BF16 R12, R36, R30.reuse, R12 ;  /* 0x0000001e240c723c */ /* 0x080fe2000004180c */
[----:B--2---:R-:W2:Y:S02]  /*8fb0*/  @P3 LDG.E R109, desc[UR36][R24.64+-0x200] ;  /* 0xfffe0024186d3981 */ /* 0x004ea4000c1e1900 */
[C---:B------:R-:W-:Y:S02]  /*8fc0*/  LEA.HI.X.SX32 R29, R102.reuse, R33, 0x5, P0 ;  /* 0x00000021661d7211 */ /* 0x040fe400000f2eff */
[----:B---3--:R-:W3:Y:S01]  /*8fd0*/  @P3 LDG.E R108, desc[UR36][R24.64+-0x1e0] ;  /* 0xfffe2024186c3981 */ /* 0x008ee2000c1e1900 */
[C---:B------:R-:W-:Y:S02]  /*8fe0*/  LEA R26, P0, R102.reuse, R28, 0x5 ;  /* 0x0000001c661a7211 */ /* 0x040fe400078028ff */
[----:B------:R-:W-:Y:S01]  /*8ff0*/  HMMA.16816.F32.BF16 R16, R20, R30, R16 ;  /* 0x0000001e1410723c */ /* 0x000fe20000041810 */
[----:B----4-:R-:W4:Y:S03]  /*9000*/  @P3 LDG.E R107, desc[UR36][R24.64+-0x100] ;  /* 0xffff0024186b3981 */ /* 0x010f26000c1e1900 */
[C---:B------:R-:W-:Y:S01]  /*9010*/  LEA.HI.X.SX32 R27, R102.reuse, R29, 0x5, P0 ;  /* 0x0000001d661b7211 */ /* 0x040fe200000f2eff */
[----:B-----5:R1:W5:Y:S04]  /*9020*/  @P3 LDG.E R103, desc[UR36][R24.64+-0xe0] ;  /* 0xffff202418673981 */ /* 0x020368000c1e1900 */
        /* <DEDUP_REMOVED lines=27> */
[----:B------:R-:W1:Y:S04]  /*91e0*/  LDSM.16.MT88.4 R32, [R148+0x800] ;  /* 0x000800009420783b */ /* 0x000e680000004200 */
[----:B------:R-:W1:Y:S02]  /*91f0*/  LDSM.16.MT88.4 R36, [R2+UR4+0xd000] ;  /* 0x00d000040224783b */ /* 0x000e640008004200 */
        /* <DEDUP_REMOVED lines=44> */
[----:B-----5:R2:W-:Y:S07]  /*94c0*/  @P3 STL [R1], R103 ;  /* 0x0000006701003387 */ /* 0x0205ee0000100800 */
        /* <DEDUP_REMOVED lines=9> */
[----:B------:R-:W1:Y:S01]  /*9560*/  LDCU UR5, c[0x0][0x500] ;  /* 0x0000a000ff0577ac */ /* 0x000e620008000800 */
[C---:B------:R-:W-:Y:S02]  /*9570*/  SHF.L.U32 R0, R156.reuse, 0x4, RZ ;  /* 0x000000049c007819 */ /* 0x040fe400000006ff */
[----:B------:R-:W-:Y:S01]  /*9580*/  SHF.L.U32 R15, R156, 0x1, RZ ;  /* 0x000000019c0f7819 */ /* 0x000fe200000006ff */
[----:B------:R-:W2:Y:S01]  /*9590*/  LDCU UR8, c[0x0][0x4fc] ;  /* 0x00009f80ff0877ac */ /* 0x000ea20008000800 */
[----:B------:R-:W-:Y:S02]  /*95a0*/  LOP3.LUT R0, R0, 0x600, RZ, 0xc0, !PT ;  /* 0x0000060000007812 */ /* 0x000fe400078ec0ff */
[----:B------:R-:W-:Y:S01]  /*95b0*/  LOP3.LUT R2, R155, 0xc0, RZ, 0xc0, !PT ;  /* 0x000000c09b027812 */ /* 0x000fe200078ec0ff */
[----:B------:R-:W-:Y:S01]  /*95c0*/  UISETP.NE.AND UP0, UPT, UR30, -0x1, UPT ;  /* 0xffffffff1e00788c */ /* 0x000fe2000bf05270 */
[----:B------:R-:W-:Y:S01]  /*95d0*/  LOP3.LUT R0, R0, 0x6, R15, 0xf8, !PT ;  /* 0x0000000600007812 */ /* 0x000fe200078ef80f */
[----:B------:R-:W-:Y:S01]  /*95e0*/  UMOV UR39, UR7 ;  /* 0x0000000700277c82 */ /* 0x000fe20008000000 */
[----:B------:R-:W-:-:S02]  /*95f0*/  LOP3.LUT R2, R2, 0x18, R156, 0xf8, !PT ;  /* 0x0000001802027812 */ /* 0x000fc400078ef89c */
[----:B------:R-:W-:-:S04]  /*9600*/  LOP3.LUT R0, R0, 0x20, R155, 0xf8, !PT ;  /* 0x0000002000007812 */ /* 0x000fc800078ef89b */
        /* <DEDUP_REMOVED lines=19> */
[----:B--2---:R-:W-:Y:S01]  /*9740*/  FMUL.FTZ R68, R68, UR8 ;  /* 0x0000000844447c20 */ /* 0x004fe20008410000 */
        /* <DEDUP_REMOVED lines=60> */
[----:B-1----:R-:W-:Y:S01]  /*9b10*/  MOV R0, UR5 ;  /* 0x0000000500007c02 */ /* 0x002fe20008000f00 */
[----:B------:R-:W-:Y:S05]  /*9b20*/  BRA `(.L_x_410) ;  /* 0x0000000000187947 */ /* 0x000fea0003800000 */
.L_x_409:
[----:B------:R-:W2:Y:S01]  /*9b30*/  LDCU.64 UR8, c[0x0][0x5c0] ;  /* 0x0000b800ff0877ac */ /* 0x000ea20008000a00 */
[----:B------:R-:W-:-:S04]  /*9b40*/  UIADD3 UR4, UPT, UPT, UR29, UR30, URZ ;  /* 0x0000001e1d047290 */ /* 0x000fc8000fffe0ff */
[----:B--2---:R-:W-:Y:S02]  /*9b50*/  UIMAD.WIDE.U32 UR16, UR4, UR8, URZ ;  /* 0x00000008041072a5 */ /* 0x004fe4000f8e00ff */
[----:B------:R-:W-:-:S04]  /*9b60*/  UIMAD UR4, UR4, UR9, URZ ;  /* 0x00000009040472a4 */ /* 0x000fc8000f8e02ff */
[----:B------:R-:W-:-:S06]  /*9b70*/  UIADD3 UR4, UPT, UPT, UR17, UR4, URZ ;  /* 0x0000000411047290 */ /* 0x000fcc000fffe0ff */
[----:B-1----:R-:W-:Y:S02]  /*9b80*/  MOV R0, UR4 ;  /* 0x0000000400007c02 */ /* 0x002fe40008000f00 */
.L_x_410:
        /* <DEDUP_REMOVED lines=12> */
.L_x_411:
[----:B------:R-:W1:Y:S01]  /*9c50*/  LDCU.64 UR4, c[0x0][0x5c8] ;  /* 0x0000b900ff0477ac */ /* 0x000e620008000a00 */
[----:B------:R-:W-:-:S04]  /*9c60*/  UIADD3 UR10, UPT, UPT, UR29, UR30, URZ ;  /* 0x0000001e1d0a7290 */ /* 0x000fc8000fffe0ff */
[----:B-1----:R-:W-:Y:S02]  /*9c70*/  UIMAD.WIDE.U32 UR26, UR10, UR4, URZ ;  /* 0x000000040a1a72a5 */ /* 0x002fe4000f8e00ff */
[----:B------:R-:W-:-:S04]  /*9c80*/  UIMAD UR10, UR10, UR5, URZ ;  /* 0x000000050a0a72a4 */ /* 0x000fc8000f8e02ff */
[----:B------:R-:W-:-:S06]  /*9c90*/  UIADD3 UR10, UPT, UPT, UR27, UR10, URZ ;  /* 0x0000000a1b0a7290 */ /* 0x000fcc000fffe0ff */
[----:B------:R-:W-:-:S07]  /*9ca0*/  MOV R18, UR10 ;  /* 0x0000000a00127c02 */ /* 0x000fce0008000f00 */
.L_x_412:
        /* <DEDUP_REMOVED lines=42> */
.L_x_414:
[----:B------:R-:W-:Y:S05]  /*9f50*/  BSYNC.RECONVERGENT B0 ;  /* 0x0000000000007941 */ /* 0x000fea0003800200 */
.L_x_413:
        /* <DEDUP_REMOVED lines=11> */
.L_x_416:
[----:B------:R-:W-:Y:S05]  /*a010*/  BSYNC.RECONVERGENT B0 ;  /* 0x0000000000007941 */ /* 0x000fea0003800200 */
.L_x_415:
        /* <DEDUP_REMOVED lines=25> */
.L_x_381:
[----:B------:R-:W-:Y:S05]  /*a1b0*/  BSYNC.RECONVERGENT B1 ;  /* 0x0000000000017941 */ /* 0x000fea0003800200 */
.L_x_363:
[----:B------:R-:W5:Y:S01]  /*a1c0*/  LDCU UR5, c[0x0][0x438] ;  /* 0x00008700ff0577ac */ /* 0x000f620008000800 */
[----:B------:R-:W3:Y:S01]  /*a1d0*/  LDCU UR8, c[0x0][0x370] ;  /* 0x00006e00ff0877ac */ /* 0x000ee20008000800 */
[----:B-----5:R-:W-:-:S04]  /*a1e0*/  UIADD3 UR5, UPT, UPT, UR5, 0x7f, URZ ;  /* 0x0000007f05057890 */ /* 0x020fc8000fffe0ff */
[----:B------:R-:W-:Y:S02]  /*a1f0*/  USHF.R.S32.HI UR4, URZ, 0x1f, UR5 ;  /* 0x0000001fff047899 */ /* 0x000fe40008011405 */
[----:B---3--:R-:W-:Y:S02]  /*a200*/  UIADD3 UR31, UPT, UPT, UR8, UR31, URZ ;  /* 0x0000001f081f7290 */ /* 0x008fe4000fffe0ff */
[----:B------:R-:W-:Y:S01]  /*a210*/  ULEA.HI UR4, UR4, UR5, URZ, 0x7 ;  /* 0x0000000504047291 */ /* 0x000fe2000f8f38ff */
[----:B------:R-:W-:-:S03]  /*a220*/  UMOV UR8, UR18 ;  /* 0x0000001200087c82 */ /* 0x000fc60008000000 */
[----:B------:R-:W-:-:S04]  /*a230*/  USHF.R.S32.HI UR4, URZ, 0x7, UR4 ;  /* 0x00000007ff047899 */ /* 0x000fc80008011404 */
[----:B------:R-:W-:-:S09]  /*a240*/  UISETP.GE.AND UP0, UPT, UR31, UR4, UPT ;  /* 0x000000041f00728c */ /* 0x000fd2000bf06270 */
[----:B------:R-:W-:Y:S05]  /*a250*/  BRA.U !UP0, `(.L_x_417) ;  /* 0xffffff61082c7547 */ /* 0x000fea000b83ffff */
[----:B------:R-:W-:Y:S05]  /*a260*/  EXIT ;  /* 0x000000000000794d */ /* 0x000fea0003800000 */
.L_x_418:
        /* <DEDUP_REMOVED lines=9> */
.L_x_823:


//--------------------- .text._ZN5flash44flash_bwd_dq_dk_dv_loop_seqk_parallel_kernelI23Flash_bwd_kernel_traitsILi32ELi128ELi128ELi8ELi4ELi4ELi4ELb1ELb0EN7cutlass10bfloat16_tE19Flash_kernel_traitsILi32ELi128ELi128ELi8ES3_EELb0ELb1ELb0ELb1ELb0ELb0ELb1EEEvNS_16Flash_bwd_paramsE --------------------------
	.section	.text._ZN5flash44flash_bwd_dq_dk_dv_loop_seqk_parallel_kernelI23Flash_bwd_kernel_traitsILi32ELi128ELi128ELi8ELi4ELi4ELi4ELb1ELb0EN7cutlass10bfloat16_tE19Flash_kernel_traitsILi32ELi128ELi128ELi8ES3_EELb0ELb1ELb0ELb1ELb0ELb0ELb1EEEvNS_16Flash_bwd_paramsE,"ax",@progbits
	.align	128
        .global         _ZN5flash44flash_bwd_dq_dk_dv_loop_seqk_parallel_kernelI23Flash_bwd_kernel_traitsILi32ELi128ELi128ELi8ELi4ELi4ELi4ELb1ELb0EN7cutlass10bfloat16_tE19Flash_kernel_traitsILi32ELi128ELi128ELi8ES3_EELb0ELb1ELb0ELb1ELb0ELb0ELb1EEEvNS_16Flash_bwd_paramsE
        .type           _ZN5flash44flash_bwd_dq_dk_dv_loop_seqk_parallel_kernelI23Flash_bwd_kernel_traitsILi32ELi128ELi128ELi8ELi4ELi4ELi4ELb1ELb0EN7cutlass10bfloat16_tE19Flash_kernel_traitsILi32ELi128ELi128ELi8ES3_EELb0ELb1ELb0ELb1ELb0ELb0ELb1EEEvNS_16Flash_bwd_paramsE,@function
        .size           _ZN5flash44flash_bwd_dq_dk_dv_loop_seqk_parallel_kernelI23Flash_bwd_kernel_traitsILi32ELi128ELi128ELi8ELi4ELi4ELi4ELb1ELb0EN7cutlass10bfloat16_tE19Flash_kernel_traitsILi32ELi128ELi128ELi8ES3_EELb0ELb1ELb0ELb1ELb0ELb0ELb1EEEvNS_16Flash_bwd_paramsE,(.L_x_824 - _ZN5flash44flash_bwd_dq_dk_dv_loop_seqk_parallel_kernelI23Flash_bwd_kernel_traitsILi32ELi128ELi128ELi8ELi4ELi4ELi4ELb1ELb0EN7cutlass10bfloat16_tE19Flash_kernel_traitsILi32ELi128ELi128ELi8ES3_EELb0ELb1ELb0ELb1ELb0ELb0ELb1EEEvNS_16Flash_bwd_paramsE)
        .other          _ZN5flash44flash_bwd_dq_dk_dv_loop_seqk_parallel_kernelI23Flash_bwd_kernel_traitsILi32ELi128ELi128ELi8ELi4ELi4ELi4ELb1ELb0EN7cutlass10bfloat16_tE19Flash_kernel_traitsILi32ELi128ELi128ELi8ES3_EELb0ELb1ELb0ELb1ELb0ELb0ELb1EEEvNS_16Flash_bwd_paramsE,@"STO_CUDA_ENTRY STV_DEFAULT"
_ZN5flash44flash_bwd_dq_dk_dv_loop_seqk_parallel_kernelI23Flash_bwd_kernel_traitsILi32ELi128ELi128ELi8ELi4ELi4ELi4ELb1ELb0EN7cutlass10bfloat16_tE19Flash_kernel_traitsILi32ELi128ELi128ELi8ES3_EELb0ELb1ELb0ELb1ELb0ELb0ELb1EEEvNS_16Flash_bwd_paramsE:
.text._ZN5flash44flash_bwd_dq_dk_dv_loop_seqk_parallel_kernelI23Flash_bwd_kernel_traitsILi32ELi128ELi128ELi8ELi4ELi4ELi4ELb1ELb0EN7cutlass10bfloat16_tE19Flash_kernel_traitsILi32ELi128ELi128ELi8ES3_EELb0ELb1ELb0ELb1ELb0ELb0ELb1EEEvNS_16Flash_bwd_paramsE:
        /* <DEDUP_REMOVED lines=49> */
.L_x_474:
        /* <DEDUP_REMOVED lines=52> */
.L_x_419:
        /* <DEDUP_REMOVED lines=34> */
.L_x_421:
[----:B------:R-:W1:Y:S01]  /*0870*/  LDCU.64 UR16, c[0x0][0x3b8] ;  /* 0x00007700ff1077ac */ /* 0x000e620008000a00 */
[----:B------:R-:W-:-:S04]  /*0880*/  UIADD3 UR8, UPT, UPT, UR38, UR40, URZ ;  /* 0x0000002826087290 */ /* 0x000fc8000fffe0ff */
[----:B-1----:R-:W-:Y:S02]  /*0890*/  UIMAD.WIDE.U32 UR48, UR8, UR16, URZ ;  /* 0x00000010083072a5 */ /* 0x002fe4000f8e00ff */
[----:B------:R-:W-:-:S04]  /*08a0*/  UIMAD UR8, UR8, UR17, URZ ;  /* 0x00000011080872a4 */ /* 0x000fc8000f8e02ff */
[----:B------:R-:W-:-:S06]  /*08b0*/  UIADD3 UR8, UPT, UPT, UR49, UR8, URZ ;  /* 0x0000000831087290 */ /* 0x000fcc000fffe0ff */
[----:B------:R-:W-:Y:S02]  /*08c0*/  MOV R20, UR8 ;  /* 0x0000000800147c02 */ /* 0x000fe40008000f00 */
.L_x_422:
        /* <DEDUP_REMOVED lines=44> */
.L_x_423:
[----:B------:R-:W1:Y:S01]  /*0b90*/  LDCU.64 UR14, c[0x0][0x3c0] ;  /* 0x00007800ff0e77ac */ /* 0x000e620008000a00 */
[----:B------:R-:W-:-:S04]  /*0ba0*/  UIADD3 UR8, UPT, UPT, UR38, UR40, URZ ;  /* 0x0000002826087290 */ /* 0x000fc8000fffe0ff */
[----:B-1----:R-:W-:Y:S02]  /*0bb0*/  UIMAD.WIDE.U32 UR10, UR8, UR14, URZ ;  /* 0x0000000e080a72a5 */ /* 0x002fe4000f8e00ff */
[----:B------:R-:W-:-:S04]  /*0bc0*/  UIMAD UR8, UR8, UR15, URZ ;  /* 0x0000000f080872a4 */ /* 0x000fc8000f8e02ff */
[----:B------:R-:W-:Y:S01]  /*0bd0*/  UIADD3 UR8, UPT, UPT, UR11, UR8, URZ ;  /* 0x000000080b087290 */ /* 0x000fe2000fffe0ff */
[----:B------:R-:W-:-:S05]  /*0be0*/  UMOV UR52, UR10 ;  /* 0x0000000a00347c82 */ /* 0x000fca0008000000 */
[----:B------:R-:W-:-:S07]  /*0bf0*/  MOV R18, UR8 ;  /* 0x0000000800127c02 */ /* 0x000fce0008000f00 */
.L_x_424:
        /* <DEDUP_REMOVED lines=28> */
.L_x_425:
[----:B------:R-:W-:Y:S02]  /*0dc0*/  UIMAD.WIDE.U32 UR10, UR58, UR19, URZ ;  /* 0x000000133a0a72a5 */ /* 0x000fe4000f8e00ff */
[----:B------:R-:W-:-:S04]  /*0dd0*/  UIMAD UR8, UR59, UR19, URZ ;  /* 0x000000133b0872a4 */ /* 0x000fc8000f8e02ff */
[----:B------:R-:W-:-:S12]  /*0de0*/  UIADD3 UR8, UPT, UPT, UR11, UR8, URZ ;  /* 0x000000080b087290 */ /* 0x000fd8000fffe0ff */
.L_x_426:
        /* <DEDUP_REMOVED lines=20> */
.L_x_427:
[----:B------:R-:W1:Y:S01]  /*0f30*/  LDCU UR59, c[0x0][0x434] ;  /* 0x00008680ff3b77ac */ /* 0x000e620008000800 */
[----:B------:R-:W-:-:S04]  /*0f40*/  UIMAD UR9, UR25, UR18, UR24 ;  /* 0x00000012190972a4 */ /* 0x000fc8000f8e0218 */
[----:B-1----:R-:W-:Y:S02]  /*0f50*/  UIMAD UR59, UR9, UR59, URZ ;  /* 0x0000003b093b72a4 */ /* 0x002fe4000f8e02ff */
.L_x_428:
        /* <DEDUP_REMOVED lines=11> */
.L_x_429:
[----:B------:R-:W1:Y:S01]  /*1010*/  LDCU UR58, c[0x0][0x444] ;  /* 0x00008880ff3a77ac */ /* 0x000e620008000800 */
[----:B------:R-:W-:-:S04]  /*1020*/  UIMAD UR9, UR25, UR18, UR24 ;  /* 0x00000012190972a4 */ /* 0x000fc8000f8e0218 */
[----:B-1----:R-:W-:-:S12]  /*1030*/  UIMAD UR58, UR9, UR58, URZ ;  /* 0x0000003a093a72a4 */ /* 0x002fd8000f8e02ff */
.L_x_430:
        /* <DEDUP_REMOVED lines=103> */
.L_x_432:
[----:B------:R-:W2:Y:S01]  /*16b0*/  LDCU.64 UR10, c[0x0][0x5c0] ;  /* 0x0000b800ff0a77ac */ /* 0x000ea20008000a00 */
[----:B------:R-:W-:-:S04]  /*16c0*/  UIADD3 UR8, UPT, UPT, UR38, UR40, URZ ;  /* 0x0000002826087290 */ /* 0x000fc8000fffe0ff */
[----:B--2---:R-:W-:Y:S02]  /*16d0*/  UIMAD.WIDE.U32 UR16, UR8, UR10, URZ ;  /* 0x0000000a081072a5 */ /* 0x004fe4000f8e00ff */
[----:B------:R-:W-:-:S04]  /*16e0*/  UIMAD UR8, UR8, UR11, URZ ;  /* 0x0000000b080872a4 */ /* 0x000fc8000f8e02ff */
[----:B------:R-:W-:-:S06]  /*16f0*/  UIADD3 UR8, UPT, UPT, UR17, UR8, URZ ;  /* 0x0000000811087290 */ /* 0x000fcc000fffe0ff */
[----:B------:R-:W-:Y:S02]  /*1700*/  MOV R0, UR8 ;  /* 0x0000000800007c02 */ /* 0x000fe40008000f00 */
.L_x_433:
        /* <DEDUP_REMOVED lines=12> */
.L_x_434:
[----:B------:R-:W2:Y:S01]  /*17d0*/  LDCU.64 UR8, c[0x0][0x5c8] ;  /* 0x0000b900ff0877ac */ /* 0x000ea20008000a00 */
[----:B------:R-:W-:-:S04]  /*17e0*/  UIADD3 UR38, UPT, UPT, UR38, UR40, URZ ;  /* 0x0000002826267290 */ /* 0x000fc8000fffe0ff */
[----:B--2---:R-:W-:Y:S02]  /*17f0*/  UIMAD.WIDE.U32 UR18, UR38, UR8, URZ ;  /* 0x00000008261272a5 */ /* 0x004fe4000f8e00ff */
[----:B------:R-:W-:-:S04]  /*1800*/  UIMAD UR38, UR38, UR9, URZ ;  /* 0x00000009262672a4 */ /* 0x000fc8000f8e02ff */
[----:B------:R-:W-:-:S06]  /*1810*/  UIADD3 UR38, UPT, UPT, UR19, UR38, URZ ;  /* 0x0000002613267290 */ /* 0x000fcc000fffe0ff */
[----:B------:R-:W-:Y:S02]  /*1820*/  MOV R12, UR38 ;  /* 0x00000026000c7c02 */ /* 0x000fe40008000f00 */
.L_x_435:
        /* <DEDUP_REMOVED lines=34> */
.L_x_437:
[----:B------:R-:W-:Y:S05]  /*1a50*/  BSYNC.RECONVERGENT B0 ;  /* 0x0000000000007941 */ /* 0x000fea0003800200 */
.L_x_436:
        /* <DEDUP_REMOVED lines=29> */
.L_x_431:
        /* <DEDUP_REMOVED lines=38> */
.L_x_441:
[----:B------:R3:W-:Y:S01]  /*1e90*/  STS.128 [R8+0x8000], RZ ;  /* 0x008000ff08007388 */ /* 0x0007e20000000c00 */
[----:B------:R-:W-:Y:S05]  /*1ea0*/  BRA `(.L_x_442) ;  /* 0x0000000000047947 */ /* 0x000fea0003800000 */
.L_x_440:
[----:B------:R4:W-:Y:S02]  /*1eb0*/  STS.128 [R8+0x8000], RZ ;  /* 0x008000ff08007388 */ /* 0x0009e40000000c00 */
.L_x_442:
[----:B------:R-:W-:Y:S05]  /*1ec0*/  BSYNC.RECONVERGENT B0 ;  /* 0x0000000000007941 */ /* 0x000fea0003800200 */
.L_x_439:
        /* <DEDUP_REMOVED lines=20> */
.L_x_444:
[----:B------:R-:W-:Y:S05]  /*2010*/  BSYNC.RECONVERGENT B0 ;  /* 0x0000000000007941 */ /* 0x000fea0003800200 */
.L_x_443:
        /* <DEDUP_REMOVED lines=15> */
.L_x_447:
[----:B------:R1:W-:Y:S01]  /*2110*/  STS.128 [R8+0x4000], RZ ;  /* 0x004000ff08007388 */ /* 0x0003e20000000c00 */
[----:B------:R-:W-:Y:S05]  /*2120*/  BRA `(.L_x_448) ;  /* 0x0000000000047947 */ /* 0x000fea0003800000 */
.L_x_446:
[----:B------:R1:W-:Y:S02]  /*2130*/  STS.128 [R8+0x4000], RZ ;  /* 0x004000ff08007388 */ /* 0x0003e40000000c00 */
.L_x_448:
[----:B------:R-:W-:Y:S05]  /*2140*/  BSYNC.RECONVERGENT B0 ;  /* 0x0000000000007941 */ /* 0x000fea0003800200 */
.L_x_445:
        /* <DEDUP_REMOVED lines=17> */
.L_x_450:
[----:B------:R-:W-:Y:S05]  /*2260*/  BSYNC.RECONVERGENT B0 ;  /* 0x0000000000007941 */ /* 0x000fea0003800200 */
.L_x_449:
[----:B------:R-:W-:Y:S01]  /*2270*/  BSSY.RECONVERGENT B0, `(.L_x_451) ;  /* 0x0000010000007945 */ /* 0x000fe20003800200 */
[----:B------:R-:W-:-:S03]  /*2280*/  IADD3 R246, PT, PT, R8, UR18, RZ ;  /* 0x0000001208f67c10 */ /* 0x000fc6000fffe0ff */
        /* <DEDUP_REMOVED lines=11> */
.L_x_453:
[----:B------:R1:W-:Y:S01]  /*2340*/  STS.128 [R246], RZ ;  /* 0x000000fff6007388 */ /* 0x0003e20000000c00 */
[----:B------:R-:W-:Y:S05]  /*2350*/  BRA `(.L_x_454) ;  /* 0x0000000000047947 */ /* 0x000fea0003800000 */
.L_x_452:
[----:B------:R1:W-:Y:S02]  /*2360*/  STS.128 [R246], RZ ;  /* 0x000000fff6007388 */ /* 0x0003e40000000c00 */
.L_x_454:
[----:B------:R-:W-:Y:S05]  /*2370*/  BSYNC.RECONVERGENT B0 ;  /* 0x0000000000007941 */ /* 0x000fea0003800200 */
.L_x_451:
        /* <DEDUP_REMOVED lines=38> */
.L_x_456:
[----:B------:R-:W-:Y:S05]  /*25e0*/  BSYNC.RECONVERGENT B0 ;  /* 0x0000000000007941 */ /* 0x000fea0003800200 */
.L_x_455:
        /* <DEDUP_REMOVED lines=28> */
.L_x_459:
[----:B------:R3:W-:Y:S01]  /*27b0*/  STS.128 [R8+0x6000], RZ ;  /* 0x006000ff08007388 */ /* 0x0007e20000000c00 */
[----:B------:R-:W-:Y:S05]  /*27c0*/  BRA `(.L_x_460) ;  /* 0x0000000000047947 */ /* 0x000fea0003800000 */
.L_x_458:
[----:B------:R3:W-:Y:S02]  /*27d0*/  STS.128 [R8+0x6000], RZ ;  /* 0x006000ff08007388 */ /* 0x0007e40000000c00 */
.L_x_460:
[----:B------:R-:W-:Y:S05]  /*27e0*/  BSYNC.RECONVERGENT B0 ;  /* 0x0000000000007941 */ /* 0x000fea0003800200 */
.L_x_457:
        /* <DEDUP_REMOVED lines=19> */
.L_x_462:
[----:B------:R-:W-:Y:S05]  /*2920*/  BSYNC.RECONVERGENT B0 ;  /* 0x0000000000007941 */ /* 0x000fea0003800200 */
.L_x_461:
[----:B------:R-:W5:Y:S01]  /*2930*/  LDCU.64 UR8, c[0x0][0x538] ;  /* 0x0000a700ff0877ac */ /* 0x000f620008000a00 */
[----:B------:R-:W0:Y:S01]  /*2940*/  LDGDEPBAR ;  /* 0x00000000000079af */ /* 0x000e220000000000 */
[----:B-1----:R-:W-:Y:S01]  /*2950*/  IMAD.U32 R2, RZ, RZ, UR24 ;  /* 0x00000018ff027e24 */ /* 0x002fe2000f8e00ff */
[----:B------:R-:W1:Y:S01]  /*2960*/  S2R R158, SR_TID.X ;  /* 0x00000000009e7919 */ /* 0x000e620000002100 */
[C---:B------:R-:W-:Y:S01]  /*2970*/  IMAD.SHL.U32 R11, R22.reuse, 0x20, RZ ;  /* 0x00000020160b7824 */ /* 0x040fe200078e00ff */
[----:B------:R-:W2:Y:S01]  /*2980*/  LDCU UR15, c[0x0][0x590] ;  /* 0x0000b200ff0f77ac */ /* 0x000ea20008000800 */
[----:B------:R-:W-:Y:S02]  /*2990*/  IMAD.U32 R0, RZ, RZ, UR33 ;  /* 0x00000021ff007e24 */ /* 0x000fe4000f8e00ff */
[----:B------:R-:W-:Y:S01]  /*29a0*/  IMAD.SHL.U32 R10, R22, 0x4, RZ ;  /* 0x00000004160a7824 */ /* 0x000fe200078e00ff */
[----:B------:R-:W1:Y:S01]  /*29b0*/  LDCU UR14, c[0x0][0x50c] ;  /* 0x0000a180ff0e77ac */ /* 0x000e620008000800 */
[----:B-----5:R-:W-:-:S04]  /*29c0*/  ISETP.NE.U32.AND P1, PT, RZ, UR8, PT ;  /* 0x00000008ff007c0c */ /* 0x020fc8000bf25070 */
[----:B------:R-:W-:Y:S01]  /*29d0*/  ISETP.NE.AND.EX P1, PT, RZ, UR9, PT, P1 ;  /* 0x00000009ff007c0c */ /* 0x000fe2000bf25310 */
[----:B------:R-:W-:-:S12]  /*29e0*/  DEPBAR.LE SB0, 0x1 ;  /* 0x000080400000791a */ /* 0x000fd80000000000 */
[----:B------:R-:W5:Y:S01]  /*29f0*/  @P1 LDC.64 R4, c[0x0][0x540] ;  /* 0x00015000ff041b82 */ /* 0x000f620000000a00 */
[----:B------:R-:W-:Y:S01]  /*2a00*/  @P1 IMAD.MOV.U32 R3, RZ, RZ, RZ ;  /* 0x000000ffff031224 */ /* 0x000fe200078e00ff */
[----:B------:R-:W-:Y:S02]  /*2a10*/  IADD3 R0, PT, PT, R0, UR37, R17 ;  /* 0x0000002500007c10 */ /* 0x000fe4000fffe011 */
[----:B------:R-:W-:-:S04]  /*2a20*/  LOP3.LUT R10, R10, 0x18, RZ, 0xc0, !PT ;  /* 0x000000180a0a7812 */ /* 0x000fc800078ec0ff */
[----:B------:R-:W2:Y:S01]  /*2a30*/  @P1 LDC R9, c[0x0][0x458] ;  /* 0x00011600ff091b82 */ /* 0x000ea20000000800 */
[----:B-----5:R-:W-:-:S04]  /*2a40*/  @P1 IMAD.WIDE.U32 R2, R4, UR25, R2 ;  /* 0x0000001904021c25 */ /* 0x020fc8000f8e0002 */
[----:B------:R-:W-:Y:S01]  /*2a50*/  @P1 IMAD R5, R5, UR25, R3 ;  /* 0x0000001905051c24 */ /* 0x000fe2000f8e0203 */
[C---:B------:R-:W-:Y:S02]  /*2a60*/  @P1 LEA R4, P0, R2.reuse, UR8, 0x2 ;  /* 0x0000000802041c11 */ /* 0x040fe4000f8010ff */
[----:B------:R-:W-:Y:S02]  /*2a70*/  BAR.SYNC.DEFER_BLOCKING 0x0 ;  /* 0x0000000000007b1d */ /* 0x000fe40000010000 */
[----:B------:R-:W-:Y:S02]  /*2a80*/  @P1 LEA.HI.X R5, R2, UR9, R5, 0x2, P0 ;  /* 0x0000000902051c11 */ /* 0x000fe400080f1405 */
[----:B------:R-:W-:Y:S01]  /*2a90*/  LOP3.LUT R2, R11, 0x20, RZ, 0xc0, !PT ;  /* 0x000000200b027812 */ /* 0x000fe200078ec0ff */
[----:B------:R-:W-:Y:S02]  /*2aa0*/  IMAD.U32 R3, RZ, RZ, UR39 ;  /* 0x00000027ff037e24 */ /* 0x000fe4000f8e00ff */
[----:B----4-:R-:W-:Y:S01]  /*2ab0*/  IMAD.SHL.U32 R7, R22, 0x2, RZ ;  /* 0x0000000216077824 */ /* 0x010fe200078e00ff */
[----:B-1----:R-:W-:Y:S01]  /*2ac0*/  SHF.R.U32.HI R157, RZ, 0x1, R158 ;  /* 0x00000001ff9d7819 */ /* 0x002fe2000001169e */
[C---:B------:R-:W-:Y:S01]  /*2ad0*/  IMAD.SHL.U32 R160, R158.reuse, 0x20, RZ ;  /* 0x000000209ea07824 */ /* 0x040fe200078e00ff */
[C---:B------:R-:W-:Y:S01]  /*2ae0*/  LOP3.LUT P3, RZ, R158.reuse, 0x8, RZ, 0xc0, !PT ;  /* 0x000000089eff7812 */ /* 0x040fe2000786c0ff */
[----:B------:R-:W-:-:S02]  /*2af0*/  IMAD.SHL.U32 R6, R158, 0x10, RZ ;  /* 0x000000109e067824 */ /* 0x000fc400078e00ff */
[----:B------:R-:W-:Y:S02]  /*2b00*/  IMAD.MOV.U32 R152, RZ, RZ, 0x20 ;  /* 0x00000020ff987424 */ /* 0x000fe400078e00ff */
[----:B------:R-:W-:Y:S01]  /*2b10*/  IMAD.MOV.U32 R153, RZ, RZ, 0x20 ;  /* 0x00000020ff997424 */ /* 0x000fe200078e00ff */
[C---:B------:R-:W-:Y:S01]  /*2b20*/  LOP3.LUT P2, RZ, R158.reuse, 0x4, RZ, 0xc0, !PT ;  /* 0x000000049eff7812 */ /* 0x040fe2000784c0ff */
[C---:B------:R-:W-:Y:S01]  /*2b30*/  IMAD.SHL.U32 R13, R158.reuse, 0x2, RZ ;  /* 0x000000029e0d7824 */ /* 0x040fe200078e00ff */
[----:B------:R-:W-:Y:S01]  /*2b40*/  CS2R R94, SRZ ;  /* 0x00000000005e7805 */ /* 0x000fe2000001ff00 */
[C---:B------:R-:W-:Y:S01]  /*2b50*/  IMAD.SHL.U32 R159, R158.reuse, 0x40, RZ ;  /* 0x000000409e9f7824 */ /* 0x040fe200078e00ff */
[----:B------:R-:W-:Y:S01]  /*2b60*/  CS2R R92, SRZ ;  /* 0x00000000005c7805 */ /* 0x000fe2000001ff00 */
[----:B------:R-:W-:Y:S01]  /*2b70*/  IMAD.SHL.U32 R161, R158, 0x4, RZ ;  /* 0x000000049ea17824 */ /* 0x000fe200078e00ff */
[----:B------:R-:W-:Y:S01]  /*2b80*/  CS2R R98, SRZ ;  /* 0x0000000000627805 */ /* 0x000fe2000001ff00 */
[----:B---3--:R1:W3:Y:S01]  /*2b90*/  @P1 LDG.E R8, desc[UR34][R4.64] ;  /* 0x0000002204081981 */ /* 0x0082e2000c1e1900 */
[----:B------:R-:W-:-:S02]  /*2ba0*/  IADD3 R194, PT, PT, R0, -0x3f, -R3 ;  /* 0xffffffc100c27810 */ /* 0x000fc40007ffe803 */
[----:B------:R-:W-:Y:S02]  /*2bb0*/  CS2R R96, SRZ ;  /* 0x0000000000607805 */ /* 0x000fe4000001ff00 */
[----:B------:R-:W-:Y:S02]  /*2bc0*/  SHF.R.U32.HI R3, RZ, 0x4, R22 ;  /* 0x00000004ff037819 */ /* 0x000fe40000011616 */
[----:B------:R-:W-:Y:S02]  /*2bd0*/  CS2R R90, SRZ ;  /* 0x00000000005a7805 */ /* 0x000fe4000001ff00 */
[----:B------:R-:W-:Y:S02]  /*2be0*/  LOP3.LUT R12, R6, 0x1c0, RZ, 0xc0, !PT ;  /* 0x000001c0060c7812 */ /* 0x000fe400078ec0ff */
[----:B------:R-:W-:Y:S02]  /*2bf0*/  CS2R R88, SRZ ;  /* 0x0000000000587805 */ /* 0x000fe4000001ff00 */
[----:B------:R-:W-:-:S02]  /*2c00*/  LOP3.LUT R3, R3, 0x8, RZ, 0xc0, !PT ;  /* 0x0000000803037812 */ /* 0x000fc400078ec0ff */
[----:B------:R-:W-:Y:S02]  /*2c10*/  CS2R R86, SRZ ;  /* 0x0000000000567805 */ /* 0x000fe4000001ff00 */
[----:B------:R-:W-:Y:S02]  /*2c20*/  LOP3.LUT R7, R7, 0x6, RZ, 0xc0, !PT ;  /* 0x0000000607077812 */ /* 0x000fe400078ec0ff */
[----:B------:R-:W-:Y:S02]  /*2c30*/  CS2R R84, SRZ ;  /* 0x0000000000547805 */ /* 0x000fe4000001ff00 */
[----:B------:R-:W-:Y:S02]  /*2c40*/  LOP3.LUT R3, R3, 0x10, R22, 0xf8, !PT ;  /* 0x0000001003037812 */ /* 0x000fe400078ef816 */
[----:B------:R-:W-:Y:S02]  /*2c50*/  CS2R R78, SRZ ;  /* 0x00000000004e7805 */ /* 0x000fe4000001ff00 */
[----:B------:R-:W-:-:S02]  /*2c60*/  LOP3.LUT R7, R7, 0x1c0, R16, 0xf8, !PT ;  /* 0x000001c007077812 */ /* 0x000fc400078ef810 */
[----:B------:R-:W-:Y:S02]  /*2c70*/  CS2R R76, SRZ ;  /* 0x00000000004c7805 */ /* 0x000fe4000001ff00 */
[----:B------:R-:W-:Y:S02]  /*2c80*/  LOP3.LUT R3, R3, 0xc0, R11, 0xf8, !PT ;  /* 0x000000c003037812 */ /* 0x000fe400078ef80b */
[----:B------:R-:W-:Y:S02]  /*2c90*/  CS2R R82, SRZ ;  /* 0x0000000000527805 */ /* 0x000fe4000001ff00 */
[----:B------:R-:W-:Y:S02]  /*2ca0*/  LOP3.LUT P0, RZ, R22, 0x4, RZ, 0xc0, !PT ;  /* 0x0000000416ff7812 */ /* 0x000fe4000780c0ff */
[----:B------:R-:W-:Y:S02]  /*2cb0*/  CS2R R80, SRZ ;  /* 0x0000000000507805 */ /* 0x000fe4000001ff00 */
[----:B------:R-:W-:-:S02]  /*2cc0*/  LOP3.LUT R154, R159, 0x200, RZ, 0xc0, !PT ;  /* 0x000002009f9a7812 */ /* 0x000fc400078ec0ff */
[----:B------:R-:W-:Y:S02]  /*2cd0*/  CS2R R74, SRZ ;  /* 0x00000000004a7805 */ /* 0x000fe4000001ff00 */
[----:B------:R-:W-:Y:S02]  /*2ce0*/  SEL R153, R153, 0xffffffe0, !P0 ;  /* 0xffffffe099997807 */ /* 0x000fe40004000000 */
[----:B------:R-:W-:Y:S02]  /*2cf0*/  CS2R R72, SRZ ;  /* 0x0000000000487805 */ /* 0x000fe4000001ff00 */
[----:B------:R-:W-:Y:S02]  /*2d00*/  CS2R R70, SRZ ;  /* 0x0000000000467805 */ /* 0x000fe4000001ff00 */
[----:B------:R-:W-:Y:S01]  /*2d10*/  CS2R R68, SRZ ;  /* 0x0000000000447805 */ /* 0x000fe2000001ff00 */
[----:B-1----:R-:W-:Y:S01]  /*2d20*/  IMAD.SHL.U32 R4, R22, 0x10, RZ ;  /* 0x0000001016047824 */ /* 0x002fe200078e00ff */
[----:B------:R-:W-:Y:S01]  /*2d30*/  LOP3.LUT R5, R11, 0x120, RZ, 0xc0, !PT ;  /* 0x000001200b057812 */ /* 0x000fe200078ec0ff */
[----:B------:R-:W-:Y:S01]  /*2d40*/  IMAD.SHL.U32 R156, R158, 0x8, RZ ;  /* 0x000000089e9c7824 */ /* 0x000fe200078e00ff */
[----:B------:R-:W-:Y:S01]  /*2d50*/  LOP3.LUT R154, R154, 0xc00, R160, 0xf8, !PT ;  /* 0x00000c009a9a7812 */ /* 0x000fe200078ef8a0 */
[----:B------:R-:W1:Y:S01]  /*2d60*/  LDCU UR8, c[0x0][0x440] ;  /* 0x00008800ff0877ac */ /* 0x000e620008000800 */
[----:B------:R-:W-:-:S02]  /*2d70*/  LOP3.LUT R2, R2, 0x3800, R4, 0xf8, !PT ;  /* 0x0000380002027812 */ /* 0x000fc400078ef804 */
[--C-:B------:R-:W-:Y:S01]  /*2d80*/  LOP3.LUT R5, R5, 0x600, R4.reuse, 0xf8, !PT ;  /* 0x0000060005057812 */ /* 0x100fe200078ef804 */
[----:B------:R-:W4:Y:S01]  /*2d90*/  LDCU UR9, c[0x0][0x3e0] ;  /* 0x00007c00ff0977ac */ /* 0x000f220008000800 */
[----:B------:R-:W-:Y:S02]  /*2da0*/  LOP3.LUT R2, R2, 0x100, R4, 0xf8, !PT ;  /* 0x0000010002027812 */ /* 0x000fe400078ef804 */
[----:B------:R-:W-:Y:S01]  /*2db0*/  LOP3.LUT R4, R10, 0xc0, R11, 0xf8, !PT ;  /* 0x000000c00a047812 */ /* 0x000fe200078ef80b */
[----:B--2---:R-:W-:Y:S02]  /*2dc0*/  USHF.L.U32 UR15, UR15, 0x7, URZ ;  /* 0x000000070f0f7899 */ /* 0x004fe400080006ff */
[----:B------:R-:W-:Y:S01]  /*2dd0*/  UIADD3 UR46, UPT, UPT, UR46, 0x80, -UR37 ;  /* 0x000000802e2e7890 */ /* 0x000fe2000fffe825 */
[C---:B------:R-:W-:Y:S01]  /*2de0*/  LOP3.LUT R0, R4.reuse, 0x8, R22, 0x78, !PT ;  /* 0x0000000804007812 */ /* 0x040fe200078e7816 */
[----:B------:R-:W-:Y:S01]  /*2df0*/  USHF.L.U32 UR47, UR47, 0x3, URZ ;  /* 0x000000032f2f7899 */ /* 0x000fe200080006ff */
[----:B------:R-:W-:-:S02]  /*2e00*/  LOP3.LUT R4, R4, 0x8, R16, 0x78, !PT ;  /* 0x0000000804047812 */ /* 0x000fc400078e7810 */
[----:B------:R-:W-:Y:S02]  /*2e10*/  LOP3.LUT R0, R2, R0, RZ, 0xfc, !PT ;  /* 0x0000000002007212 */ /* 0x000fe400078efcff */
[----:B------:R-:W-:Y:S02]  /*2e20*/  LOP3.LUT R2, R160, 0x120, RZ, 0xc0, !PT ;  /* 0x00000120a0027812 */ /* 0x000fe400078ec0ff */
[----:B------:R-:W-:Y:S02]  /*2e30*/  LOP3.LUT R149, R5, R4, RZ, 0xfc, !PT ;  /* 0x0000000405957212 */ /* 0x000fe400078efcff */
[----:B------:R-:W-:Y:S02]  /*2e40*/  LOP3.LUT R2, R2, 0x600, R6, 0xf8, !PT ;  /* 0x0000060002027812 */ /* 0x000fe400078ef806 */
[----:B------:R-:W-:Y:S02]  /*2e50*/  LOP3.LUT R6, R13, 0xe006, R159, 0xc8, !PT ;  /* 0x0000e0060d067812 */ /* 0x000fe400078ec89f */
[----:B------:R-:W-:-:S02]  /*2e60*/  LOP3.LUT R5, R3, R10, RZ, 0x3c, !PT ;  /* 0x0000000a03057212 */ /* 0x000fc400078e3cff */
[----:B------:R-:W-:Y:S02]  /*2e70*/  LOP3.LUT R3, R12, 0x38, R13, 0xf8, !PT ;  /* 0x000000380c037812 */ /* 0x000fe400078ef80d */
[----:B------:R-:W-:Y:S02]  /*2e80*/  LOP3.LUT R4, R6, 0xc00, R160, 0xf8, !PT ;  /* 0x00000c0006047812 */ /* 0x000fe400078ef8a0 */
[----:B------:R2:W3:Y:S01]  /*2e90*/  @P1 MUFU.RCP R6, R9 ;  /* 0x0000000900061308 */ /* 0x0004e20000001000 */
[----:B------:R-:W-:Y:S02]  /*2ea0*/  LEA R150, R0, UR6, 0x1 ;  /* 0x0000000600967c11 */ /* 0x000fe4000f8e08ff */
[----:B------:R-:W-:Y:S02]  /*2eb0*/  LOP3.LUT R3, R4, R3, RZ, 0xfc, !PT ;  /* 0x0000000304037212 */ /* 0x000fe400078efcff */
[----:B------:R-:W-:Y:S01]  /*2ec0*/  LOP3.LUT R148, R5, 0x120, R11, 0xf8, !PT ;  /* 0x0000012005947812 */ /* 0x000fe200078ef80b */
[C---:B------:R-:W-:Y:S01]  /*2ed0*/  VIADD R4, R150.reuse, 0x8000 ;  /* 0x0000800096047836 */ /* 0x040fe20000000000 */
[----:B------:R-:W1:Y:S01]  /*2ee0*/  LDSM.16.M88.4 R116, [R150+0x8000] ;  /* 0x008000009674783b */ /* 0x000e620000000200 */
[----:B------:R-:W-:Y:S01]  /*2ef0*/  VIADD R144, R150, 0x8020 ;  /* 0x0000802096907836 */ /* 0x000fe20000000000 */
[----:B------:R-:W-:Y:S01]  /*2f00*/  LEA R149, R149, UR6, 0x1 ;  /* 0x0000000695957c11 */ /* 0x000fe2000f8e08ff */
[----:B------:R-:W-:Y:S01]  /*2f10*/  @P0 VIADD R144, R4, 0xffffffe0 ;  /* 0xffffffe004900836 */ /* 0x000fe20000000000 */
[----:B------:R5:W-:Y:S01]  /*2f20*/  STL [R1+0x98], R3 ;  /* 0x0000980301007387 */ /* 0x000be20000100800 */
[----:B------:R-:W-:Y:S01]  /*2f30*/  LEA R148, R148, UR6, 0x1 ;  /* 0x0000000694947c11 */ /* 0x000fe2000f8e08ff */
[----:B------:R-:W-:Y:S01]  /*2f40*/  IMAD.IADD R151, R150, 0x1, R153 ;  /* 0x0000000196977824 */ /* 0x000fe200078e0299 */
[----:B------:R-:W-:Y:S01]  /*2f50*/  LOP3.LUT P0, RZ, R158, 0x2, RZ, 0xc0, !PT ;  /* 0x000000029eff7812 */ /* 0x000fe2000780c0ff */
[----:B------:R-:W1:Y:S01]  /*2f60*/  LDSM.16.M88.4 R132, [R144] ;  /* 0x000000009084783b */ /* 0x000e620000000200 */
[----:B------:R-:W-:Y:S01]  /*2f70*/  VIADD R149, R149, UR18 ;  /* 0x0000001295957c36 */ /* 0x000fe20008000000 */
[----:B--2---:R-:W-:Y:S01]  /*2f80*/  LOP3.LUT R9, R160, 0xc0, RZ, 0xc0, !PT ;  /* 0x000000c0a0097812 */ /* 0x004fe200078ec0ff */
[----:B------:R-:W-:Y:S01]  /*2f90*/  VIADD R148, R148, UR18 ;  /* 0x0000001294947c36 */ /* 0x000fe20008000000 */
[----:B------:R-:W2:Y:S04]  /*2fa0*/  LDSM.16.M88.4 R136, [R144+0x400] ;  /* 0x000400009088783b */ /* 0x000ea80000000200 */
[----:B------:R-:W1:Y:S04]  /*2fb0*/  LDSM.16.M88.4 R140, [R144+0x800] ;  /* 0x00080000908c783b */ /* 0x000e680000000200 */
[----:B------:R-:W1:Y:S04]  /*2fc0*/  LDSM.16.M88.4 R120, [R150+0x8400] ;  /* 0x008400009678783b */ /* 0x000e680000000200 */
[----:B------:R-:W1:Y:S04]  /*2fd0*/  LDSM.16.M88.4 R124, [R150+0x8800] ;  /* 0x00880000967c783b */ /* 0x000e680000000200 */
[----:B------:R-:W1:Y:S01]  /*2fe0*/  LDSM.16.M88.4 R128, [R150+0x8c00] ;  /* 0x008c00009680783b */ /* 0x000e620000000200 */
[----:B-----5:R-:W-:-:S03]  /*2ff0*/  LOP3.LUT R3, R9, 0x18, R161, 0xf8, !PT ;  /* 0x0000001809037812 */ /* 0x020fc600078ef8a1 */
[----:B------:R-:W1:Y:S01]  /*3000*/  LDSM.16.M88.4 R144, [R144+0xc00] ;  /* 0x000c00009090783b */ /* 0x000e620000000200 */
[----:B------:R-:W-:Y:S01]  /*3010*/  LOP3.LUT R0, R3, 0x8, R157, 0x78, !PT ;  /* 0x0000000803007812 */ /* 0x000fe200078e789d */
[----:B------:R-:W-:-:S03]  /*3020*/  IMAD.MOV.U32 R3, RZ, RZ, RZ ;  /* 0x000000ffff037224 */ /* 0x000fc600078e00ff */
[----:B------:R-:W-:Y:S01]  /*3030*/  LOP3.LUT R155, R2, R0, RZ, 0xfc, !PT ;  /* 0x00000000029b7212 */ /* 0x000fe200078efcff */
[----:B------:R-:W-:Y:S01]  /*3040*/  VIADD R0, R7, UR5 ;  /* 0x0000000507007c36 */ /* 0x000fe20008000000 */
[----:B------:R-:W1:Y:S03]  /*3050*/  LDCU UR5, c[0x0][0x45c] ;  /* 0x00008b80ff0577ac */ /* 0x000e660008000800 */
[C---:B------:R-:W-:Y:S01]  /*3060*/  VIADD R9, R0.reuse, 0x1 ;  /* 0x0000000100097836 */ /* 0x040fe20000000000 */
[----:B------:R-:W-:Y:S01]  /*3070*/  I2FP.F32.S32 R24, R0 ;  /* 0x0000000000187245 */ /* 0x000fe20000201400 */
[C---:B------:R-:W-:Y:S02]  /*3080*/  VIADD R11, R0.reuse, 0x20 ;  /* 0x00000020000b7836 */ /* 0x040fe40000000000 */
[C---:B------:R-:W-:Y:S01]  /*3090*/  VIADD R7, R0.reuse, 0x9 ;  /* 0x0000000900077836 */ /* 0x040fe20000000000 */
[----:B------:R-:W-:Y:S01]  /*30a0*/  I2FP.F32.S32 R21, R9 ;  /* 0x0000000900157245 */ /* 0x000fe20000201400 */
[C---:B------:R-:W-:Y:S01]  /*30b0*/  VIADD R13, R0.reuse, 0x21 ;  /* 0x00000021000d7836 */ /* 0x040fe20000000000 */
[----:B------:R-:W-:Y:S01]  /*30c0*/  I2FP.F32.S32 R9, R11 ;  /* 0x0000000b00097245 */ /* 0x000fe20000201400 */
[C---:B------:R-:W-:Y:S01]  /*30d0*/  VIADD R16, R0.reuse, 0x28 ;  /* 0x0000002800107836 */ /* 0x040fe20000000000 */
[----:B------:R-:W-:Y:S01]  /*30e0*/  I2FP.F32.S32 R17, R7 ;  /* 0x0000000700117245 */ /* 0x000fe20000201400 */
[----:B------:R-:W-:-:S02]  /*30f0*/  VIADD R5, R0, 0x11 ;  /* 0x0000001100057836 */ /* 0x000fc40000000000 */
[C---:B------:R-:W-:Y:S01]  /*3100*/  VIADD R4, R0.reuse, 0x18 ;  /* 0x0000001800047836 */ /* 0x040fe20000000000 */
[----:B------:R-:W-:Y:S01]  /*3110*/  I2FP.F32.S32 R7, R16 ;  /* 0x0000001000077245 */ /* 0x000fe20000201400 */
[C---:B------:R-:W-:Y:S01]  /*3120*/  VIADD R2, R0.reuse, 0x19 ;  /* 0x0000001900027836 */ /* 0x040fe20000000000 */
[----:B------:R-:W-:Y:S01]  /*3130*/  I2FP.F32.S32 R14, R5 ;  /* 0x00000005000e7245 */ /* 0x000fe20000201400 */
[C---:B------:R-:W-:Y:S01]  /*3140*/  VIADD R18, R0.reuse, 0x29 ;  /* 0x0000002900127836 */ /* 0x040fe20000000000 */
[----:B------:R-:W-:Y:S01]  /*3150*/  I2FP.F32.S32 R12, R4 ;  /* 0x00000004000c7245 */ /* 0x000fe20000201400 */
[C---:B------:R-:W-:Y:S01]  /*3160*/  VIADD R20, R0.reuse, 0x30 ;  /* 0x0000003000147836 */ /* 0x040fe20000000000 */
[----:B------:R-:W-:Y:S01]  /*3170*/  I2FP.F32.S32 R10, R2 ;  /* 0x00000002000a7245 */ /* 0x000fe20000201400 */
[C---:B------:R-:W-:Y:S02]  /*3180*/  VIADD R22, R0.reuse, 0x31 ;  /* 0x0000003100167836 */ /* 0x040fe40000000000 */
[----:B------:R-:W-:Y:S01]  /*3190*/  VIADD R23, R0, 0x38 ;  /* 0x0000003800177836 */ /* 0x000fe20000000000 */
[----:B------:R-:W-:-:S02]  /*31a0*/  I2FP.F32.S32 R5, R20 ;  /* 0x0000001400057245 */ /* 0x000fc40000201400 */
[----:B------:R-:W-:Y:S02]  /*31b0*/  I2FP.F32.S32 R4, R22 ;  /* 0x0000001600047245 */ /* 0x000fe40000201400 */
[----:B------:R-:W-:Y:S01]  /*31c0*/  I2FP.F32.S32 R2, R23 ;  /* 0x0000001700027245 */ /* 0x000fe20000201400 */
[----:B---3--:R-:W-:Y:S01]  /*31d0*/  @P1 FMUL.FTZ R3, R8, R6 ;  /* 0x0000000608031220 */ /* 0x008fe20000410000 */
[----:B------:R-:W-:Y:S01]  /*31e0*/  VIADD R8, R0, 0x8 ;  /* 0x0000000800087836 */ /* 0x000fe20000000000 */
[----:B------:R-:W-:Y:S01]  /*31f0*/  LOP3.LUT P1, RZ, R158, 0x10, RZ, 0xc0, !PT ;  /* 0x000000109eff7812 */ /* 0x000fe2000782c0ff */
[----:B------:R-:W-:Y:S02]  /*3200*/  VIADD R6, R0, 0x10 ;  /* 0x0000001000067836 */ /* 0x000fe40000000000 */
[-C--:B------:R-:W-:Y:S01]  /*3210*/  FMUL.FTZ R11, R21, R3.reuse ;  /* 0x00000003150b7220 */ /* 0x080fe20000410000 */
[-C--:B------:R-:W-:Y:S01]  /*3220*/  FMUL.FTZ R16, R17, R3.reuse ;  /* 0x0000000311107220 */ /* 0x080fe20000410000 */
[----:B------:R-:W-:Y:S01]  /*3230*/  I2FP.F32.S32 R19, R8 ;  /* 0x0000000800137245 */ /* 0x000fe20000201400 */
[----:B------:R-:W-:Y:S01]  /*3240*/  FMUL.FTZ R12, R12, R3 ;  /* 0x000000030c0c7220 */ /* 0x000fe20000410000 */
[----:B------:R-:W-:Y:S01]  /*3250*/  I2FP.F32.S32 R15, R6 ;  /* 0x00000006000f7245 */ /* 0x000fe20000201400 */
[----:B------:R3:W-:Y:S01]  /*3260*/  STL [R1+0x6c], R11 ;  /* 0x00006c0b01007387 */ /* 0x0007e20000100800 */
[----:B------:R-:W-:Y:S01]  /*3270*/  I2FP.F32.S32 R8, R13 ;  /* 0x0000000d00087245 */ /* 0x000fe20000201400 */
[----:B------:R-:W-:Y:S01]  /*3280*/  FMUL.FTZ R13, R19, R3 ;  /* 0x00000003130d7220 */ /* 0x000fe20000410000 */
[----:B------:R-:W-:Y:S01]  /*3290*/  I2FP.F32.S32 R6, R18 ;  /* 0x0000001200067245 */ /* 0x000fe20000201400 */
[----:B------:R-:W-:-:S03]  /*32a0*/  VIADD R0, R0, 0x39 ;  /* 0x0000003900007836 */ /* 0x000fc60000000000 */
[----:B------:R5:W-:Y:S02]  /*32b0*/  STL [R1+0x68], R13 ;  /* 0x0000680d01007387 */ /* 0x000be40000100800 */
[----:B------:R-:W-:Y:S02]  /*32c0*/  I2FP.F32.S32 R0, R0 ;  /* 0x0000000000007245 */ /* 0x000fe40000201400 */
[----:B------:R-:W-:Y:S03]  /*32d0*/  STL [R1+0x64], R16 ;  /* 0x0000641001007387 */ /* 0x000fe60000100800 */
[-C--:B------:R-:W-:Y:S01]  /*32e0*/  FMUL.FTZ R0, R0, R3.reuse ;  /* 0x0000000300007220 */ /* 0x080fe20000410000 */
[----:B---3--:R-:W-:-:S05]  /*32f0*/  FMUL.FTZ R11, R15, R3 ;  /* 0x000000030f0b7220 */ /* 0x008fca0000410000 */
[----:B------:R3:W-:Y:S01]  /*3300*/  STL [R1+0x60], R11 ;  /* 0x0000600b01007387 */ /* 0x0007e20000100800 */
[----:B-----5:R-:W-:-:S05]  /*3310*/  FMUL.FTZ R13, R14, R3 ;  /* 0x000000030e0d7220 */ /* 0x020fca0000410000 */
[----:B------:R-:W-:Y:S04]  /*3320*/  STL [R1+0x5c], R13 ;  /* 0x00005c0d01007387 */ /* 0x000fe80000100800 */
[----:B------:R-:W-:Y:S01]  /*3330*/  STL [R1+0x58], R12 ;  /* 0x0000580c01007387 */ /* 0x000fe20000100800 */
[-C--:B---3--:R-:W-:Y:S01]  /*3340*/  FMUL.FTZ R11, R10, R3.reuse ;  /* 0x000000030a0b7220 */ /* 0x088fe20000410000 */
[-C--:B------:R-:W-:Y:S01]  /*3350*/  FMUL.FTZ R10, R9, R3.reuse ;  /* 0x00000003090a7220 */ /* 0x080fe20000410000 */
[-C--:B------:R-:W-:Y:S01]  /*3360*/  FMUL.FTZ R9, R8, R3.reuse ;  /* 0x0000000308097220 */ /* 0x080fe20000410000 */
[-C--:B------:R-:W-:Y:S01]  /*3370*/  FMUL.FTZ R8, R7, R3.reuse ;  /* 0x0000000307087220 */ /* 0x080fe20000410000 */
[-C--:B------:R-:W-:Y:S01]  /*3380*/  FMUL.FTZ R7, R6, R3.reuse ;  /* 0x0000000306077220 */ /* 0x080fe20000410000 */
[----:B------:R-:W-:Y:S01]  /*3390*/  STL [R1+0x54], R11 ;  /* 0x0000540b01007387 */ /* 0x000fe20000100800 */
[-C--:B------:R-:W-:Y:S01]  /*33a0*/  FMUL.FTZ R6, R5, R3.reuse ;  /* 0x0000000305067220 */ /* 0x080fe20000410000 */
[-C--:B------:R-:W-:Y:S01]  /*33b0*/  FMUL.FTZ R5, R4, R3.reuse ;  /* 0x0000000304057220 */ /* 0x080fe20000410000 */
[-C--:B------:R-:W-:Y:S01]  /*33c0*/  FMUL.FTZ R4, R2, R3.reuse ;  /* 0x0000000302047220 */ /* 0x080fe20000410000 */
[----:B------:R-:W-:Y:S01]  /*33d0*/  STL [R1+0x50], R10 ;  /* 0x0000500a01007387 */ /* 0x000fe20000100800 */
[----:B------:R-:W-:-:S03]  /*33e0*/  FMUL.FTZ R2, R24, R3 ;  /* 0x0000000318027220 */ /* 0x000fc60000410000 */
[----:B------:R-:W-:Y:S04]  /*33f0*/  STL [R1+0x4c], R9 ;  /* 0x00004c0901007387 */ /* 0x000fe80000100800 */
[----:B------:R-:W-:Y:S04]  /*3400*/  STL [R1+0x48], R8 ;  /* 0x0000480801007387 */ /* 0x000fe80000100800 */
[----:B------:R-:W-:Y:S04]  /*3410*/  STL [R1+0x44], R7 ;  /* 0x0000440701007387 */ /* 0x000fe80000100800 */
[----:B------:R-:W-:Y:S04]  /*3420*/  STL [R1+0x40], R6 ;  /* 0x0000400601007387 */ /* 0x000fe80000100800 */
[----:B------:R-:W-:Y:S04]  /*3430*/  STL [R1+0x3c], R5 ;  /* 0x00003c0501007387 */ /* 0x000fe80000100800 */
[----:B------:R-:W-:Y:S04]  /*3440*/  STL [R1+0x34], R4 ;  /* 0x0000340401007387 */ /* 0x000fe80000100800 */
[----:B------:R3:W-:Y:S04]  /*3450*/  STL [R1+0x38], R2 ;  /* 0x0000380201007387 */ /* 0x0007e80000100800 */
[----:B------:R5:W-:Y:S04]  /*3460*/  STL [R1+0x2c], R0 ;  /* 0x00002c0001007387 */ /* 0x000be80000100800 */
[----:B------:R1:W-:Y:S01]  /*3470*/  STL [R1+0x30], R246 ;  /* 0x000030f601007387 */ /* 0x0003e20000100800 */
[----:B---3--:R-:W-:-:S02]  /*3480*/  SEL R2, R152, 0xffffffe0, !P3 ;  /* 0xffffffe098027807 */ /* 0x008fc40005800000 */
[----:B------:R-:W-:Y:S01]  /*3490*/  SEL R152, R152, 0xffffffe0, !P0 ;  /* 0xffffffe098987807 */ /* 0x000fe20004000000 */
[----:B-----5:R-:W-:Y:S02]  /*34a0*/  IMAD.MOV.U32 R0, RZ, RZ, 0x10 ;  /* 0x00000010ff007424 */ /* 0x020fe400078e00ff */
[----:B------:R3:W-:Y:S03]  /*34b0*/  STL [R1+0x94], R2 ;  /* 0x0000940201007387 */ /* 0x0007e60000100800 */
[----:B-12-4-:R-:W-:-:S07]  /*34c0*/  SEL R0, R0, 0xfffffff0, !P2 ;  /* 0xfffffff000007807 */ /* 0x016fce0005000000 */
.L_x_465:
[----:B------:R-:W0:Y:S01]  /*34d0*/  LDGDEPBAR ;  /* 0x00000000000079af */ /* 0x000e220000000000 */
[----:B------:R-:W-:Y:S01]  /*34e0*/  IADD3 R112, PT, PT, R149, R153, RZ ;  /* 0x0000009995707210 */ /* 0x000fe20007ffe0ff */
[----:B------:R-:W-:Y:S01]  /*34f0*/  USHF.L.U32 UR16, UR41, 0x7, URZ ;  /* 0x0000000729107899 */ /* 0x000fe200080006ff */
[----:B------:R-:W-:Y:S05]  /*3500*/  SHF.L.U32 R0, R158, 0x1, RZ ;  /* 0x000000019e007819 */ /* 0x000fea00000006ff */
[----:B------:R-:W2:Y:S01]  /*3510*/  LDL R165, [R1+0x90] ;  /* 0x0000900001a57983 */ /* 0x000ea20000100800 */
[----:B------:R-:W-:Y:S01]  /*3520*/  UIADD3 UR33, UPT, UPT, UR33, -0x80, URZ ;  /* 0xffffff8021217890 */ /* 0x000fe2000fffe0ff */
[----:B---3--:R-:W-:Y:S01]  /*3530*/  MOV R2, UR41 ;  /* 0x0000002900027c02 */ /* 0x008fe20008000f00 */
[----:B------:R-:W-:Y:S01]  /*3540*/  UIADD3 UR16, UPT, UPT, UR16, 0x80, URZ ;  /* 0x0000008010107890 */ /* 0x000fe2000fffe0ff */
[----:B------:R-:W3:Y:S01]  /*3550*/  LDL R162, [R1+0x8c] ;  /* 0x00008c0001a27983 */ /* 0x000ee20000100800 */
[----:B------:R-:W-:Y:S01]  /*3560*/  UISETP.GE.AND UP0, UPT, UR33, UR46, UPT ;  /* 0x0000002e2100728c */ /* 0x000fe2000bf06270 */
[----:B------:R-:W-:Y:S01]  /*3570*/  MOV R3, 0x40 ;  /* 0x0000004000037802 */ /* 0x000fe20000000f00 */
        /* <DEDUP_REMOVED lines=12> */
[----:B------:R-:W-:Y:S03]  /*3640*/  @!P0 LOP3.LUT R0, R0, 0x1c0, R157, 0xf8, !PT ;  /* 0x000001c000008812 */ /* 0x000fe600078ef89d */
[----:B------:R-:W-:Y:S01]  /*3650*/  STL [R1+0xe8], R87 ;  /* 0x0000e85701007387 */ /* 0x000fe20000100800 */
[----:B------:R-:W-:Y:S03]  /*3660*/  @!P0 LEA R0, R2, R0, 0x7 ;  /* 0x0000000002008211 */ /* 0x000fe600078e38ff */
[----:B------:R-:W-:Y:S01]  /*3670*/  STL [R1+0xe4], R86 ;  /* 0x0000e45601007387 */ /* 0x000fe20000100800 */
[----:B------:R-:W-:Y:S03]  /*3680*/  @!P0 IADD3 R2, PT, PT, R0, 0x1, RZ ;  /* 0x0000000100028810 */ /* 0x000fe60007ffe0ff */
        /* <DEDUP_REMOVED lines=15> */
[----:B------:R1:W-:Y:S04]  /*3780*/  STL [R1+0xa4], R70 ;  /* 0x0000a44601007387 */ /* 0x0003e80000100800 */
[----:B------:R-:W-:Y:S04]  /*3790*/  STL [R1+0xa0], R69 ;  /* 0x0000a04501007387 */ /* 0x000fe80000100800 */
[----:B------:R-:W-:Y:S04]  /*37a0*/  STL [R1+0x9c], R68 ;  /* 0x00009c4401007387 */ /* 0x000fe80000100800 */
[----:B-1----:R-:W4:Y:S01]  /*37b0*/  LDL R70, [R1+0x38] ;  /* 0x0000380001467983 */ /* 0x002f220000100800 */
[----:B------:R-:W-:Y:S04]  /*37c0*/  DEPBAR.LE SB0, 0x0 ;  /* 0x000080000000791a */ /* 0x000fe80000000000 */
[----:B------:R-:W-:Y:S06]  /*37d0*/  BAR.SYNC.DEFER_BLOCKING 0x0 ;  /* 0x0000000000007b1d */ /* 0x000fec0000010000 */
[----:B------:R-:W-:Y:S08]  /*37e0*/  LDSM.16.M88.4 R64, [R149] ;  /* 0x000000009540783b */ /* 0x000ff00000000200 */
[----:B------:R-:W1:Y:S08]  /*37f0*/  LDSM.16.M88.4 R16, [R150+0x6000] ;  /* 0x006000009610783b */ /* 0x000e700000000200 */
[----:B------:R-:W1:Y:S08]  /*3800*/  LDSM.16.M88.4 R60, [R149+0x1000] ;  /* 0x00100000953c783b */ /* 0x000e700000000200 */
[----:B------:R-:W1:Y:S08]  /*3810*/  LDSM.16.M88.4 R32, [R150+0x6400] ;  /* 0x006400009620783b */ /* 0x000e700000000200 */
[----:B------:R-:W1:Y:S08]  /*3820*/  LDSM.16.M88.4 R48, [R150+0x6800] ;  /* 0x006800009630783b */ /* 0x000e700000000200 */
[----:B------:R-:W2:Y:S01]  /*3830*/  LDSM.16.M88.4 R100, [R150+0x6c00] ;  /* 0x006c00009664783b */ /* 0x000ea20000000200 */
[-C--:B-1----:R-:W-:Y:S07]  /*3840*/  HMMA.16816.F32.BF16 R4, R64, R16.reuse, RZ ;  /* 0x000000104004723c */ /* 0x082fee00000418ff */
[----:B------:R-:W-:Y:S01]  /*3850*/  LDSM.16.M88.4 R104, [R112] ;  /* 0x000000007068783b */ /* 0x000fe20000000200 */
[C---:B------:R-:W-:Y:S07]  /*3860*/  HMMA.16816.F32.BF16 R8, R60.reuse, R16, RZ ;  /* 0x000000103c08723c */ /* 0x040fee00000418ff */
[----:B------:R-:W1:Y:S01]  /*3870*/  LDSM.16.M88.4 R108, [R151+0x6000] ;  /* 0x00600000976c783b */ /* 0x000e620000000200 */
[-C--:B------:R-:W-:Y:S07]  /*3880*/  HMMA.16816.F32.BF16 R12, R60, R18.reuse, RZ ;  /* 0x000000123c0c723c */ /* 0x080fee00000418ff */
[----:B------:R-:W1:Y:S01]  /*3890*/  LDSM.16.M88.4 R112, [R112+0x1000] ;  /* 0x001000007070783b */ /* 0x000e620000000200 */
        /* <DEDUP_REMOVED lines=9> */
[----:B--2---:R-:W-:Y:S06]  /*3930*/  FSETP.NEU.FTZ.AND P4, PT, R165, -INF , PT ;  /* 0xff800000a500780b */ /* 0x004fec0003f9d000 */
[-C--:B------:R-:W-:Y:S01]  /*3940*/  HMMA.16816.F32.BF16 R52, R64, R100.reuse, RZ ;  /* 0x000000644034723c */ /* 0x080fe200000418ff */
[----:B---3--:R-:W-:Y:S07]  /*3950*/  FSETP.NEU.FTZ.AND P3, PT, R162, -INF , PT ;  /* 0xff800000a200780b */ /* 0x008fee0003f7d000 */
[C---:B------:R-:W-:Y:S08]  /*3960*/  HMMA.16816.F32.BF16 R56, R60.reuse, R100, RZ ;  /* 0x000000643c38723c */ /* 0x040ff000000418ff */
[-C--:B------:R-:W-:Y:S08]  /*3970*/  HMMA.16816.F32.BF16 R60, R60, R102.reuse, RZ ;  /* 0x000000663c3c723c */ /* 0x080ff000000418ff */
[----:B------:R-:W-:Y:S08]  /*3980*/  HMMA.16816.F32.BF16 R64, R64, R102, RZ ;  /* 0x000000664040723c */ /* 0x000ff000000418ff */
[-C--:B-1----:R-:W-:Y:S08]  /*3990*/  HMMA.16816.F32.BF16 R4, R104, R108.reuse, R4 ;  /* 0x0000006c6804723c */ /* 0x082ff00000041804 */
[C---:B------:R-:W-:Y:S08]  /*39a0*/  HMMA.16816.F32.BF16 R8, R112.reuse, R108, R8 ;  /* 0x0000006c7008723c */ /* 0x040ff00000041808 */
        /* <DEDUP_REMOVED lines=21> */
[----:B------:R-:W2:Y:S10]  /*3b00*/  MUFU.TANH R164, R10 ;  /* 0x0000000a00a47308 */ /* 0x000eb40000002400 */
[----:B------:R-:W-:Y:S01]  /*3b10*/  MUFU.TANH R89, R16 ;  /* 0x0000001000597308 */ /* 0x000fe20000002400 */
[----:B-1----:R-:W-:Y:S04]  /*3b20*/  MOV R8, 0x8 ;  /* 0x0000000800087802 */ /* 0x002fe80000000f00 */
[----:B------:R-:W-:Y:S05]  /*3b30*/  @!P0 VIADDMNMX R8, R194, R8, UR37, PT ;  /* 0x00000025c2088e46 */ /* 0x000fea000b800108 */
[----:B------:R-:W-:Y:S01]  /*3b40*/  MUFU.TANH R229, R6 ;  /* 0x0000000600e57308 */ /* 0x000fe20000002400 */
[----:B--2---:R-:W-:Y:S01]  /*3b50*/  STL [R1+0x24], R164 ;  /* 0x000024a401007387 */ /* 0x004fe20000100800 */
[----:B------:R-:W-:Y:S01]  /*3b60*/  FMUL.FTZ R10, R162, 1.4426950216293334961 ;  /* 0x3fb8aa3ba20a7820 */ /* 0x000fe20000410000 */
[----:B------:R-:W-:Y:S02]  /*3b70*/  MOV R162, 0x38 ;  /* 0x0000003800a27802 */ /* 0x000fe40000000f00 */
[----:B------:R-:W2:Y:S02]  /*3b80*/  LDL R69, [R1+0x6c] ;  /* 0x00006c0001457983 */ /* 0x000ea40000100800 */
[----:B------:R-:W-:Y:S03]  /*3b90*/  FSEL R10, R10, RZ, P3 ;  /* 0x000000ff0a0a7208 */ /* 0x000fe60001800000 */
[----:B------:R-:W-:Y:S10]  /*3ba0*/  MUFU.TANH R221, R18 ;  /* 0x0000001200dd7308 */ /* 0x000ff40000002400 */
[----:B------:R1:W-:Y:S10]  /*3bb0*/  MUFU.TANH R228, R7 ;  /* 0x0000000700e47308 */ /* 0x0003f40000002400 */
[----:B------:R-:W3:Y:S10]  /*3bc0*/  MUFU.TANH R163, R11 ;  /* 0x0000000b00a37308 */ /* 0x000ef40000002400 */
[----:B------:R-:W4:Y:S01]  /*3bd0*/  MUFU.TANH R161, R14 ;  /* 0x0000000e00a17308 */ /* 0x000f220000002400 */
[----:B-1----:R-:W1:Y:S09]  /*3be0*/  LDSM.16.M88.4 R4, [R151+0x6400] ;  /* 0x006400009704783b */ /* 0x002e720000000200 */
[----:B------:R-:W4:Y:S01]  /*3bf0*/  MUFU.TANH R160, R15 ;  /* 0x0000000f00a07308 */ /* 0x000f220000002400 */
[----:B---3--:R-:W-:Y:S01]  /*3c00*/  STL [R1+0x20], R163 ;  /* 0x000020a301007387 */ /* 0x008fe20000100800 */
[----:B------:R-:W-:Y:S05]  /*3c10*/  FMUL.FTZ R11, R165, 1.4426950216293334961 ;  /* 0x3fb8aa3ba50b7820 */ /* 0x000fea0000410000 */
[----:B------:R-:W-:Y:S03]  /*3c20*/  FSEL R11, R11, RZ, P4 ;  /* 0x000000ff0b0b7208 */ /* 0x000fe60002000000 */
[----:B------:R3:W2:Y:S01]  /*3c30*/  MUFU.TANH R249, R9 ;  /* 0x0000000900f97308 */ /* 0x0006a20000002400 */
[----:B----4-:R-:W-:Y:S09]  /*3c40*/  STL [R1+0x1c], R161 ;  /* 0x00001ca101007387 */ /* 0x010ff20000100800 */
[----:B------:R4:W-:Y:S01]  /*3c50*/  MUFU.TANH R247, R13 ;  /* 0x0000000d00f77308 */ /* 0x0009e20000002400 */
[----:B------:R2:W-:Y:S04]  /*3c60*/  STL [R1+0x18], R160 ;  /* 0x000018a001007387 */ /* 0x0005e80000100800 */
[----:B------:R-:W2:Y:S05]  /*3c70*/  LDL R15, [R1+0x84] ;  /* 0x00008400010f7983 */ /* 0x000eaa0000100800 */
[----:B------:R-:W-:Y:S01]  /*3c80*/  MUFU.TANH R220, R19 ;  /* 0x0000001300dc7308 */ /* 0x000fe20000002400 */
[----:B---3--:R-:W3:Y:S09]  /*3c90*/  LDL R9, [R1+0x88] ;  /* 0x0000880001097983 */ /* 0x008ef20000100800 */
[----:B------:R4:W-:Y:S01]  /*3ca0*/  MUFU.TANH R248, R12 ;  /* 0x0000000c00f87308 */ /* 0x0009e20000002400 */
[-C--:B-1----:R-:W-:Y:S03]  /*3cb0*/  HMMA.16816.F32.BF16 R20, R104, R4.reuse, R20 ;  /* 0x000000046814723c */ /* 0x082fe60000041814 */
[----:B----4-:R-:W-:Y:S01]  /*3cc0*/  @!P0 VIADDMNMX R13, R194, -R3, UR37, PT ;  /* 0x00000025c20d8e46 */ /* 0x010fe2000b800903 */
[----:B------:R-:W-:Y:S05]  /*3cd0*/  FADD.FTZ R3, R70, R94 ;  /* 0x0000005e46037221 */ /* 0x000fea0000010000 */
[----:B------:R-:W-:Y:S01]  /*3ce0*/  MUFU.TANH R88, R17 ;  /* 0x0000001100587308 */ /* 0x000fe20000002400 */
[C---:B------:R-:W-:Y:S04]  /*3cf0*/  HMMA.16816.F32.BF16 R24, R112.reuse, R4, R24 ;  /* 0x000000047018723c */ /* 0x040fe80000041818 */
[-C--:B------:R-:W-:Y:S01]  /*3d00*/  @!P0 ISETP.GE.AND P3, PT, R2, R13.reuse, PT ;  /* 0x0000000d0200820c */ /* 0x080fe20003f66270 */
[----:B------:R-:W-:Y:S01]  /*3d10*/  FADD.FTZ R4, R70, R229 ;  /* 0x000000e546047221 */ /* 0x000fe20000010000 */
[----:B------:R-:W-:Y:S02]  /*3d20*/  @!P0 ISETP.GE.AND P5, PT, R0, R13, PT ;  /* 0x0000000d0000820c */ /* 0x000fe40003fa6270 */
[----:B------:R-:W-:Y:S01]  /*3d30*/  @!P0 VIADDMNMX R12, R194, -R162, UR37, PT ;  /* 0x00000025c20c8e46 */ /* 0x000fe2000b8009a2 */
[-C--:B------:R-:W-:Y:S03]  /*3d40*/  HMMA.16816.F32.BF16 R28, R112, R6.reuse, R28 ;  /* 0x00000006701c723c */ /* 0x080fe6000004181c */
[----:B------:R-:W-:Y:S01]  /*3d50*/  FMUL.FTZ R20, R20, UR14 ;  /* 0x0000000e14147c20 */ /* 0x000fe20008410000 */
[----:B------:R-:W-:Y:S01]  /*3d60*/  FMUL.FTZ R21, R21, UR14 ;  /* 0x0000000e15157c20 */ /* 0x000fe20008410000 */
[----:B------:R-:W-:Y:S01]  /*3d70*/  FMUL.FTZ R23, R23, UR14 ;  /* 0x0000000e17177c20 */ /* 0x000fe20008410000 */
[----:B------:R-:W-:Y:S01]  /*3d80*/  @!P0 ISETP.GE.AND P4, PT, R0, R12, PT ;  /* 0x0000000c0000820c */ /* 0x000fe20003f86270 */
        /* <DEDUP_REMOVED lines=8> */
[----:B------:R-:W-:Y:S01]  /*3e10*/  @!P0 FSEL R3, R3, -INF , !P5 ;  /* 0xff80000003038808 */ /* 0x000fe20006800000 */
[----:B------:R-:W-:Y:S01]  /*3e20*/  FMUL.FTZ R30, R30, UR14 ;  /* 0x0000000e1e1e7c20 */ /* 0x000fe20008410000 */
[----:B------:R-:W-:Y:S01]  /*3e30*/  FMUL.FTZ R31, R31, UR14 ;  /* 0x0000000e1f1f7c20 */ /* 0x000fe20008410000 */
[----:B------:R-:W-:Y:S01]  /*3e40*/  FMUL.FTZ R29, R29, UR14 ;  /* 0x0000000e1d1d7c20 */ /* 0x000fe20008410000 */
[----:B------:R-:W-:Y:S03]  /*3e50*/  FMUL.FTZ R28, R28, UR14 ;  /* 0x0000000e1c1c7c20 */ /* 0x000fe60008410000 */
[----:B------:R-:W-:Y:S01]  /*3e60*/  MUFU.TANH R86, R21 ;  /* 0x0000001500567308 */ /* 0x000fe20000002400 */
[----:B------:R-:W-:Y:S01]  /*3e70*/  FFMA.FTZ R3, R3, UR5, -R11 ;  /* 0x0000000503037c23 */ /* 0x000fe2000801080b */
[----:B------:R-:W-:Y:S01]  /*3e80*/  @!P0 FSEL R4, R4, -INF , !P4 ;  /* 0xff80000004048808 */ /* 0x000fe20006000000 */
[----:B------:R-:W-:Y:S01]  /*3e90*/  FMUL.FTZ R32, R32, UR14 ;  /* 0x0000000e20207c20 */ /* 0x000fe20008410000 */
[----:B------:R-:W-:Y:S01]  /*3ea0*/  FMUL.FTZ R33, R33, UR14 ;  /* 0x0000000e21217c20 */ /* 0x000fe20008410000 */
[----:B------:R-:W-:Y:S01]  /*3eb0*/  @!P0 ISETP.GE.AND P4, PT, R2, R8, PT ;  /* 0x000000080200820c */ /* 0x000fe20003f86270 */
[----:B------:R-:W-:Y:S04]  /*3ec0*/  FMUL.FTZ R34, R34, UR14 ;  /* 0x0000000e22227c20 */ /* 0x000fe80008410000 */
[----:B------:R-:W-:Y:S01]  /*3ed0*/  MUFU.TANH R23, R30 ;  /* 0x0000001e00177308 */ /* 0x000fe20000002400 */
[----:B------:R-:W-:Y:S01]  /*3ee0*/  FFMA.FTZ R4, R4, UR5, -R10 ;  /* 0x0000000504047c23 */ /* 0x000fe2000801080a */
[----:B------:R-:W-:Y:S08]  /*3ef0*/  FMUL.FTZ R35, R35, UR14 ;  /* 0x0000000e23237c20 */ /* 0x000ff00008410000 */
[----:B------:R-:W-:Y:S10]  /*3f00*/  MUFU.TANH R68, R26 ;  /* 0x0000001a00447308 */ /* 0x000ff40000002400 */
[----:B------:R-:W-:Y:S10]  /*3f10*/  MUFU.TANH R218, R22 ;  /* 0x0000001600da7308 */ /* 0x000ff40000002400 */
[----:B------:R-:W-:Y:S10]  /*3f20*/  MUFU.EX2 R162, R3 ;  /* 0x0000000300a27308 */ /* 0x000ff40000000800 */
[----:B------:R-:W-:Y:S10]  /*3f30*/  MUFU.TANH R22, R31 ;  /* 0x0000001f00167308 */ /* 0x000ff40000002400 */
[----:B------:R1:W-:Y:S10]  /*3f40*/  MUFU.EX2 R209, R4 ;  /* 0x0000000400d17308 */ /* 0x0003f40000000800 */
[----:B------:R-:W-:Y:S10]  /*3f50*/  MUFU.TANH R237, R28 ;  /* 0x0000001c00ed7308 */ /* 0x000ff40000002400 */
[----:B------:R-:W-:Y:S01]  /*3f60*/  MUFU.TANH R240, R25 ;  /* 0x0000001900f07308 */ /* 0x000fe20000002400 */
[----:B-1----:R-:W-:Y:S09]  /*3f70*/  FADD.FTZ R4, R70, R252 ;  /* 0x000000fc46047221 */ /* 0x002ff20000010000 */
[----:B------:R-:W-:Y:S10]  /*3f80*/  MUFU.TANH R25, R27 ;  /* 0x0000001b00197308 */ /* 0x000ff40000002400 */
[----:B------:R-:W-:Y:S10]  /*3f90*/  MUFU.TANH R241, R24 ;  /* 0x0000001800f17308 */ /* 0x000ff40000002400 */
[----:B------:R-:W-:Y:S10]  /*3fa0*/  MUFU.TANH R82, R32 ;  /* 0x0000002000527308 */ /* 0x000ff40000002400 */
[----:B------:R-:W-:Y:S10]  /*3fb0*/  MUFU.TANH R236, R29 ;  /* 0x0000001d00ec7308 */ /* 0x000ff40000002400 */
[----:B------:R-:W-:Y:S10]  /*3fc0*/  MUFU.TANH R205, R34 ;  /* 0x0000002200cd7308 */ /* 0x000ff40000002400 */
[----:B------:R-:W-:Y:S10]  /*3fd0*/  MUFU.TANH R80, R33 ;  /* 0x0000002100507308 */ /* 0x000ff40000002400 */
[----:B------:R-:W-:Y:S01]  /*3fe0*/  MUFU.TANH R204, R35 ;  /* 0x0000002300cc7308 */ /* 0x000fe20000002400 */
[C---:B--2---:R-:W-:Y:S01]  /*3ff0*/  FADD.FTZ R5, R69.reuse, R156 ;  /* 0x0000009c45057221 */ /* 0x044fe20000010000 */
[C---:B------:R-:W-:Y:S01]  /*4000*/  FADD.FTZ R3, R69.reuse, R228 ;  /* 0x000000e445037221 */ /* 0x040fe20000010000 */
[----:B------:R-:W-:Y:S03]  /*4010*/  FADD.FTZ R14, R69, R249 ;  /* 0x000000f9450e7221 */ /* 0x000fe60000010000 */
[----:B------:R-:W-:Y:S02]  /*4020*/  @!P0 FSEL R5, R5, -INF , !P3 ;  /* 0xff80000005058808 */ /* 0x000fe40005800000 */
[----:B------:R-:W-:Y:S03]  /*4030*/  @!P0 ISETP.GE.AND P3, PT, R2, R12, PT ;  /* 0x0000000c0200820c */ /* 0x000fe60003f66270 */
[----:B------:R-:W-:Y:S01]  /*4040*/  FFMA.FTZ R5, R5, UR5, -R11 ;  /* 0x0000000505057c23 */ /* 0x000fe2000801080b */
[----:B------:R-:W-:Y:S03]  /*4050*/  @!P0 FSEL R3, R3, -INF , !P3 ;  /* 0xff80000003038808 */ /* 0x000fe60005800000 */
[----:B------:R-:W1:Y:S02]  /*4060*/  MUFU.EX2 R20, R5 ;  /* 0x0000000500147308 */ /* 0x000e640000000800 */
[----:B------:R-:W-:Y:S08]  /*4070*/  FFMA.FTZ R3, R3, UR5, -R10 ;  /* 0x0000000503037c23 */ /* 0x000ff0000801080a */
[----:B------:R2:W-:Y:S01]  /*4080*/  MUFU.EX2 R208, R3 ;  /* 0x0000000300d07308 */ /* 0x0005e20000000800 */
[----:B-1----:R-:W-:Y:S01]  /*4090*/  STL [R1+0x80], R20 ;  /* 0x0000801401007387 */ /* 0x002fe20000100800 */
[----:B------:R-:W-:Y:S03]  /*40a0*/  FADD.FTZ R5, R70, R164 ;  /* 0x000000a446057221 */ /* 0x000fe60000010000 */
[----:B------:R-:W4:Y:S04]  /*40b0*/  LDL R21, [R1+0x68] ;  /* 0x0000680001157983 */ /* 0x000f280000100800 */
[----:B------:R-:W-:Y:S04]  /*40c0*/  STL [R1+0x14], R68 ;  /* 0x0000144401007387 */ /* 0x000fe80000100800 */
[----:B------:R-:W4:Y:S04]  /*40d0*/  LDL R19, [R1+0x64] ;  /* 0x0000640001137983 */ /* 0x000f280000100800 */
[----:B------:R-:W-:Y:S04]  /*40e0*/  STL [R1+0x10], R25 ;  /* 0x0000101901007387 */ /* 0x000fe80000100800 */
[----:B------:R-:W-:Y:S04]  /*40f0*/  STL [R1+0x4], R23 ;  /* 0x0000041701007387 */ /* 0x000fe80000100800 */
[----:B------:R-:W-:Y:S04]  /*4100*/  STL [R1], R22 ;  /* 0x0000001601007387 */ /* 0x000fe80000100800 */
[----:B------:R-:W4:Y:S01]  /*4110*/  LDL R26, [R1+0x60] ;  /* 0x00006000011a7983 */ /* 0x000f220000100800 */
[C---:B---3--:R-:W-:Y:S01]  /*4120*/  FSETP.NEU.FTZ.AND P3, PT, R9.reuse, -INF , PT ;  /* 0xff8000000900780b */ /* 0x048fe20003f7d000 */
[----:B--2---:R-:W-:Y:S01]  /*4130*/  FMUL.FTZ R3, R9, 1.4426950216293334961 ;  /* 0x3fb8aa3b09037820 */ /* 0x004fe20000410000 */
[----:B------:R-:W-:Y:S01]  /*4140*/  @!P0 VIMNMX R9, PT, PT, R194, UR37, PT ;  /* 0x00000025c2098c48 */ /* 0x000fe2000bfe0100 */
[----:B------:R-:W2:Y:S03]  /*4150*/  LDL R24, [R1+0x5c] ;  /* 0x00005c0001187983 */ /* 0x000ea60000100800 */
[-C--:B------:R-:W-:Y:S02]  /*4160*/  @!P0 ISETP.GE.AND P5, PT, R0, R9.reuse, PT ;  /* 0x000000090000820c */ /* 0x080fe40003fa6270 */
[----:B------:R-:W-:Y:S02]  /*4170*/  FSEL R3, R3, RZ, P3 ;  /* 0x000000ff03037208 */ /* 0x000fe40001800000 */
[----:B------:R-:W-:Y:S02]  /*4180*/  @!P0 FSEL R4, R4, -INF , !P5 ;  /* 0xff80000004048808 */ /* 0x000fe40006800000 */
[-C--:B------:R-:W-:Y:S01]  /*4190*/  @!P0 ISETP.GE.AND P6, PT, R2, R9.reuse, PT ;  /* 0x000000090200820c */ /* 0x080fe20003fc6270 */
[C---:B------:R-:W-:Y:S01]  /*41a0*/  FMUL.FTZ R2, R15.reuse, 1.4426950216293334961 ;  /* 0x3fb8aa3b0f027820 */ /* 0x040fe20000410000 */
[----:B------:R-:W-:Y:S01]  /*41b0*/  FSETP.NEU.FTZ.AND P3, PT, R15, -INF , PT ;  /* 0xff8000000f00780b */ /* 0x000fe20003f7d000 */
[--C-:B------:R-:W-:Y:S01]  /*41c0*/  FFMA.FTZ R4, R4, UR5, -R3.reuse ;  /* 0x0000000504047c23 */ /* 0x100fe20008010803 */
[-C--:B------:R-:W-:Y:S02]  /*41d0*/  @!P0 ISETP.GE.AND P5, PT, R0, R8.reuse, PT ;  /* 0x000000080000820c */ /* 0x080fe40003fa6270 */
[----:B------:R-:W-:Y:S01]  /*41e0*/  FSEL R2, R2, RZ, P3 ;  /* 0x000000ff02027208 */ /* 0x000fe20001800000 */
[----:B------:R1:W-:Y:S01]  /*41f0*/  MUFU.EX2 R233, R4 ;  /* 0x0000000400e97308 */ /* 0x0003e20000000800 */
[----:B------:R-:W-:Y:S02]  /*4200*/  @!P0 FSEL R14, R14, -INF , !P6 ;  /* 0xff8000000e0e8808 */ /* 0x000fe40007000000 */
[----:B------:R-:W-:Y:S02]  /*4210*/  @!P0 FSEL R5, R5, -INF , !P5 ;  /* 0xff80000005058808 */ /* 0x000fe40006800000 */
[----:B------:R-:W-:Y:S01]  /*4220*/  @!P0 IADD3 R15, PT, PT, R0, 0x9, RZ ;  /* 0x00000009000f8810 */ /* 0x000fe20007ffe0ff */
[----:B------:R-:W-:Y:S02]  /*4230*/  FFMA.FTZ R14, R14, UR5, -R3 ;  /* 0x000000050e0e7c23 */ /* 0x000fe40008010803 */
[--C-:B------:R-:W-:Y:S02]  /*4240*/  FFMA.FTZ R5, R5, UR5, -R2.reuse ;  /* 0x0000000505057c23 */ /* 0x100fe40008010802 */
[----:B------:R3:W-:Y:S01]  /*4250*/  MUFU.EX2 R232, R14 ;  /* 0x0000000e00e87308 */ /* 0x0007e20000000800 */
[----:B-1----:R-:W-:Y:S09]  /*4260*/  FADD.FTZ R4, R69, R163 ;  /* 0x000000a345047221 */ /* 0x002ff20000010000 */
[----:B------:R-:W-:Y:S01]  /*4270*/  MUFU.EX2 R251, R5 ;  /* 0x0000000500fb7308 */ /* 0x000fe20000000800 */
[----:B------:R-:W-:Y:S05]  /*4280*/  @!P0 FSEL R4, R4, -INF , !P4 ;  /* 0xff80000004048808 */ /* 0x000fea0006000000 */
[----:B------:R-:W-:Y:S01]  /*4290*/  FFMA.FTZ R4, R4, UR5, -R2 ;  /* 0x0000000504047c23 */ /* 0x000fe20008010802 */
[----:B---3--:R-:W-:Y:S03]  /*42a0*/  @!P0 IADD3 R14, PT, PT, R0, 0x8, RZ ;  /* 0x00000008000e8810 */ /* 0x008fe60007ffe0ff */
[----:B------:R4:W-:Y:S01]  /*42b0*/  MUFU.EX2 R250, R4 ;  /* 0x0000000400fa7308 */ /* 0x0009e20000000800 */
[CC--:B------:R-:W-:Y:S02]  /*42c0*/  @!P0 ISETP.GE.AND P3, PT, R14.reuse, R9.reuse, PT ;  /* 0x000000090e00820c */ /* 0x0c0fe40003f66270 */
[----:B------:R-:W-:Y:S01]  /*42d0*/  @!P0 ISETP.GE.AND P4, PT, R14, R8, PT ;  /* 0x000000080e00820c */ /* 0x000fe20003f86270 */
[C---:B----4-:R-:W-:Y:S01]  /*42e0*/  FADD.FTZ R4, R21.reuse, R248 ;  /* 0x000000f815047221 */ /* 0x050fe20000010000 */
[----:B------:R-:W-:Y:S04]  /*42f0*/  FADD.FTZ R17, R21, R161 ;  /* 0x000000a115117221 */ /* 0x000fe80000010000 */
[----:B------:R-:W-:Y:S02]  /*4300*/  @!P0 FSEL R4, R4, -INF , !P3 ;  /* 0xff80000004048808 */ /* 0x000fe40005800000 */
[----:B------:R-:W-:Y:S01]  /*4310*/  @!P0 ISETP.GE.AND P3, PT, R15, R9, PT ;  /* 0x000000090f00820c */ /* 0x000fe20003f66270 */
[C---:B------:R-:W-:Y:S01]  /*4320*/  FADD.FTZ R5, R19.reuse, R247 ;  /* 0x000000f713057221 */ /* 0x040fe20000010000 */
[----:B------:R-:W-:Y:S01]  /*4330*/  FADD.FTZ R16, R19, R160 ;  /* 0x000000a013107221 */ /* 0x000fe20000010000 */
[----:B------:R-:W-:Y:S01]  /*4340*/  @!P0 FSEL R17, R17, -INF , !P4 ;  /* 0xff80000011118808 */ /* 0x000fe20006000000 */
[--C-:B------:R-:W-:Y:S01]  /*4350*/  FFMA.FTZ R4, R4, UR5, -R3.reuse ;  /* 0x0000000504047c23 */ /* 0x100fe20008010803 */
[----:B------:R-:W-:Y:S02]  /*4360*/  @!P0 ISETP.GE.AND P4, PT, R14, R12, PT ;  /* 0x0000000c0e00820c */ /* 0x000fe40003f86270 */
[----:B------:R-:W-:Y:S01]  /*4370*/  @!P0 FSEL R5, R5, -INF , !P3 ;  /* 0xff80000005058808 */ /* 0x000fe20005800000 */
[----:B------:R-:W-:Y:S01]  /*4380*/  MUFU.EX2 R225, R4 ;  /* 0x0000000400e17308 */ /* 0x000fe20000000800 */
[----:B------:R-:W-:Y:S01]  /*4390*/  @!P0 ISETP.GE.AND P3, PT, R15, R8, PT ;  /* 0x000000080f00820c */ /* 0x000fe20003f66270 */
[----:B------:R-:W-:Y:S01]  /*43a0*/  FFMA.FTZ R17, R17, UR5, -R2 ;  /* 0x0000000511117c23 */ /* 0x000fe20008010802 */
[----:B------:R-:W-:Y:S01]  /*43b0*/  MOV R160, 0x10 ;  /* 0x0000001000a07802 */ /* 0x000fe20000000f00 */
[----:B------:R-:W-:Y:S01]  /*43c0*/  FFMA.FTZ R5, R5, UR5, -R3 ;  /* 0x0000000505057c23 */ /* 0x000fe20008010803 */
[----:B------:R-:W-:Y:S02]  /*43d0*/  @!P0 FSEL R16, R16, -INF , !P3 ;  /* 0xff80000010108808 */ /* 0x000fe40005800000 */
[-C--:B------:R-:W-:Y:S03]  /*43e0*/  @!P0 ISETP.GE.AND P3, PT, R14, R13.reuse, PT ;  /* 0x0000000d0e00820c */ /* 0x080fe60003f66270 */
[----:B------:R1:W-:Y:S01]  /*43f0*/  MUFU.EX2 R245, R17 ;  /* 0x0000001100f57308 */ /* 0x0003e20000000800 */
[C---:B------:R-:W-:Y:S01]  /*4400*/  FADD.FTZ R14, R19.reuse, R220 ;  /* 0x000000dc130e7221 */ /* 0x040fe20000010000 */
[----:B------:R-:W-:Y:S08]  /*4410*/  FFMA.FTZ R16, R16, UR5, -R2 ;  /* 0x0000000510107c23 */ /* 0x000ff00008010802 */
[----:B------:R3:W-:Y:S10]  /*4420*/  MUFU.EX2 R244, R16 ;  /* 0x0000001000f47308 */ /* 0x0007f40000000800 */
[----:B------:R4:W-:Y:S01]  /*4430*/  MUFU.EX2 R224, R5 ;  /* 0x0000000500e07308 */ /* 0x0009e20000000800 */
[----:B-1----:R-:W-:Y:S02]  /*4440*/  FADD.FTZ R17, R19, R88 ;  /* 0x0000005813117221 */ /* 0x002fe40000010000 */
[----:B------:R-:W2:Y:S01]  /*4450*/  LDL R19, [R1+0x54] ;  /* 0x0000540001137983 */ /* 0x000ea20000100800 */
[----:B---3--:R-:W-:Y:S05]  /*4460*/  FADD.FTZ R16, R21, R89 ;  /* 0x0000005915107221 */ /* 0x008fea0000010000 */
[----:B------:R-:W-:Y:S02]  /*4470*/  @!P0 FSEL R16, R16, -INF , !P3 ;  /* 0xff80000010108808 */ /* 0x000fe40005800000 */
[-C--:B------:R-:W-:Y:S01]  /*4480*/  @!P0 ISETP.GE.AND P3, PT, R15, R13.reuse, PT ;  /* 0x0000000d0f00820c */ /* 0x080fe20003f66270 */
[----:B----4-:R-:W1:Y:S02]  /*4490*/  LDSM.16.M88.4 R4, [R151+0x6800] ;  /* 0x006800009704783b */ /* 0x010e640000000200 */
[----:B------:R-:W-:Y:S01]  /*44a0*/  FFMA.FTZ R18, R16, UR5, -R11 ;  /* 0x0000000510127c23 */ /* 0x000fe2000801080b */
[----:B------:R-:W-:Y:S01]  /*44b0*/  FADD.FTZ R16, R21, R221 ;  /* 0x000000dd15107221 */ /* 0x000fe20000010000 */
[----:B------:R-:W-:Y:S02]  /*44c0*/  @!P0 FSEL R17, R17, -INF , !P3 ;  /* 0xff80000011118808 */ /* 0x000fe40005800000 */
[----:B------:R-:W-:Y:S01]  /*44d0*/  MUFU.EX2 R93, R18 ;  /* 0x00000012005d7308 */ /* 0x000fe20000000800 */
[-C--:B------:R-:W-:Y:S01]  /*44e0*/  @!P0 ISETP.GE.AND P3, PT, R15, R12.reuse, PT ;  /* 0x0000000c0f00820c */ /* 0x080fe20003f66270 */
[----:B------:R-:W3:Y:S01]  /*44f0*/  LDL R21, [R1+0x58] ;  /* 0x0000580001157983 */ /* 0x000ee20000100800 */
[----:B------:R-:W-:Y:S01]  /*4500*/  @!P0 FSEL R16, R16, -INF , !P4 ;  /* 0xff80000010108808 */ /* 0x000fe20006000000 */
[----:B------:R-:W-:Y:S01]  /*4510*/  FFMA.FTZ R17, R17, UR5, -R11 ;  /* 0x0000000511117c23 */ /* 0x000fe2000801080b */
[----:B------:R-:W-:Y:S02]  /*4520*/  @!P0 FSEL R14, R14, -INF , !P3 ;  /* 0xff8000000e0e8808 */ /* 0x000fe40005800000 */
[----:B------:R-:W-:Y:S03]  /*4530*/  @!P0 IADD3 R15, PT, PT, R0, 0x11, RZ ;  /* 0x00000011000f8810 */ /* 0x000fe60007ffe0ff */
[----:B------:R2:W-:Y:S01]  /*4540*/  MUFU.EX2 R92, R17 ;  /* 0x00000011005c7308 */ /* 0x0005e20000000800 */
[--C-:B------:R-:W-:Y:S01]  /*4550*/  FFMA.FTZ R16, R16, UR5, -R10.reuse ;  /* 0x0000000510107c23 */ /* 0x100fe2000801080a */
[----:B------:R-:W-:Y:S08]  /*4560*/  FFMA.FTZ R14, R14, UR5, -R10 ;  /* 0x000000050e0e7c23 */ /* 0x000ff0000801080a */
[----:B------:R4:W-:Y:S10]  /*4570*/  MUFU.EX2 R190, R14 ;  /* 0x0000000e00be7308 */ /* 0x0009f40000000800 */
[----:B------:R1:W-:Y:S01]  /*4580*/  MUFU.EX2 R191, R16 ;  /* 0x0000001000bf7308 */ /* 0x0003e20000000800 */
[----:B--2---:R-:W-:Y:S01]  /*4590*/  FADD.FTZ R17, R24, R86 ;  /* 0x0000005618117221 */ /* 0x004fe20000010000 */
[----:B----4-:R-:W-:Y:S01]  /*45a0*/  @!P0 IADD3 R14, PT, PT, R0, 0x10, RZ ;  /* 0x00000010000e8810 */ /* 0x010fe20007ffe0ff */
[-C--:B-1----:R-:W-:Y:S03]  /*45b0*/  HMMA.16816.F32.BF16 R36, R104, R4.reuse, R36 ;  /* 0x000000046824723c */ /* 0x082fe60000041824 */
[CC--:B------:R-:W-:Y:S02]  /*45c0*/  @!P0 ISETP.GE.AND P3, PT, R14.reuse, R13.reuse, PT ;  /* 0x0000000d0e00820c */ /* 0x0c0fe40003f66270 */
[-C--:B------:R-:W-:Y:S01]  /*45d0*/  @!P0 ISETP.GE.AND P4, PT, R14, R12.reuse, PT ;  /* 0x0000000c0e00820c */ /* 0x080fe20003f86270 */
[----:B------:R-:W-:Y:S02]  /*45e0*/  FADD.FTZ R16, R26, R87 ;  /* 0x000000571a107221 */ /* 0x000fe40000010000 */
[C---:B------:R-:W-:Y:S04]  /*45f0*/  HMMA.16816.F32.BF16 R40, R112.reuse, R4, R40 ;  /* 0x000000047028723c */ /* 0x040fe80000041828 */
[----:B------:R-:W-:Y:S01]  /*4600*/  @!P0 FSEL R16, R16, -INF , !P3 ;  /* 0xff80000010108808 */ /* 0x000fe20005800000 */
[----:B------:R-:W-:Y:S01]  /*4610*/  FADD.FTZ R4, R24, R217 ;  /* 0x000000d918047221 */ /* 0x000fe20000010000 */
[----:B------:R-:W-:Y:S01]  /*4620*/  @!P0 ISETP.GE.AND P3, PT, R15, R13, PT ;  /* 0x0000000d0f00820c */ /* 0x000fe20003f66270 */
[----:B------:R-:W-:Y:S01]  /*4630*/  FADD.FTZ R5, R26, R218 ;  /* 0x000000da1a057221 */ /* 0x000fe20000010000 */
[-C--:B------:R-:W-:Y:S03]  /*4640*/  HMMA.16816.F32.BF16 R44, R112, R6.reuse, R44 ;  /* 0x00000006702c723c */ /* 0x080fe6000004182c */
[----:B------:R-:W-:Y:S01]  /*4650*/  @!P0 FSEL R17, R17, -INF , !P3 ;  /* 0xff80000011118808 */ /* 0x000fe20005800000 */
[--C-:B------:R-:W-:Y:S01]  /*4660*/  FFMA.FTZ R16, R16, UR5, -R11.reuse ;  /* 0x0000000510107c23 */ /* 0x100fe2000801080b */
[----:B------:R-:W-:Y:S01]  /*4670*/  @!P0 ISETP.GE.AND P3, PT, R15, R12, PT ;  /* 0x0000000c0f00820c */ /* 0x000fe20003f66270 */
[----:B------:R-:W-:Y:S01]  /*4680*/  FMUL.FTZ R36, R36, UR14 ;  /* 0x0000000e24247c20 */ /* 0x000fe20008410000 */
[----:B------:R-:W-:Y:S01]  /*4690*/  FMUL.FTZ R37, R37, UR14 ;  /* 0x0000000e25257c20 */ /* 0x000fe20008410000 */
[----:B------:R1:W-:Y:S01]  /*46a0*/  MUFU.EX2 R91, R16 ;  /* 0x00000010005b7308 */ /* 0x0003e20000000800 */
[----:B------:R-:W-:Y:S01]  /*46b0*/  @!P0 FSEL R4, R4, -INF , !P3 ;  /* 0xff80000004048808 */ /* 0x000fe20005800000 */
[----:B------:R-:W-:Y:S01]  /*46c0*/  FFMA.FTZ R17, R17, UR5, -R11 ;  /* 0x0000000511117c23 */ /* 0x000fe2000801080b */
[-C--:B------:R-:W-:Y:S01]  /*46d0*/  @!P0 ISETP.GE.AND P3, PT, R14, R9.reuse, PT ;  /* 0x000000090e00820c */ /* 0x080fe20003f66270 */
[C---:B------:R-:W-:Y:S06]  /*46e0*/  HMMA.16816.F32.BF16 R48, R104.reuse, R6, R48 ;  /* 0x000000066830723c */ /* 0x040fec0000041830 */
[----:B------:R-:W-:Y:S01]  /*46f0*/  MUFU.EX2 R90, R17 ;  /* 0x00000011005a7308 */ /* 0x000fe20000000800 */
[--C-:B------:R-:W-:Y:S01]  /*4700*/  FFMA.FTZ R4, R4, UR5, -R10.reuse ;  /* 0x0000000504047c23 */ /* 0x100fe2000801080a */
[----:B------:R-:W-:Y:S01]  /*4710*/  FMUL.FTZ R41, R41, UR14 ;  /* 0x0000000e29297c20 */ /* 0x000fe20008410000 */
[----:B------:R-:W-:Y:S01]  /*4720*/  FMUL.FTZ R39, R39, UR14 ;  /* 0x0000000e27277c20 */ /* 0x000fe20008410000 */
[----:B------:R-:W-:Y:S01]  /*4730*/  FMUL.FTZ R43, R43, UR14 ;  /* 0x0000000e2b2b7c20 */ /* 0x000fe20008410000 */
[----:B------:R-:W-:Y:S01]  /*4740*/  FMUL.FTZ R44, R44, UR14 ;  /* 0x0000000e2c2c7c20 */ /* 0x000fe20008410000 */
[----:B------:R-:W-:Y:S01]  /*4750*/  @!P0 FSEL R5, R5, -INF , !P4 ;  /* 0xff80000005058808 */ /* 0x000fe20006000000 */
[----:B------:R-:W-:Y:S03]  /*4760*/  FMUL.FTZ R45, R45, UR14 ;  /* 0x0000000e2d2d7c20 */ /* 0x000fe60008410000 */
[----:B------:R-:W-:Y:S01]  /*4770*/  MUFU.TANH R222, R41 ;  /* 0x0000002900de7308 */ /* 0x000fe20000002400 */
[-C--:B------:R-:W-:Y:S01]  /*4780*/  @!P0 ISETP.GE.AND P4, PT, R14, R8.reuse, PT ;  /* 0x000000080e00820c */ /* 0x080fe20003f86270 */
[----:B------:R-:W-:Y:S01]  /*4790*/  FMUL.FTZ R47, R47, UR14 ;  /* 0x0000000e2f2f7c20 */ /* 0x000fe20008410000 */
[----:B------:R-:W-:Y:S01]  /*47a0*/  @!P0 IADD3 R14, PT, PT, R0, 0x18, RZ ;  /* 0x00000018000e8810 */ /* 0x000fe20007ffe0ff */
[----:B------:R-:W-:Y:S01]  /*47b0*/  FFMA.FTZ R5, R5, UR5, -R10 ;  /* 0x0000000505057c23 */ /* 0x000fe2000801080a */
[----:B------:R-:W-:Y:S01]  /*47c0*/  FMUL.FTZ R46, R46, UR14 ;  /* 0x0000000e2e2e7c20 */ /* 0x000fe20008410000 */
[----:B-1----:R-:W-:Y:S01]  /*47d0*/  FADD.FTZ R16, R24, R240 ;  /* 0x000000f018107221 */ /* 0x002fe20000010000 */
[----:B------:R-:W-:Y:S03]  /*47e0*/  FMUL.FTZ R48, R48, UR14 ;  /* 0x0000000e30307c20 */ /* 0x000fe60008410000 */
[----:B------:R1:W-:Y:S01]  /*47f0*/  MUFU.EX2 R186, R4 ;  /* 0x0000000400ba7308 */ /* 0x0003e20000000800 */
[----:B------:R-:W-:Y:S01]  /*4800*/  FMUL.FTZ R49, R49, UR14 ;  /* 0x0000000e31317c20 */ /* 0x000fe20008410000 */
[----:B------:R-:W-:Y:S01]  /*4810*/  FMUL.FTZ R50, R50, UR14 ;  /* 0x0000000e32327c20 */ /* 0x000fe20008410000 */
[----:B------:R-:W-:Y:S01]  /*4820*/  FMUL.FTZ R51, R51, UR14 ;  /* 0x0000000e33337c20 */ /* 0x000fe20008410000 */
[----:B------:R-:W-:Y:S01]  /*4830*/  FMUL.FTZ R40, R40, UR14 ;  /* 0x0000000e28287c20 */ /* 0x000fe20008410000 */
[----:B------:R-:W-:Y:S01]  /*4840*/  FMUL.FTZ R38, R38, UR14 ;  /* 0x0000000e26267c20 */ /* 0x000fe20008410000 */
[----:B------:R-:W-:Y:S04]  /*4850*/  FMUL.FTZ R42, R42, UR14 ;  /* 0x0000000e2a2a7c20 */ /* 0x000fe80008410000 */
[----:B------:R-:W-:Y:S10]  /*4860*/  MUFU.TANH R223, R40 ;  /* 0x0000002800df7308 */ /* 0x000ff40000002400 */
[----:B------:R2:W-:Y:S01]  /*4870*/  MUFU.EX2 R188, R5 ;  /* 0x0000000500bc7308 */ /* 0x0005e20000000800 */
[----:B-1----:R-:W-:Y:S05]  /*4880*/  FADD.FTZ R4, R26, R241 ;  /* 0x000000f11a047221 */ /* 0x002fea0000010000 */
[----:B------:R-:W-:Y:S04]  /*4890*/  @!P0 FSEL R4, R4, -INF , !P3 ;  /* 0xff80000004048808 */ /* 0x000fe80005800000 */
[----:B------:R-:W-:Y:S01]  /*48a0*/  MUFU.TANH R242, R43 ;  /* 0x0000002b00f27308 */ /* 0x000fe20000002400 */
[CC--:B------:R-:W-:Y:S01]  /*48b0*/  @!P0 ISETP.GE.AND P3, PT, R15.reuse, R9.reuse, PT ;  /* 0x000000090f00820c */ /* 0x0c0fe20003f66270 */
[--C-:B------:R-:W-:Y:S03]  /*48c0*/  FFMA.FTZ R4, R4, UR5, -R3.reuse ;  /* 0x0000000504047c23 */ /* 0x100fe60008010803 */
[----:B------:R-:W-:Y:S02]  /*48d0*/  @!P0 FSEL R16, R16, -INF , !P3 ;  /* 0xff80000010108808 */ /* 0x000fe40005800000 */
[-C--:B------:R-:W-:Y:S03]  /*48e0*/  @!P0 ISETP.GE.AND P3, PT, R15, R8.reuse, PT ;  /* 0x000000080f00820c */ /* 0x080fe60003f66270 */
[----:B------:R1:W-:Y:S01]  /*48f0*/  MUFU.EX2 R211, R4 ;  /* 0x0000000400d37308 */ /* 0x0003e20000000800 */
[----:B--2---:R-:W-:Y:S01]  /*4900*/  FADD.FTZ R5, R26, R68 ;  /* 0x000000441a057221 */ /* 0x004fe20000010000 */
[----:B------:R-:W-:Y:S01]  /*4910*/  FFMA.FTZ R16, R16, UR5, -R3 ;  /* 0x0000000510107c23 */ /* 0x000fe20008010803 */
[----:B------:R-:W-:Y:S03]  /*4920*/  @!P0 IADD3 R15, PT, PT, R0, 0x19, RZ ;  /* 0x00000019000f8810 */ /* 0x000fe60007ffe0ff */
[----:B------:R-:W-:Y:S04]  /*4930*/  @!P0 FSEL R5, R5, -INF , !P4 ;  /* 0xff80000005058808 */ /* 0x000fe80006000000 */
[----:B------:R-:W-:Y:S01]  /*4940*/  MUFU.TANH R243, R42 ;  /* 0x0000002a00f37308 */ /* 0x000fe20000002400 */
[----:B------:R-:W-:Y:S01]  /*4950*/  @!P0 ISETP.GE.AND P4, PT, R14, R8, PT ;  /* 0x000000080e00820c */ /* 0x000fe20003f86270 */
[--C-:B------:R-:W-:Y:S08]  /*4960*/  FFMA.FTZ R5, R5, UR5, -R2.reuse ;  /* 0x0000000505057c23 */ /* 0x100ff00008010802 */
[----:B------:R2:W-:Y:S01]  /*4970*/  MUFU.EX2 R210, R16 ;  /* 0x0000001000d27308 */ /* 0x0005e20000000800 */
[----:B-1----:R-:W-:Y:S05]  /*4980*/  FADD.FTZ R4, R24, R25 ;  /* 0x0000001918047221 */ /* 0x002fea0000010000 */
[----:B------:R-:W-:Y:S04]  /*4990*/  @!P0 FSEL R4, R4, -INF , !P3 ;  /* 0xff80000004048808 */ /* 0x000fe80005800000 */
[----:B------:R1:W-:Y:S01]  /*49a0*/  MUFU.EX2 R235, R5 ;  /* 0x0000000500eb7308 */ /* 0x0003e20000000800 */
[-C--:B------:R-:W-:Y:S01]  /*49b0*/  @!P0 ISETP.GE.AND P3, PT, R14, R9.reuse, PT ;  /* 0x000000090e00820c */ /* 0x080fe20003f66270 */
[----:B------:R-:W-:Y:S08]  /*49c0*/  FFMA.FTZ R4, R4, UR5, -R2 ;  /* 0x0000000504047c23 */ /* 0x000ff00008010802 */
[----:B------:R4:W-:Y:S10]  /*49d0*/  MUFU.EX2 R234, R4 ;  /* 0x0000000400ea7308 */ /* 0x0009f40000000800 */
[----:B------:R-:W-:Y:S10]  /*49e0*/  MUFU.TANH R79, R36 ;  /* 0x00000024004f7308 */ /* 0x000ff40000002400 */
[----:B------:R-:W4:Y:S10]  /*49f0*/  MUFU.TANH R78, R37 ;  /* 0x00000025004e7308 */ /* 0x000f340000002400 */
[----:B------:R-:W4:Y:S10]  /*4a00*/  MUFU.TANH R198, R39 ;  /* 0x0000002700c67308 */ /* 0x000f340000002400 */
[----:B------:R-:W4:Y:S10]  /*4a10*/  MUFU.TANH R199, R38 ;  /* 0x0000002600c77308 */ /* 0x000f340000002400 */
[----:B------:R-:W-:Y:S10]  /*4a20*/  MUFU.TANH R216, R44 ;  /* 0x0000002c00d87308 */ /* 0x000ff40000002400 */
[----:B------:R-:W4:Y:S10]  /*4a30*/  MUFU.TANH R215, R45 ;  /* 0x0000002d00d77308 */ /* 0x000f340000002400 */
[----:B------:R-:W-:Y:S10]  /*4a40*/  MUFU.TANH R238, R47 ;  /* 0x0000002f00ee7308 */ /* 0x000ff40000002400 */
[----:B------:R-:W-:Y:S10]  /*4a50*/  MUFU.TANH R75, R48 ;  /* 0x00000030004b7308 */ /* 0x000ff40000002400 */
[----:B------:R-:W-:Y:S10]  /*4a60*/  MUFU.TANH R73, R49 ;  /* 0x0000003100497308 */ /* 0x000ff40000002400 */
[----:B------:R-:W4:Y:S10]  /*4a70*/  MUFU.TANH R239, R46 ;  /* 0x0000002e00ef7308 */ /* 0x000f340000002400 */
[----:B------:R-:W4:Y:S10]  /*4a80*/  MUFU.TANH R184, R50 ;  /* 0x0000003200b87308 */ /* 0x000f340000002400 */
[----:B------:R-:W-:Y:S01]  /*4a90*/  MUFU.TANH R183, R51 ;  /* 0x0000003300b77308 */ /* 0x000fe20000002400 */
[C---:B--2---:R-:W-:Y:S01]  /*4aa0*/  FADD.FTZ R16, R19.reuse, R22 ;  /* 0x0000001613107221 */ /* 0x044fe20000010000 */
[----:B-1----:R-:W-:Y:S01]  /*4ab0*/  FADD.FTZ R5, R19, R236 ;  /* 0x000000ec13057221 */ /* 0x002fe20000010000 */
[----:B------:R-:W2:Y:S01]  /*4ac0*/  LDL R22, [R1+0x4c] ;  /* 0x00004c0001167983 */ /* 0x000ea20000100800 */
[C---:B---3--:R-:W-:Y:S01]  /*4ad0*/  FADD.FTZ R17, R21.reuse, R23 ;  /* 0x0000001715117221 */ /* 0x048fe20000010000 */
[----:B----4-:R-:W-:Y:S02]  /*4ae0*/  FADD.FTZ R4, R21, R237 ;  /* 0x000000ed15047221 */ /* 0x010fe40000010000 */
[----:B------:R-:W3:Y:S02]  /*4af0*/  LDL R23, [R1+0x50] ;  /* 0x0000500001177983 */ /* 0x000ee40000100800 */
[----:B------:R-:W-:Y:S02]  /*4b00*/  @!P0 FSEL R17, R17, -INF , !P4 ;  /* 0xff80000011118808 */ /* 0x000fe40006000000 */
[----:B------:R-:W-:Y:S02]  /*4b10*/  @!P0 FSEL R4, R4, -INF , !P3 ;  /* 0xff80000004048808 */ /* 0x000fe40005800000 */
[----:B------:R-:W-:Y:S01]  /*4b20*/  @!P0 ISETP.GE.AND P3, PT, R15, R9, PT ;  /* 0x000000090f00820c */ /* 0x000fe20003f66270 */
[----:B------:R-:W-:Y:S01]  /*4b30*/  FFMA.FTZ R17, R17, UR5, -R2 ;  /* 0x0000000511117c23 */ /* 0x000fe20008010802 */
[----:B------:R-:W-:Y:S01]  /*4b40*/  @!P0 ISETP.GE.AND P4, PT, R14, R12, PT ;  /* 0x0000000c0e00820c */ /* 0x000fe20003f86270 */
[--C-:B------:R-:W-:Y:S01]  /*4b50*/  FFMA.FTZ R4, R4, UR5, -R3.reuse ;  /* 0x0000000504047c23 */ /* 0x100fe20008010803 */
[----:B------:R-:W-:Y:S01]  /*4b60*/  @!P0 FSEL R5, R5, -INF , !P3 ;  /* 0xff80000005058808 */ /* 0x000fe20005800000 */
[----:B------:R1:W-:Y:S01]  /*4b70*/  MUFU.EX2 R231, R17 ;  /* 0x0000001100e77308 */ /* 0x0003e20000000800 */
[----:B------:R-:W-:Y:S03]  /*4b80*/  @!P0 ISETP.GE.AND P3, PT, R15, R8, PT ;  /* 0x000000080f00820c */ /* 0x000fe60003f66270 */
[----:B------:R-:W-:Y:S01]  /*4b90*/  FFMA.FTZ R5, R5, UR5, -R3 ;  /* 0x0000000505057c23 */ /* 0x000fe20008010803 */
[----:B------:R-:W-:Y:S02]  /*4ba0*/  @!P0 FSEL R16, R16, -INF , !P3 ;  /* 0xff80000010108808 */ /* 0x000fe40005800000 */
[-C--:B------:R-:W-:Y:S03]  /*4bb0*/  @!P0 ISETP.GE.AND P3, PT, R14, R13.reuse, PT ;  /* 0x0000000d0e00820c */ /* 0x080fe60003f66270 */
[----:B------:R-:W-:Y:S01]  /*4bc0*/  MUFU.EX2 R203, R4 ;  /* 0x0000000400cb7308 */ /* 0x000fe20000000800 */
[C---:B------:R-:W-:Y:S01]  /*4bd0*/  FADD.FTZ R14, R19.reuse, R204 ;  /* 0x000000cc130e7221 */ /* 0x040fe20000010000 */
[----:B------:R-:W-:Y:S08]  /*4be0*/  FFMA.FTZ R16, R16, UR5, -R2 ;  /* 0x0000000510107c23 */ /* 0x000ff00008010802 */
[----:B------:R4:W-:Y:S01]  /*4bf0*/  MUFU.EX2 R230, R16 ;  /* 0x0000001000e67308 */ /* 0x0009e20000000800 */
[----:B-1----:R-:W-:Y:S02]  /*4c00*/  FADD.FTZ R17, R19, R80 ;  /* 0x0000005013117221 */ /* 0x002fe40000010000 */
[----:B------:R-:W3:Y:S07]  /*4c10*/  LDL R19, [R1+0x48] ;  /* 0x0000480001137983 */ /* 0x000eee0000100800 */
[----:B------:R1:W-:Y:S01]  /*4c20*/  MUFU.EX2 R202, R5 ;  /* 0x0000000500ca7308 */ /* 0x0003e20000000800 */
[----:B----4-:R-:W-:Y:S05]  /*4c30*/  FADD.FTZ R16, R21, R82 ;  /* 0x0000005215107221 */ /* 0x010fea0000010000 */
[----:B------:R-:W-:Y:S02]  /*4c40*/  @!P0 FSEL R16, R16, -INF , !P3 ;  /* 0xff80000010108808 */ /* 0x000fe40005800000 */
[-C--:B------:R-:W-:Y:S01]  /*4c50*/  @!P0 ISETP.GE.AND P3, PT, R15, R13.reuse, PT ;  /* 0x0000000d0f00820c */ /* 0x080fe20003f66270 */
[----:B-1----:R-:W1:Y:S02]  /*4c60*/  LDSM.16.M88.4 R4, [R151+0x6c00] ;  /* 0x006c00009704783b */ /* 0x002e640000000200 */
[----:B------:R-:W-:Y:S01]  /*4c70*/  FFMA.FTZ R18, R16, UR5, -R11 ;  /* 0x0000000510127c23 */ /* 0x000fe2000801080b */
[----:B------:R-:W-:Y:S01]  /*4c80*/  FADD.FTZ R16, R21, R205 ;  /* 0x000000cd15107221 */ /* 0x000fe20000010000 */
[----:B------:R-:W-:Y:S02]  /*4c90*/  @!P0 FSEL R17, R17, -INF , !P3 ;  /* 0xff80000011118808 */ /* 0x000fe40005800000 */
[----:B------:R4:W-:Y:S01]  /*4ca0*/  MUFU.EX2 R85, R18 ;  /* 0x0000001200557308 */ /* 0x0009e20000000800 */
[-C--:B------:R-:W-:Y:S01]  /*4cb0*/  @!P0 ISETP.GE.AND P3, PT, R15, R12.reuse, PT ;  /* 0x0000000c0f00820c */ /* 0x080fe20003f66270 */
[----:B------:R-:W3:Y:S01]  /*4cc0*/  LDL R21, [R1+0x28] ;  /* 0x0000280001157983 */ /* 0x000ee20000100800 */
[----:B------:R-:W-:Y:S01]  /*4cd0*/  @!P0 FSEL R16, R16, -INF , !P4 ;  /* 0xff80000010108808 */ /* 0x000fe20006000000 */
[----:B------:R-:W-:Y:S01]  /*4ce0*/  FFMA.FTZ R17, R17, UR5, -R11 ;  /* 0x0000000511117c23 */ /* 0x000fe2000801080b */
[----:B------:R-:W-:Y:S02]  /*4cf0*/  @!P0 FSEL R14, R14, -INF , !P3 ;  /* 0xff8000000e0e8808 */ /* 0x000fe40005800000 */
[----:B------:R-:W-:Y:S03]  /*4d00*/  @!P0 IADD3 R15, PT, PT, R0, 0x21, RZ ;  /* 0x00000021000f8810 */ /* 0x000fe60007ffe0ff */
[----:B------:R-:W-:Y:S01]  /*4d10*/  MUFU.EX2 R84, R17 ;  /* 0x0000001100547308 */ /* 0x000fe20000000800 */
[--C-:B------:R-:W-:Y:S01]  /*4d20*/  FFMA.FTZ R16, R16, UR5, -R10.reuse ;  /* 0x0000000510107c23 */ /* 0x100fe2000801080a */
[----:B------:R-:W-:Y:S08]  /*4d30*/  FFMA.FTZ R14, R14, UR5, -R10 ;  /* 0x000000050e0e7c23 */ /* 0x000ff0000801080a */
[----:B------:R1:W-:Y:S01]  /*4d40*/  MUFU.EX2 R175, R14 ;  /* 0x0000000e00af7308 */ /* 0x0003e20000000800 */
[----:B----4-:R-:W4:Y:S09]  /*4d50*/  LDL R18, [R1+0x44] ;  /* 0x0000440001127983 */ /* 0x010f320000100800 */
[----:B------:R3:W-:Y:S01]  /*4d60*/  MUFU.EX2 R176, R16 ;  /* 0x0000001000b07308 */ /* 0x0007e20000000800 */
[----:B-1----:R-:W-:Y:S01]  /*4d70*/  @!P0 IADD3 R14, PT, PT, R0, 0x20, RZ ;  /* 0x00000020000e8810 */ /* 0x002fe20007ffe0ff */
[-C--:B------:R-:W-:Y:S03]  /*4d80*/  HMMA.16816.F32.BF16 R52, R104, R4.reuse, R52 ;  /* 0x000000046834723c */ /* 0x080fe60000041834 */
[CC--:B------:R-:W-:Y:S02]  /*4d90*/  @!P0 ISETP.GE.AND P3, PT, R14.reuse, R13.reuse, PT ;  /* 0x0000000d0e00820c */ /* 0x0c0fe40003f66270 */
[-C--:B------:R-:W-:Y:S03]  /*4da0*/  @!P0 ISETP.GE.AND P4, PT, R14, R12.reuse, PT ;  /* 0x0000000c0e00820c */ /* 0x080fe60003f86270 */
[C---:B------:R-:W-:Y:S08]  /*4db0*/  HMMA.16816.F32.BF16 R56, R112.reuse, R4, R56 ;  /* 0x000000047038723c */ /* 0x040ff00000041838 */
[-C--:B------:R-:W-:Y:S03]  /*4dc0*/  HMMA.16816.F32.BF16 R60, R112, R6.reuse, R60 ;  /* 0x00000006703c723c */ /* 0x080fe6000004183c */
[----:B------:R-:W-:Y:S01]  /*4dd0*/  FMUL.FTZ R52, R52, UR14 ;  /* 0x0000000e34347c20 */ /* 0x000fe20008410000 */
[----:B------:R-:W-:Y:S01]  /*4de0*/  FMUL.FTZ R53, R53, UR14 ;  /* 0x0000000e35357c20 */ /* 0x000fe20008410000 */
[----:B------:R-:W-:Y:S01]  /*4df0*/  FMUL.FTZ R55, R55, UR14 ;  /* 0x0000000e37377c20 */ /* 0x000fe20008410000 */
[----:B------:R-:W-:Y:S01]  /*4e00*/  FMUL.FTZ R54, R54, UR14 ;  /* 0x0000000e36367c20 */ /* 0x000fe20008410000 */
[----:B------:R-:W-:Y:S01]  /*4e10*/  MUFU.TANH R71, R52 ;  /* 0x0000003400477308 */ /* 0x000fe20000002400 */
[----:B------:R-:W-:Y:S04]  /*4e20*/  HMMA.16816.F32.BF16 R64, R104, R6, R64 ;  /* 0x000000066840723c */ /* 0x000fe80000041840 */
[----:B------:R-:W-:Y:S01]  /*4e30*/  @!P0 IADD3 R6, PT, PT, R0, 0x29, RZ ;  /* 0x0000002900068810 */ /* 0x000fe20007ffe0ff */
[----:B------:R-:W-:Y:S01]  /*4e40*/  FMUL.FTZ R57, R57, UR14 ;  /* 0x0000000e39397c20 */ /* 0x000fe20008410000 */
[----:B------:R-:W-:Y:S03]  /*4e50*/  FMUL.FTZ R59, R59, UR14 ;  /* 0x0000000e3b3b7c20 */ /* 0x000fe60008410000 */
[----:B------:R-:W1:Y:S01]  /*4e60*/  MUFU.TANH R70, R53 ;  /* 0x0000003500467308 */ /* 0x000e620000002400 */
[----:B------:R-:W-:Y:S01]  /*4e70*/  FMUL.FTZ R56, R56, UR14 ;  /* 0x0000000e38387c20 */ /* 0x000fe20008410000 */
[----:B------:R-:W-:Y:S01]  /*4e80*/  FMUL.FTZ R58, R58, UR14 ;  /* 0x0000000e3a3a7c20 */ /* 0x000fe20008410000 */
[----:B------:R-:W-:Y:S01]  /*4e90*/  FMUL.FTZ R60, R60, UR14 ;  /* 0x0000000e3c3c7c20 */ /* 0x000fe20008410000 */
[----:B------:R-:W-:Y:S01]  /*4ea0*/  FMUL.FTZ R61, R61, UR14 ;  /* 0x0000000e3d3d7c20 */ /* 0x000fe20008410000 */
[----:B------:R-:W-:Y:S01]  /*4eb0*/  FMUL.FTZ R62, R62, UR14 ;  /* 0x0000000e3e3e7c20 */ /* 0x000fe20008410000 */
[----:B------:R-:W-:Y:S04]  /*4ec0*/  FMUL.FTZ R63, R63, UR14 ;  /* 0x0000000e3f3f7c20 */ /* 0x000fe80008410000 */
[----:B------:R-:W-:Y:S01]  /*4ed0*/  MUFU.TANH R179, R54 ;  /* 0x0000003600b37308 */ /* 0x000fe20000002400 */
[----:B------:R-:W-:Y:S01]  /*4ee0*/  FMUL.FTZ R65, R65, UR14 ;  /* 0x0000000e41417c20 */ /* 0x000fe20008410000 */
[----:B------:R-:W-:Y:S01]  /*4ef0*/  FMUL.FTZ R64, R64, UR14 ;  /* 0x0000000e40407c20 */ /* 0x000fe20008410000 */
[----:B------:R-:W-:Y:S01]  /*4f00*/  FMUL.FTZ R66, R66, UR14 ;  /* 0x0000000e42427c20 */ /* 0x000fe20008410000 */
[----:B------:R-:W-:Y:S06]  /*4f10*/  FMUL.FTZ R67, R67, UR14 ;  /* 0x0000000e43437c20 */ /* 0x000fec0008410000 */
[----:B------:R-:W1:Y:S10]  /*4f20*/  MUFU.TANH R180, R55 ;  /* 0x0000003700b47308 */ /* 0x000e740000002400 */
[----:B------:R-:W1:Y:S10]  /*4f30*/  MUFU.TANH R200, R56 ;  /* 0x0000003800c87308 */ /* 0x000e740000002400 */
[----:B------:R-:W1:Y:S10]  /*4f40*/  MUFU.TANH R201, R57 ;  /* 0x0000003900c97308 */ /* 0x000e740000002400 */
[----:B------:R-:W1:Y:S10]  /*4f50*/  MUFU.TANH R226, R59 ;  /* 0x0000003b00e27308 */ /* 0x000e740000002400 */
[----:B------:R-:W-:Y:S10]  /*4f60*/  MUFU.TANH R195, R60 ;  /* 0x0000003c00c37308 */ /* 0x000ff40000002400 */
[----:B------:R-:W-:Y:S10]  /*4f70*/  MUFU.TANH R193, R61 ;  /* 0x0000003d00c17308 */ /* 0x000ff40000002400 */
[----:B------:R-:W1:Y:S10]  /*4f80*/  MUFU.TANH R227, R58 ;  /* 0x0000003a00e37308 */ /* 0x000e740000002400 */
[----:B------:R-:W-:Y:S10]  /*4f90*/  MUFU.TANH R161, R65 ;  /* 0x0000004100a17308 */ /* 0x000ff40000002400 */
[----:B------:R-:W1:Y:S10]  /*4fa0*/  MUFU.TANH R68, R64 ;  /* 0x0000004000447308 */ /* 0x000e740000002400 */
[----:B------:R-:W1:Y:S10]  /*4fb0*/  MUFU.TANH R170, R66 ;  /* 0x0000004200aa7308 */ /* 0x000e740000002400 */
[----:B------:R-:W1:Y:S10]  /*4fc0*/  MUFU.TANH R169, R67 ;  /* 0x0000004300a97308 */ /* 0x000e740000002400 */
[----:B------:R-:W-:Y:S10]  /*4fd0*/  MUFU.TANH R219, R62 ;  /* 0x0000003e00db7308 */ /* 0x000ff40000002400 */
[----:B------:R-:W-:Y:S01]  /*4fe0*/  MUFU.TANH R214, R63 ;  /* 0x0000003f00d67308 */ /* 0x000fe20000002400 */
[C---:B--2---:R-:W-:Y:S01]  /*4ff0*/  FADD.FTZ R17, R22.reuse, R78 ;  /* 0x0000004e16117221 */ /* 0x044fe20000010000 */
[----:B------:R-:W-:Y:S01]  /*5000*/  FADD.FTZ R4, R22, R198 ;  /* 0x000000c616047221 */ /* 0x000fe20000010000 */
[C---:B---3--:R-:W-:Y:S01]  /*5010*/  FADD.FTZ R16, R23.reuse, R79 ;  /* 0x0000004f17107221 */ /* 0x048fe20000010000 */
[----:B------:R-:W-:Y:S04]  /*5020*/  FADD.FTZ R5, R23, R199 ;  /* 0x000000c717057221 */ /* 0x000fe80000010000 */
[----:B------:R-:W-:Y:S02]  /*5030*/  @!P0 FSEL R16, R16, -INF , !P3 ;  /* 0xff80000010108808 */ /* 0x000fe40005800000 */
[----:B------:R-:W-:Y:S02]  /*5040*/  @!P0 ISETP.GE.AND P3, PT, R15, R13, PT ;  /* 0x0000000d0f00820c */ /* 0x000fe40003f66270 */
[----:B------:R-:W-:Y:S01]  /*5050*/  @!P0 FSEL R5, R5, -INF , !P4 ;  /* 0xff80000005058808 */ /* 0x000fe20006000000 */
[--C-:B------:R-:W-:Y:S01]  /*5060*/  FFMA.FTZ R16, R16, UR5, -R11.reuse ;  /* 0x0000000510107c23 */ /* 0x100fe2000801080b */
[----:B------:R-:W-:Y:S02]  /*5070*/  @!P0 FSEL R17, R17, -INF , !P3 ;  /* 0xff80000011118808 */ /* 0x000fe40005800000 */
[----:B------:R-:W-:Y:S01]  /*5080*/  @!P0 ISETP.GE.AND P3, PT, R15, R12, PT ;  /* 0x0000000c0f00820c */ /* 0x000fe20003f66270 */
[----:B------:R2:W-:Y:S01]  /*5090*/  MUFU.EX2 R83, R16 ;  /* 0x0000001000537308 */ /* 0x0005e20000000800 */
[--C-:B------:R-:W-:Y:S01]  /*50a0*/  FFMA.FTZ R5, R5, UR5, -R10.reuse ;  /* 0x0000000505057c23 */ /* 0x100fe2000801080a */
[-C--:B------:R-:W-:Y:S01]  /*50b0*/  @!P0 ISETP.GE.AND P4, PT, R14, R8.reuse, PT ;  /* 0x000000080e00820c */ /* 0x080fe20003f86270 */
[----:B------:R-:W-:Y:S01]  /*50c0*/  FFMA.FTZ R17, R17, UR5, -R11 ;  /* 0x0000000511117c23 */ /* 0x000fe2000801080b */
[----:B------:R-:W-:Y:S02]  /*50d0*/  @!P0 FSEL R4, R4, -INF , !P3 ;  /* 0xff80000004048808 */ /* 0x000fe40005800000 */
[-C--:B------:R-:W-:Y:S04]  /*50e0*/  @!P0 ISETP.GE.AND P3, PT, R14, R9.reuse, PT ;  /* 0x000000090e00820c */ /* 0x080fe80003f66270 */
[----:B------:R3:W-:Y:S01]  /*50f0*/  MUFU.EX2 R172, R5 ;  /* 0x0000000500ac7308 */ /* 0x0007e20000000800 */
[----:B------:R-:W-:Y:S01]  /*5100*/  FFMA.FTZ R4, R4, UR5, -R10 ;  /* 0x0000000504047c23 */ /* 0x000fe2000801080a */
[----:B------:R-:W-:Y:S08]  /*5110*/  @!P0 IADD3 R14, PT, PT, R0, 0x28, RZ ;  /* 0x00000028000e8810 */ /* 0x000ff00007ffe0ff */
[----:B------:R1:W-:Y:S01]  /*5120*/  MUFU.EX2 R171, R4 ;  /* 0x0000000400ab7308 */ /* 0x0003e20000000800 */
[----:B--2---:R-:W-:Y:S09]  /*5130*/  FADD.FTZ R16, R22, R222 ;  /* 0x000000de16107221 */ /* 0x004ff20000010000 */
[----:B------:R2:W-:Y:S01]  /*5140*/  MUFU.EX2 R81, R17 ;  /* 0x0000001100517308 */ /* 0x0005e20000000800 */
[----:B---3--:R-:W-:Y:S05]  /*5150*/  FADD.FTZ R5, R23, R243 ;  /* 0x000000f317057221 */ /* 0x008fea0000010000 */
[----:B------:R-:W-:Y:S02]  /*5160*/  @!P0 FSEL R5, R5, -INF , !P4 ;  /* 0xff80000005058808 */ /* 0x000fe40006000000 */
[-C--:B------:R-:W-:Y:S01]  /*5170*/  @!P0 ISETP.GE.AND P4, PT, R14, R8.reuse, PT ;  /* 0x000000080e00820c */ /* 0x080fe20003f86270 */
[----:B-1----:R-:W-:Y:S02]  /*5180*/  FADD.FTZ R4, R23, R223 ;  /* 0x000000df17047221 */ /* 0x002fe40000010000 */
[----:B------:R-:W-:Y:S03]  /*5190*/  FFMA.FTZ R5, R5, UR5, -R2 ;  /* 0x0000000505057c23 */ /* 0x000fe60008010802 */
[----:B------:R-:W-:Y:S01]  /*51a0*/  @!P0 FSEL R4, R4, -INF , !P3 ;  /* 0xff80000004048808 */ /* 0x000fe20005800000 */
[----:B------:R1:W-:Y:S01]  /*51b0*/  MUFU.EX2 R213, R5 ;  /* 0x0000000500d57308 */ /* 0x0003e20000000800 */
[C---:B------:R-:W-:Y:S01]  /*51c0*/  @!P0 ISETP.GE.AND P3, PT, R15.reuse, R9, PT ;  /* 0x000000090f00820c */ /* 0x040fe20003f66270 */
[----:B--2---:R-:W2:Y:S02]  /*51d0*/  LDL R17, [R1+0x3c] ;  /* 0x00003c0001117983 */ /* 0x004ea40000100800 */
[--C-:B------:R-:W-:Y:S01]  /*51e0*/  FFMA.FTZ R4, R4, UR5, -R3.reuse ;  /* 0x0000000504047c23 */ /* 0x100fe20008010803 */
[----:B------:R-:W-:Y:S02]  /*51f0*/  @!P0 FSEL R16, R16, -INF , !P3 ;  /* 0xff80000010108808 */ /* 0x000fe40005800000 */
[----:B------:R-:W-:Y:S03]  /*5200*/  @!P0 ISETP.GE.AND P3, PT, R15, R8, PT ;  /* 0x000000080f00820c */ /* 0x000fe60003f66270 */
[----:B------:R3:W-:Y:S01]  /*5210*/  MUFU.EX2 R192, R4 ;  /* 0x0000000400c07308 */ /* 0x0007e20000000800 */
[----:B------:R-:W-:Y:S09]  /*5220*/  FFMA.FTZ R16, R16, UR5, -R3 ;  /* 0x0000000510107c23 */ /* 0x000ff20008010803 */
[----:B------:R3:W-:Y:S01]  /*5230*/  MUFU.EX2 R189, R16 ;  /* 0x0000001000bd7308 */ /* 0x0007e20000000800 */
[----:B-1----:R-:W-:Y:S01]  /*5240*/  MOV R5, UR11 ;  /* 0x0000000b00057c02 */ /* 0x002fe20008000f00 */
[----:B----4-:R-:W-:Y:S01]  /*5250*/  FADD.FTZ R15, R18, R215 ;  /* 0x000000d7120f7221 */ /* 0x010fe20000010000 */
[----:B---3--:R-:W-:Y:S02]  /*5260*/  FADD.FTZ R4, R22, R242 ;  /* 0x000000f216047221 */ /* 0x008fe40000010000 */
[----:B------:R-:W3:Y:S03]  /*5270*/  LDL R22, [R1+0x98] ;  /* 0x0000980001167983 */ /* 0x000ee60000100800 */
[----:B------:R-:W-:Y:S01]  /*5280*/  @!P0 FSEL R4, R4, -INF , !P3 ;  /* 0xff80000004048808 */ /* 0x000fe20005800000 */
[----:B------:R-:W-:Y:S04]  /*5290*/  FADD.FTZ R16, R19, R216 ;  /* 0x000000d813107221 */ /* 0x000fe80000010000 */
[--C-:B------:R-:W-:Y:S04]  /*52a0*/  FFMA.FTZ R4, R4, UR5, -R2.reuse ;  /* 0x0000000504047c23 */ /* 0x100fe80008010802 */
[----:B------:R1:W-:Y:S02]  /*52b0*/  MUFU.EX2 R212, R4 ;  /* 0x0000000400d47308 */ /* 0x0003e40000000800 */
[----:B-1----:R-:W-:Y:S04]  /*52c0*/  MOV R4, UR10 ;  /* 0x0000000a00047c02 */ /* 0x002fe80008000f00 */
[C---:B------:R-:W-:Y:S04]  /*52d0*/  LEA R4, P3, R21.reuse, R4, 0x2 ;  /* 0x0000000415047211 */ /* 0x040fe800078610ff */
[----:B------:R-:W-:Y:S02]  /*52e0*/  LEA.HI.X R5, R21, R5, RZ, 0x2, P3 ;  /* 0x0000000515057211 */ /* 0x000fe400018f14ff */
[----:B------:R-:W4:Y:S01]  /*52f0*/  LDL R21, [R1+0x40] ;  /* 0x0000400001157983 */ /* 0x000f220000100800 */
[-C--:B------:R-:W-:Y:S03]  /*5300*/  @!P0 ISETP.GE.AND P3, PT, R14, R9.reuse, PT ;  /* 0x000000090e00820c */ /* 0x080fe60003f66270 */
[----:B------:R-:W4:Y:S01]  /*5310*/  LDG.E R111, desc[UR34][R4.64] ;  /* 0x00000022046f7981 */ /* 0x000f22000c1e1900 */
[----:B------:R-:W-:Y:S02]  /*5320*/  @!P0 FSEL R16, R16, -INF , !P3 ;  /* 0xff80000010108808 */ /* 0x000fe40005800000 */
[----:B------:R-:W-:Y:S01]  /*5330*/  @!P0 ISETP.GE.AND P3, PT, R6, R9, PT ;  /* 0x000000090600820c */ /* 0x000fe20003f66270 */
[----:B------:R-:W5:Y:S02]  /*5340*/  LDG.E R110, desc[UR34][R4.64+0x20] ;  /* 0x00002022046e7981 */ /* 0x000f64000c1e1900 */
[----:B------:R-:W-:Y:S01]  /*5350*/  FFMA.FTZ R7, R16, UR5, -R3 ;  /* 0x0000000510077c23 */ /* 0x000fe20008010803 */
[----:B------:R-:W-:Y:S01]  /*5360*/  @!P0 FSEL R15, R15, -INF , !P3 ;  /* 0xff8000000f0f8808 */ /* 0x000fe20005800000 */
[----:B------:R-:W5:Y:S01]  /*5370*/  LDG.E R109, desc[UR34][R4.64+0x100] ;  /* 0x00010022046d7981 */ /* 0x000f62000c1e1900 */
[----:B------:R-:W-:Y:S01]  /*5380*/  @!P0 ISETP.GE.AND P3, PT, R6, R8, PT ;  /* 0x000000080600820c */ /* 0x000fe20003f66270 */
[----:B------:R1:W-:Y:S01]  /*5390*/  MUFU.EX2 R182, R7 ;  /* 0x0000000700b67308 */ /* 0x0003e20000000800 */
[----:B------:R-:W-:Y:S01]  /*53a0*/  FADD.FTZ R16, R19, R239 ;  /* 0x000000ef13107221 */ /* 0x000fe20000010000 */
[----:B------:R2:W5:Y:S01]  /*53b0*/  LDG.E R108, desc[UR34][R4.64+0x120] ;  /* 0x00012022046c7981 */ /* 0x000562000c1e1900 */
[----:B------:R-:W-:Y:S03]  /*53c0*/  FFMA.FTZ R15, R15, UR5, -R3 ;  /* 0x000000050f0f7c23 */ /* 0x000fe60008010803 */
[----:B------:R-:W-:Y:S04]  /*53d0*/  @!P0 FSEL R16, R16, -INF , !P4 ;  /* 0xff80000010108808 */ /* 0x000fe80006000000 */
[----:B------:R1:W-:Y:S01]  /*53e0*/  MUFU.EX2 R181, R15 ;  /* 0x0000000f00b57308 */ /* 0x0003e20000000800 */
[----:B------:R-:W-:Y:S09]  /*53f0*/  FFMA.FTZ R16, R16, UR5, -R2 ;  /* 0x0000000510107c23 */ /* 0x000ff20008010802 */
[----:B------:R1:W-:Y:S02]  /*5400*/  MUFU.EX2 R207, R16 ;  /* 0x0000001000cf7308 */ /* 0x0003e40000000800 */
[----:B-1----:R-:W-:Y:S05]  /*5410*/  FADD.FTZ R7, R18, R238 ;  /* 0x000000ee12077221 */ /* 0x002fea0000010000 */
[----:B------:R-:W-:Y:S02]  /*5420*/  @!P0 FSEL R7, R7, -INF , !P3 ;  /* 0xff80000007078808 */ /* 0x000fe40005800000 */
[-C--:B------:R-:W-:Y:S01]  /*5430*/  @!P0 ISETP.GE.AND P3, PT, R14, R13.reuse, PT ;  /* 0x0000000d0e00820c */ /* 0x080fe20003f66270 */
[----:B------:R-:W-:Y:S02]  /*5440*/  FADD.FTZ R15, R18, R73 ;  /* 0x00000049120f7221 */ /* 0x000fe40000010000 */
[----:B------:R-:W-:Y:S04]  /*5450*/  FFMA.FTZ R7, R7, UR5, -R2 ;  /* 0x0000000507077c23 */ /* 0x000fe80008010802 */
[----:B------:R1:W4:Y:S01]  /*5460*/  MUFU.EX2 R206, R7 ;  /* 0x0000000700ce7308 */ /* 0x0003220000000800 */
[----:B------:R-:W-:Y:S01]  /*5470*/  SEL R16, R160, 0xfffffff0, !P2 ;  /* 0xfffffff0a0107807 */ /* 0x000fe20005000000 */
[----:B-1----:R-:W-:Y:S05]  /*5480*/  FADD.FTZ R7, R19, R75 ;  /* 0x0000004b13077221 */ /* 0x002fea0000010000 */
[----:B------:R-:W-:Y:S02]  /*5490*/  @!P0 FSEL R7, R7, -INF , !P3 ;  /* 0xff80000007078808 */ /* 0x000fe40005800000 */
[----:B------:R-:W-:Y:S03]  /*54a0*/  @!P0 ISETP.GE.AND P3, PT, R6, R13, PT ;  /* 0x0000000d0600820c */ /* 0x000fe60003f66270 */
[--C-:B------:R-:W-:Y:S01]  /*54b0*/  FFMA.FTZ R7, R7, UR5, -R11.reuse ;  /* 0x0000000507077c23 */ /* 0x100fe2000801080b */
[----:B------:R-:W-:Y:S02]  /*54c0*/  @!P0 FSEL R15, R15, -INF , !P3 ;  /* 0xff8000000f0f8808 */ /* 0x000fe40005800000 */
[-C--:B------:R-:W-:Y:S01]  /*54d0*/  @!P0 ISETP.GE.AND P3, PT, R14, R12.reuse, PT ;  /* 0x0000000c0e00820c */ /* 0x080fe20003f66270 */
[----:B------:R1:W-:Y:S02]  /*54e0*/  MUFU.EX2 R77, R7 ;  /* 0x00000007004d7308 */ /* 0x0003e40000000800 */
[----:B------:R-:W-:Y:S08]  /*54f0*/  FFMA.FTZ R15, R15, UR5, -R11 ;  /* 0x000000050f0f7c23 */ /* 0x000ff0000801080b */
[----:B------:R-:W-:Y:S01]  /*5500*/  MUFU.EX2 R76, R15 ;  /* 0x0000000f004c7308 */ /* 0x000fe20000000800 */
[----:B-1----:R-:W-:Y:S02]  /*5510*/  FADD.FTZ R7, R19, R184 ;  /* 0x000000b813077221 */ /* 0x002fe40000010000 */
[----:B------:R-:W4:Y:S03]  /*5520*/  LDL R19, [R1+0x34] ;  /* 0x0000340001137983 */ /* 0x000f260000100800 */
[----:B------:R-:W-:Y:S02]  /*5530*/  @!P0 FSEL R7, R7, -INF , !P3 ;  /* 0xff80000007078808 */ /* 0x000fe40005800000 */
[-C--:B------:R-:W-:Y:S03]  /*5540*/  @!P0 ISETP.GE.AND P3, PT, R6, R12.reuse, PT ;  /* 0x0000000c0600820c */ /* 0x080fe60003f66270 */
[----:B------:R-:W-:Y:S01]  /*5550*/  FFMA.FTZ R6, R7, UR5, -R10 ;  /* 0x0000000507067c23 */ /* 0x000fe2000801080a */
[C---:B------:R-:W-:Y:S03]  /*5560*/  @!P0 IADD3 R7, PT, PT, R0.reuse, 0x30, RZ ;  /* 0x0000003000078810 */ /* 0x040fe60007ffe0ff */
[----:B------:R1:W-:Y:S01]  /*5570*/  MUFU.EX2 R168, R6 ;  /* 0x0000000600a87308 */ /* 0x0003e20000000800 */
[C---:B------:R-:W-:Y:S02]  /*5580*/  @!P0 ISETP.GE.AND P5, PT, R7.reuse, R12, PT ;  /* 0x0000000c0700820c */ /* 0x040fe40003fa6270 */
[C---:B------:R-:W-:Y:S02]  /*5590*/  @!P0 ISETP.GE.AND P6, PT, R7.reuse, R9, PT ;  /* 0x000000090700820c */ /* 0x040fe40003fc6270 */
[----:B------:R-:W-:Y:S02]  /*55a0*/  @!P0 ISETP.GE.AND P4, PT, R7, R8, PT ;  /* 0x000000080700820c */ /* 0x000fe40003f86270 */
[----:B-1----:R-:W-:Y:S01]  /*55b0*/  @!P0 IADD3 R6, PT, PT, R0, 0x31, RZ ;  /* 0x0000003100068810 */ /* 0x002fe20007ffe0ff */
[----:B--2---:R-:W-:Y:S01]  /*55c0*/  FADD.FTZ R4, R17, R70 ;  /* 0x0000004611047221 */ /* 0x004fe20000010000 */
[----:B---3--:R-:W-:Y:S04]  /*55d0*/  LEA R112, R22, UR4, 0x1 ;  /* 0x0000000416707c11 */ /* 0x008fe8000f8e08ff */
[C---:B------:R-:W-:Y:S02]  /*55e0*/  IADD3 R14, PT, PT, R112.reuse, 0x10000, RZ ;  /* 0x00010000700e7810 */ /* 0x040fe40007ffe0ff */
[----:B------:R-:W-:Y:S02]  /*55f0*/  IADD3 R113, PT, PT, R112, 0x10040, RZ ;  /* 0x0001004070717810 */ /* 0x000fe40007ffe0ff */
[----:B------:R-:W-:Y:S01]  /*5600*/  @P1 IADD3 R113, PT, PT, R14, -0x40, RZ ;  /* 0xffffffc00e711810 */ /* 0x000fe20007ffe0ff */
[----:B------:R-:W-:Y:S02]  /*5610*/  FADD.FTZ R14, R18, R183 ;  /* 0x000000b7120e7221 */ /* 0x000fe40000010000 */
[----:B------:R-:W2:Y:S03]  /*5620*/  LDL R18, [R1+0x2c] ;  /* 0x00002c0001127983 */ /* 0x000ea60000100800 */
[----:B------:R-:W-:Y:S02]  /*5630*/  @!P0 FSEL R14, R14, -INF , !P3 ;  /* 0xff8000000e0e8808 */ /* 0x000fe40005800000 */
[-C--:B------:R-:W-:Y:S01]  /*5640*/  @!P0 ISETP.GE.AND P3, PT, R7, R13.reuse, PT ;  /* 0x0000000d0700820c */ /* 0x080fe20003f66270 */
[----:B------:R-:W-:Y:S02]  /*5650*/  FADD.FTZ R7, R17, R180 ;  /* 0x000000b411077221 */ /* 0x000fe40000010000 */
[----:B------:R-:W-:Y:S04]  /*5660*/  FFMA.FTZ R14, R14, UR5, -R10 ;  /* 0x000000050e0e7c23 */ /* 0x000fe8000801080a */
[----:B------:R1:W3:Y:S01]  /*5670*/  MUFU.EX2 R167, R14 ;  /* 0x0000000e00a77308 */ /* 0x0002e20000000800 */
[C---:B----4-:R-:W-:Y:S01]  /*5680*/  FADD.FTZ R15, R21.reuse, R71 ;  /* 0x00000047150f7221 */ /* 0x050fe20000010000 */
[C---:B-1----:R-:W-:Y:S01]  /*5690*/  FADD.FTZ R14, R21.reuse, R179 ;  /* 0x000000b3150e7221 */ /* 0x042fe20000010000 */
[----:B------:R-:W-:Y:S03]  /*56a0*/  FADD.FTZ R5, R21, R200 ;  /* 0x000000c815057221 */ /* 0x000fe60000010000 */
[----:B------:R-:W-:Y:S02]  /*56b0*/  @!P0 FSEL R15, R15, -INF , !P3 ;  /* 0xff8000000f0f8808 */ /* 0x000fe40005800000 */
[----:B------:R-:W-:Y:S02]  /*56c0*/  @!P0 ISETP.GE.AND P3, PT, R6, R13, PT ;  /* 0x0000000d0600820c */ /* 0x000fe40003f66270 */
[----:B------:R-:W-:Y:S01]  /*56d0*/  @!P0 FSEL R14, R14, -INF , !P5 ;  /* 0xff8000000e0e8808 */ /* 0x000fe20006800000 */
[--C-:B------:R-:W-:Y:S01]  /*56e0*/  FFMA.FTZ R15, R15, UR5, -R11.reuse ;  /* 0x000000050f0f7c23 */ /* 0x100fe2000801080b */
[----:B------:R-:W-:Y:S02]  /*56f0*/  @!P0 FSEL R4, R4, -INF , !P3 ;  /* 0xff80000004048808 */ /* 0x000fe40005800000 */
[----:B------:R-:W-:Y:S01]  /*5700*/  @!P0 ISETP.GE.AND P3, PT, R6, R12, PT ;  /* 0x0000000c0600820c */ /* 0x000fe20003f66270 */
[--C-:B------:R-:W-:Y:S01]  /*5710*/  FFMA.FTZ R14, R14, UR5, -R10.reuse ;  /* 0x000000050e0e7c23 */ /* 0x100fe2000801080a */
[-C--:B------:R-:W-:Y:S01]  /*5720*/  @!P0 ISETP.GE.AND P5, PT, R6, R9.reuse, PT ;  /* 0x000000090600820c */ /* 0x080fe20003fa6270 */
[----:B------:R-:W-:Y:S01]  /*5730*/  FFMA.FTZ R4, R4, UR5, -R11 ;  /* 0x0000000504047c23 */ /* 0x000fe2000801080b */
[----:B------:R-:W-:Y:S01]  /*5740*/  @!P0 FSEL R7, R7, -INF , !P3 ;  /* 0xff80000007078808 */ /* 0x000fe20005800000 */
[----:B------:R-:W-:Y:S01]  /*5750*/  MUFU.EX2 R165, R14 ;  /* 0x0000000e00a57308 */ /* 0x000fe20000000800 */
[----:B------:R-:W-:Y:S01]  /*5760*/  @!P0 ISETP.GE.AND P3, PT, R6, R8, PT ;  /* 0x000000080600820c */ /* 0x000fe20003f66270 */
[----:B------:R-:W-:Y:S01]  /*5770*/  FADD.FTZ R6, R17, R201 ;  /* 0x000000c911067221 */ /* 0x000fe20000010000 */
[----:B------:R-:W-:Y:S01]  /*5780*/  @!P0 FSEL R5, R5, -INF , !P6 ;  /* 0xff80000005058808 */ /* 0x000fe20007000000 */
[----:B------:R-:W-:Y:S03]  /*5790*/  FFMA.FTZ R7, R7, UR5, -R10 ;  /* 0x0000000507077c23 */ /* 0x000fe6000801080a */
[----:B------:R-:W-:Y:S03]  /*57a0*/  @!P0 FSEL R6, R6, -INF , !P5 ;  /* 0xff80000006068808 */ /* 0x000fe60006800000 */
[----:B------:R1:W-:Y:S10]  /*57b0*/  MUFU.EX2 R72, R4 ;  /* 0x0000000400487308 */ /* 0x0003f40000000800 */
[----:B------:R4:W3:Y:S10]  /*57c0*/  MUFU.EX2 R166, R7 ;  /* 0x0000000700a67308 */ /* 0x0008f40000000800 */
[----:B------:R3:W2:Y:S01]  /*57d0*/  MUFU.EX2 R74, R15 ;  /* 0x0000000f004a7308 */ /* 0x0006a20000000800 */
[C---:B-1----:R-:W-:Y:S02]  /*57e0*/  @!P0 IADD3 R4, PT, PT, R0.reuse, 0x38, RZ ;  /* 0x0000003800048810 */ /* 0x042fe40007ffe0ff */
[----:B------:R-:W-:Y:S02]  /*57f0*/  @!P0 IADD3 R0, PT, PT, R0, 0x39, RZ ;  /* 0x0000003900008810 */ /* 0x000fe40007ffe0ff */
[-C--:B------:R-:W-:Y:S02]  /*5800*/  @!P0 ISETP.GE.AND P6, PT, R4, R9.reuse, PT ;  /* 0x000000090400820c */ /* 0x080fe40003fc6270 */
[C---:B------:R-:W-:Y:S01]  /*5810*/  @!P0 ISETP.GE.AND P5, PT, R0.reuse, R9, PT ;  /* 0x000000090000820c */ /* 0x040fe20003fa6270 */
[----:B------:R-:W-:Y:S01]  /*5820*/  FADD.FTZ R9, R17, R226 ;  /* 0x000000e211097221 */ /* 0x000fe20000010000 */
[----:B----4-:R-:W-:Y:S01]  /*5830*/  FFMA.FTZ R7, R5, UR5, -R3 ;  /* 0x0000000505077c23 */ /* 0x010fe20008010803 */
[----:B------:R-:W4:Y:S03]  /*5840*/  LDL R17, [R1+0x94] ;  /* 0x0000940001117983 */ /* 0x000f260000100800 */
[----:B------:R-:W-:Y:S01]  /*5850*/  @!P0 FSEL R9, R9, -INF , !P3 ;  /* 0xff80000009098808 */ /* 0x000fe20005800000 */
[----:B------:R-:W-:Y:S01]  /*5860*/  MUFU.EX2 R178, R7 ;  /* 0x0000000700b27308 */ /* 0x000fe20000000800 */
[-C--:B------:R-:W-:Y:S01]  /*5870*/  @!P0 ISETP.GE.AND P3, PT, R0, R13.reuse, PT ;  /* 0x0000000d0000820c */ /* 0x080fe20003f66270 */
[----:B---3--:R-:W-:Y:S02]  /*5880*/  FADD.FTZ R15, R21, R227 ;  /* 0x000000e3150f7221 */ /* 0x008fe40000010000 */
[--C-:B------:R-:W-:Y:S03]  /*5890*/  FFMA.FTZ R9, R9, UR5, -R2.reuse ;  /* 0x0000000509097c23 */ /* 0x100fe60008010802 */
[----:B------:R-:W-:Y:S03]  /*58a0*/  @!P0 FSEL R15, R15, -INF , !P4 ;  /* 0xff8000000f0f8808 */ /* 0x000fe60006000000 */
[----:B------:R1:W-:Y:S01]  /*58b0*/  MUFU.EX2 R196, R9 ;  /* 0x0000000900c47308 */ /* 0x0003e20000000800 */
[----:B------:R-:W-:Y:S01]  /*58c0*/  @!P0 ISETP.GE.AND P4, PT, R4, R13, PT ;  /* 0x0000000d0400820c */ /* 0x000fe20003f86270 */
[----:B------:R-:W-:Y:S01]  /*58d0*/  FFMA.FTZ R13, R6, UR5, -R3 ;  /* 0x00000005060d7c23 */ /* 0x000fe20008010803 */
[----:B------:R-:W-:Y:S07]  /*58e0*/  FFMA.FTZ R15, R15, UR5, -R2 ;  /* 0x000000050f0f7c23 */ /* 0x000fee0008010802 */
[----:B------:R3:W-:Y:S10]  /*58f0*/  MUFU.EX2 R177, R13 ;  /* 0x0000000d00b17308 */ /* 0x0007f40000000800 */
[----:B------:R-:W-:Y:S01]  /*5900*/  MUFU.EX2 R197, R15 ;  /* 0x0000000f00c57308 */ /* 0x000fe20000000800 */
[----:B-1----:R-:W-:Y:S02]  /*5910*/  F2FP.BF16.F32.PACK_AB R9, R224, R225 ;  /* 0x000000e1e009723e */ /* 0x002fe400000010ff */
[----:B---3--:R-:W-:Y:S05]  /*5920*/  F2FP.BF16.F32.PACK_AB R13, R208, R209 ;  /* 0x000000d1d00d723e */ /* 0x008fea00000010ff */
[----:B------:R-:W-:Y:S01]  /*5930*/  STS [R112+0x10400], R13 ;  /* 0x0104000d70007388 */ /* 0x000fe20000000800 */
[C---:B------:R-:W-:Y:S01]  /*5940*/  FADD.FTZ R14, R19.reuse, R195 ;  /* 0x000000c3130e7221 */ /* 0x040fe20000010000 */
[----:B------:R-:W-:Y:S04]  /*5950*/  FADD.FTZ R7, R19, R68 ;  /* 0x0000004413077221 */ /* 0x000fe80000010000 */
[----:B------:R-:W-:Y:S02]  /*5960*/  @!P0 FSEL R14, R14, -INF , !P6 ;  /* 0xff8000000e0e8808 */ /* 0x000fe40007000000 */
[----:B------:R-:W-:Y:S02]  /*5970*/  @!P0 ISETP.GE.AND P6, PT, R4, R12, PT ;  /* 0x0000000c0400820c */ /* 0x000fe40003fc6270 */
[----:B------:R-:W-:Y:S01]  /*5980*/  @!P0 FSEL R7, R7, -INF , !P4 ;  /* 0xff80000007078808 */ /* 0x000fe20006000000 */
[----:B------:R-:W-:Y:S01]  /*5990*/  FFMA.FTZ R14, R14, UR5, -R3 ;  /* 0x000000050e0e7c23 */ /* 0x000fe20008010803 */
[----:B------:R-:W-:Y:S02]  /*59a0*/  @!P0 ISETP.GE.AND P4, PT, R4, R8, PT ;  /* 0x000000080400820c */ /* 0x000fe40003f86270 */
[----:B------:R-:W-:Y:S01]  /*59b0*/  F2FP.BF16.F32.PACK_AB R4, R232, R233 ;  /* 0x000000e9e804723e */ /* 0x000fe200000010ff */
[----:B------:R-:W-:Y:S01]  /*59c0*/  FFMA.FTZ R7, R7, UR5, -R11 ;  /* 0x0000000507077c23 */ /* 0x000fe2000801080b */
[----:B------:R-:W-:Y:S10]  /*59d0*/  MUFU.EX2 R174, R14 ;  /* 0x0000000e00ae7308 */ /* 0x000ff40000000800 */
[----:B------:R1:W-:Y:S02]  /*59e0*/  MUFU.EX2 R69, R7 ;  /* 0x0000000700457308 */ /* 0x0003e40000000800 */
[----:B-1----:R-:W-:Y:S01]  /*59f0*/  F2FP.BF16.F32.PACK_AB R7, R234, R235 ;  /* 0x000000ebea07723e */ /* 0x002fe200000010ff */
[C---:B--2---:R-:W-:Y:S01]  /*5a00*/  FADD.FTZ R5, R18.reuse, R193 ;  /* 0x000000c112057221 */ /* 0x044fe20000010000 */
[----:B------:R-:W-:Y:S04]  /*5a10*/  FADD.FTZ R6, R18, R161 ;  /* 0x000000a112067221 */ /* 0x000fe80000010000 */
[----:B------:R-:W-:Y:S02]  /*5a20*/  @!P0 FSEL R5, R5, -INF , !P5 ;  /* 0xff80000005058808 */ /* 0x000fe40006800000 */
[----:B------:R-:W-:Y:S02]  /*5a30*/  @!P0 ISETP.GE.AND P5, PT, R0, R12, PT ;  /* 0x0000000c0000820c */ /* 0x000fe40003fa6270 */
[----:B------:R-:W-:Y:S01]  /*5a40*/  F2FP.BF16.F32.PACK_AB R12, R20, R162 ;  /* 0x000000a2140c723e */ /* 0x000fe200000010ff */
[----:B------:R-:W-:Y:S01]  /*5a50*/  FFMA.FTZ R3, R5, UR5, -R3 ;  /* 0x0000000505037c23 */ /* 0x000fe20008010803 */
[----:B------:R-:W-:Y:S02]  /*5a60*/  F2FP.BF16.F32.PACK_AB R5, R175, R176 ;  /* 0x000000b0af05723e */ /* 0x000fe400000010ff */
[----:B------:R-:W-:Y:S01]  /*5a70*/  @!P0 FSEL R6, R6, -INF , !P3 ;  /* 0xff80000006068808 */ /* 0x000fe20005800000 */
[----:B------:R1:W-:Y:S01]  /*5a80*/  STS [R112+0x10000], R12 ;  /* 0x0100000c70007388 */ /* 0x0003e20000000800 */
[----:B------:R-:W-:Y:S01]  /*5a90*/  @!P0 ISETP.GE.AND P3, PT, R0, R8, PT ;  /* 0x000000080000820c */ /* 0x000fe20003f66270 */
[----:B------:R2:W-:Y:S01]  /*5aa0*/  MUFU.EX2 R173, R3 ;  /* 0x0000000300ad7308 */ /* 0x0005e20000000800 */
[----:B------:R-:W-:Y:S01]  /*5ab0*/  IADD3 R0, PT, PT, R16, R112, RZ ;  /* 0x0000007010007210 */ /* 0x000fe20007ffe0ff */
[----:B------:R-:W-:Y:S01]  /*5ac0*/  FFMA.FTZ R11, R6, UR5, -R11 ;  /* 0x00000005060b7c23 */ /* 0x000fe2000801080b */
[----:B------:R-:W-:Y:S02]  /*5ad0*/  F2FP.BF16.F32.PACK_AB R8, R190, R191 ;  /* 0x000000bfbe08723e */ /* 0x000fe400000010ff */
[----:B------:R-:W-:Y:S03]  /*5ae0*/  F2FP.BF16.F32.PACK_AB R6, R202, R203 ;  /* 0x000000cbca06723e */ /* 0x000fe600000010ff */
[----:B------:R3:W-:Y:S02]  /*5af0*/  STS [R0+0x10400], R8 ;  /* 0x0104000800007388 */ /* 0x0007e40000000800 */
[----:B------:R-:W4:Y:S01]  /*5b00*/  MUFU.EX2 R160, R11 ;  /* 0x0000000b00a07308 */ /* 0x000f220000000800 */
[----:B--2---:R-:W-:Y:S02]  /*5b10*/  F2FP.BF16.F32.PACK_AB R3, R210, R211 ;  /* 0x000000d3d203723e */ /* 0x004fe400000010ff */
[----:B-1----:R-:W-:Y:S05]  /*5b20*/  F2FP.BF16.F32.PACK_AB R12, R92, R93 ;  /* 0x0000005d5c0c723e */ /* 0x002fea00000010ff */
[----:B------:R1:W-:Y:S04]  /*5b30*/  STS [R0+0x10000], R12 ;  /* 0x0100000c00007388 */ /* 0x0003e80000000800 */
[----:B------:R2:W-:Y:S01]  /*5b40*/  STS [R112+0x12000], R4 ;  /* 0x0120000470007388 */ /* 0x0005e20000000800 */
[----:B---3--:R-:W-:Y:S02]  /*5b50*/  F2FP.BF16.F32.PACK_AB R8, R244, R245 ;  /* 0x000000f5f408723e */ /* 0x008fe400000010ff */
[----:B-1----:R-:W-:Y:S02]  /*5b60*/  F2FP.BF16.F32.PACK_AB R12, R250, R251 ;  /* 0x000000fbfa0c723e */ /* 0x002fe400000010ff */
[----:B--2---:R-:W-:Y:S03]  /*5b70*/  F2FP.BF16.F32.PACK_AB R4, R90, R91 ;  /* 0x0000005b5a04723e */ /* 0x004fe600000010ff */
[----:B------:R-:W-:Y:S04]  /*5b80*/  STS [R112+0x12400], R12 ;  /* 0x0124000c70007388 */ /* 0x000fe80000000800 */
[----:B------:R-:W-:Y:S01]  /*5b90*/  STS [R0+0x12000], R9 ;  /* 0x0120000900007388 */ /* 0x000fe20000000800 */
[----:B----4-:R-:W-:Y:S03]  /*5ba0*/  IADD3 R115, PT, PT, R112, R17, RZ ;  /* 0x0000001170737210 */ /* 0x010fe60007ffe0ff */
[----:B------:R1:W-:Y:S01]  /*5bb0*/  STS [R0+0x12400], R8 ;  /* 0x0124000800007388 */ /* 0x0003e20000000800 */
[----:B------:R-:W-:Y:S03]  /*5bc0*/  IADD3 R114, PT, PT, R17, R113, RZ ;  /* 0x0000007111727210 */ /* 0x000fe60007ffe0ff */
[----:B------:R2:W-:Y:S01]  /*5bd0*/  STS [R115+0x10000], R4 ;  /* 0x0100000473007388 */ /* 0x0005e20000000800 */
[----:B-1----:R-:W-:Y:S02]  /*5be0*/  IADD3 R0, PT, PT, R16, R115, RZ ;  /* 0x0000007310007210 */ /* 0x002fe40007ffe0ff */
[----:B------:R-:W-:Y:S02]  /*5bf0*/  F2FP.BF16.F32.PACK_AB R8, R84, R85 ;  /* 0x000000555408723e */ /* 0x000fe400000010ff */
[----:B--2---:R-:W-:Y:S05]  /*5c00*/  F2FP.BF16.F32.PACK_AB R4, R186, R188 ;  /* 0x000000bcba04723e */ /* 0x004fea00000010ff */
[----:B------:R1:W-:Y:S04]  /*5c10*/  STS [R115+0x10400], R4 ;  /* 0x0104000473007388 */ /* 0x0003e80000000800 */
[----:B------:R-:W-:Y:S04]  /*5c20*/  STS [R0+0x10000], R8 ;  /* 0x0100000800007388 */ /* 0x000fe80000000800 */
[----:B------:R2:W-:Y:S04]  /*5c30*/  STS [R0+0x10400], R5 ;  /* 0x0104000500007388 */ /* 0x0005e80000000800 */
[----:B------:R3:W-:Y:S04]  /*5c40*/  STS [R115+0x12000], R3 ;  /* 0x0120000373007388 */ /* 0x0007e80000000800 */
[----:B------:R4:W-:Y:S04]  /*5c50*/  STS [R115+0x12400], R7 ;  /* 0x0124000773007388 */ /* 0x0009e80000000800 */
[----:B------:R-:W-:Y:S01]  /*5c60*/  STS [R0+0x12000], R6 ;  /* 0x0120000600007388 */ /* 0x000fe20000000800 */
[----:B-1----:R-:W-:Y:S05]  /*5c70*/  FADD.FTZ R4, R19, R170 ;  /* 0x000000aa13047221 */ /* 0x002fea0000010000 */
[----:B------:R-:W-:Y:S02]  /*5c80*/  @!P0 FSEL R4, R4, -INF , !P6 ;  /* 0xff80000004048808 */ /* 0x000fe40007000000 */
[----:B--2---:R-:W-:Y:S03]  /*5c90*/  F2FP.BF16.F32.PACK_AB R5, R230, R231 ;  /* 0x000000e7e605723e */ /* 0x004fe600000010ff */
[--C-:B------:R-:W-:Y:S01]  /*5ca0*/  FFMA.FTZ R4, R4, UR5, -R10.reuse ;  /* 0x0000000504047c23 */ /* 0x100fe2000801080a */
[----:B---3--:R-:W-:Y:S01]  /*5cb0*/  FADD.FTZ R3, R18, R169 ;  /* 0x000000a912037221 */ /* 0x008fe20000010000 */
[----:B------:R1:W-:Y:S02]  /*5cc0*/  STS [R0+0x12400], R5 ;  /* 0x0124000500007388 */ /* 0x0003e40000000800 */
[----:B------:R2:W-:Y:S01]  /*5cd0*/  MUFU.EX2 R164, R4 ;  /* 0x0000000400a47308 */ /* 0x0005e20000000800 */
[----:B----4-:R-:W-:Y:S02]  /*5ce0*/  F2FP.BF16.F32.PACK_AB R7, R206, R207 ;  /* 0x000000cfce07723e */ /* 0x010fe400000010ff */
[----:B------:R-:W-:Y:S05]  /*5cf0*/  @!P0 FSEL R3, R3, -INF , !P5 ;  /* 0xff80000003038808 */ /* 0x000fea0006800000 */
[----:B------:R-:W-:Y:S01]  /*5d00*/  FFMA.FTZ R10, R3, UR5, -R10 ;  /* 0x00000005030a7c23 */ /* 0x000fe2000801080a */
[----:B------:R-:W-:Y:S03]  /*5d10*/  F2FP.BF16.F32.PACK_AB R3, R171, R172 ;  /* 0x000000acab03723e */ /* 0x000fe600000010ff */
[----:B------:R-:W3:Y:S02]  /*5d20*/  MUFU.EX2 R163, R10 ;  /* 0x0000000a00a37308 */ /* 0x000ee40000000800 */
[----:B------:R4:W-:Y:S01]  /*5d30*/  STS [R113+0x400], R3 ;  /* 0x0004000371007388 */ /* 0x0009e20000000800 */
[----:B--2---:R-:W-:Y:S05]  /*5d40*/  FADD.FTZ R4, R19, R219 ;  /* 0x000000db13047221 */ /* 0x004fea0000010000 */
[----:B------:R-:W-:Y:S02]  /*5d50*/  @!P0 FSEL R4, R4, -INF , !P4 ;  /* 0xff80000004048808 */ /* 0x000fe40006000000 */
[----:B-1----:R-:W-:Y:S01]  /*5d60*/  F2FP.BF16.F32.PACK_AB R5, R81, R83 ;  /* 0x000000535105723e */ /* 0x002fe200000010ff */
[----:B------:R-:W-:Y:S02]  /*5d70*/  FADD.FTZ R0, R18, R214 ;  /* 0x000000d612007221 */ /* 0x000fe40000010000 */
[--C-:B------:R-:W-:Y:S01]  /*5d80*/  FFMA.FTZ R6, R4, UR5, -R2.reuse ;  /* 0x0000000504067c23 */ /* 0x100fe20008010802 */
[----:B------:R-:W-:Y:S01]  /*5d90*/  F2FP.BF16.F32.PACK_AB R4, R167, R168 ;  /* 0x000000a8a704723e */ /* 0x000fe200000010ff */
[----:B------:R1:W-:Y:S01]  /*5da0*/  STS [R113], R5 ;  /* 0x0000000571007388 */ /* 0x0003e20000000800 */
[----:B------:R-:W-:Y:S01]  /*5db0*/  @!P0 FSEL R0, R0, -INF , !P3 ;  /* 0xff80000000008808 */ /* 0x000fe20005800000 */
[----:B------:R2:W-:Y:S04]  /*5dc0*/  MUFU.EX2 R187, R6 ;  /* 0x0000000600bb7308 */ /* 0x0005e80000000800 */
[----:B------:R-:W-:Y:S01]  /*5dd0*/  FFMA.FTZ R2, R0, UR5, -R2 ;  /* 0x0000000500027c23 */ /* 0x000fe20008010802 */
[----:B------:R-:W-:Y:S05]  /*5de0*/  F2FP.BF16.F32.PACK_AB R0, R181, R182 ;  /* 0x000000b6b500723e */ /* 0x000fea00000010ff */
[----:B------:R3:W3:Y:S01]  /*5df0*/  MUFU.EX2 R185, R2 ;  /* 0x0000000200b97308 */ /* 0x0006e20000000800 */
[----:B----4-:R-:W-:Y:S05]  /*5e00*/  IADD3 R3, PT, PT, R16, R113, RZ ;  /* 0x0000007110037210 */ /* 0x010fea0007ffe0ff */
[----:B------:R4:W-:Y:S01]  /*5e10*/  STS [R3+0x400], R4 ;  /* 0x0004000403007388 */ /* 0x0009e20000000800 */
[----:B--2---:R-:W-:Y:S02]  /*5e20*/  F2FP.BF16.F32.PACK_AB R6, R189, R192 ;  /* 0x000000c0bd06723e */ /* 0x004fe400000010ff */
[----:B-1----:R-:W-:Y:S02]  /*5e30*/  F2FP.BF16.F32.PACK_AB R5, R76, R77 ;  /* 0x0000004d4c05723e */ /* 0x002fe400000010ff */
[----:B---3--:R-:W-:Y:S03]  /*5e40*/  IADD3 R2, PT, PT, R16, R114, RZ ;  /* 0x0000007210027210 */ /* 0x008fe60007ffe0ff */
[----:B------:R1:W-:Y:S04]  /*5e50*/  STS [R3], R5 ;  /* 0x0000000503007388 */ /* 0x0003e80000000800 */
[----:B------:R2:W-:Y:S01]  /*5e60*/  STS [R113+0x2000], R6 ;  /* 0x0020000671007388 */ /* 0x0005e20000000800 */
[----:B----4-:R-:W-:Y:S05]  /*5e70*/  F2FP.BF16.F32.PACK_AB R4, R212, R213 ;  /* 0x000000d5d404723e */ /* 0x010fea00000010ff */
[----:B------:R3:W-:Y:S04]  /*5e80*/  STS [R113+0x2400], R4 ;  /* 0x0024000471007388 */ /* 0x0007e80000000800 */
[----:B------:R4:W-:Y:S04]  /*5e90*/  STS [R3+0x2000], R0 ;  /* 0x0020000003007388 */ /* 0x0009e80000000800 */
[----:B------:R4:W-:Y:S01]  /*5ea0*/  STS [R3+0x2400], R7 ;  /* 0x0024000703007388 */ /* 0x0009e20000000800 */
[----:B-1----:R-:W-:Y:S02]  /*5eb0*/  F2FP.BF16.F32.PACK_AB R5, R166, R165 ;  /* 0x000000a5a605723e */ /* 0x002fe400000010ff */
[----:B--2---:R-:W-:Y:S03]  /*5ec0*/  F2FP.BF16.F32.PACK_AB R6, R72, R74 ;  /* 0x0000004a4806723e */ /* 0x004fe600000010ff */
[----:B------:R1:W-:Y:S04]  /*5ed0*/  STS [R114+0x400], R5 ;  /* 0x0004000572007388 */ /* 0x0003e80000000800 */
[----:B------:R2:W-:Y:S01]  /*5ee0*/  STS [R114], R6 ;  /* 0x0000000672007388 */ /* 0x0005e20000000800 */
[----:B---3--:R-:W-:Y:S02]  /*5ef0*/  F2FP.BF16.F32.PACK_AB R4, R160, R69 ;  /* 0x00000045a004723e */ /* 0x008fe400000010ff */
[----:B----4-:R-:W-:Y:S03]  /*5f00*/  F2FP.BF16.F32.PACK_AB R0, R163, R164 ;  /* 0x000000a4a300723e */ /* 0x010fe600000010ff */
[----:B------:R3:W-:Y:S01]  /*5f10*/  STS [R2], R4 ;  /* 0x0000000402007388 */ /* 0x0007e20000000800 */
[----:B------:R-:W-:Y:S03]  /*5f20*/  F2FP.BF16.F32.PACK_AB R3, R185, R187 ;  /* 0x000000bbb903723e */ /* 0x000fe600000010ff */
[----:B------:R4:W-:Y:S01]  /*5f30*/  STS [R2+0x400], R0 ;  /* 0x0004000002007388 */ /* 0x0009e20000000800 */
[----:B-1----:R-:W-:Y:S02]  /*5f40*/  F2FP.BF16.F32.PACK_AB R5, R196, R197 ;  /* 0x000000c5c405723e */ /* 0x002fe400000010ff */
[----:B--2---:R-:W-:Y:S03]  /*5f50*/  F2FP.BF16.F32.PACK_AB R6, R177, R178 ;  /* 0x000000b2b106723e */ /* 0x004fe600000010ff */
[----:B------:R-:W-:Y:S04]  /*5f60*/  STS [R114+0x2400], R5 ;  /* 0x0024000572007388 */ /* 0x000fe80000000800 */
[----:B------:R-:W-:Y:S04]  /*5f70*/  STS [R114+0x2000], R6 ;  /* 0x0020000672007388 */ /* 0x000fe80000000800 */
[----:B------:R1:W-:Y:S01]  /*5f80*/  STS [R2+0x2400], R3 ;  /* 0x0024000302007388 */ /* 0x0003e20000000800 */
[----:B---3--:R-:W-:Y:S02]  /*5f90*/  F2FP.BF16.F32.PACK_AB R4, R173, R174 ;  /* 0x000000aead04723e */ /* 0x008fe400000010ff */
[----:B----4-:R-:W-:Y:S03]  /*5fa0*/  LEA R0, R155, UR4, 0x1 ;  /* 0x000000049b007c11 */ /* 0x010fe6000f8e08ff */
[----:B------:R2:W-:Y:S04]  /*5fb0*/  STS [R2+0x2000], R4 ;  /* 0x0020000402007388 */ /* 0x0005e80000000800 */
[----:B------:R-:W3:Y:S08]  /*5fc0*/  LDSM.16.M88.4 R64, [R0+0x4000] ;  /* 0x004000000040783b */ /* 0x000ef00000000200 */
[----:B------:R4:W3:Y:S01]  /*5fd0*/  LDSM.16.M88.4 R60, [R0+0x5000] ;  /* 0x00500000003c783b */ /* 0x0008e20000000200 */
[----:B-1----:R-:W-:Y:S04]  /*5fe0*/  FFMA.FTZ R3, -R94, R94, 1 ;  /* 0x3f8000005e037423 */ /* 0x002fe8000001015e */
[----:B------:R-:W-:Y:S01]  /*5ff0*/  FMUL.FTZ R3, R3, UR14 ;  /* 0x0000000e03037c20 */ /* 0x000fe20008410000 */
[C---:B--2---:R-:W-:Y:S02]  /*6000*/  IADD3 R2, PT, PT, R0.reuse, 0x4000, RZ ;  /* 0x0000400000027810 */ /* 0x044fe40007ffe0ff */
[----:B----4-:R-:W-:Y:S02]  /*6010*/  IADD3 R0, PT, PT, R0, 0x4020, RZ ;  /* 0x0000402000007810 */ /* 0x010fe40007ffe0ff */
[----:B------:R-:W-:Y:S02]  /*6020*/  @P2 IADD3 R0, PT, PT, R2, -0x20, RZ ;  /* 0xffffffe002002810 */ /* 0x000fe40007ffe0ff */
[----:B------:R-:W-:Y:S03]  /*6030*/  LOP3.LUT R2, R158, 0x8, RZ, 0xc0, !PT ;  /* 0x000000089e027812 */ /* 0x000fe600078ec0ff */
[----:B------:R-:W1:Y:S01]  /*6040*/  LDSM.16.M88.4 R100, [R0] ;  /* 0x000000000064783b */ /* 0x000e620000000200 */
[----:B------:R-:W-:Y:S01]  /*6050*/  LOP3.LUT R2, R2, 0x30, R157, 0xf8, !PT ;  /* 0x0000003002027812 */ /* 0x000fe200078ef89d */
[-C--:B---3--:R-:W-:Y:S03]  /*6060*/  HMMA.16816.F32.BF16 R4, R64, R116.reuse, RZ ;  /* 0x000000744004723c */ /* 0x088fe600000418ff */
[----:B------:R-:W-:Y:S03]  /*6070*/  LOP3.LUT R2, R2, 0x1c0, R159, 0xf8, !PT ;  /* 0x000001c002027812 */ /* 0x000fe600078ef89f */
[----:B------:R2:W3:Y:S02]  /*6080*/  LDSM.16.M88.4 R104, [R0+0x1000] ;  /* 0x001000000068783b */ /* 0x0004e40000000200 */
[C---:B------:R-:W-:Y:S08]  /*6090*/  HMMA.16816.F32.BF16 R8, R60.reuse, R116, RZ ;  /* 0x000000743c08723c */ /* 0x040ff000000418ff */
[-C--:B------:R-:W-:Y:S08]  /*60a0*/  HMMA.16816.F32.BF16 R12, R60, R118.reuse, RZ ;  /* 0x000000763c0c723c */ /* 0x080ff000000418ff */
[C---:B------:R-:W-:Y:S02]  /*60b0*/  HMMA.16816.F32.BF16 R16, R64.reuse, R118, RZ ;  /* 0x000000764010723c */ /* 0x040fe400000418ff */
[----:B--2---:R-:W-:Y:S02]  /*60c0*/  LOP3.LUT R0, R158, 0x4, RZ, 0xc0, !PT ;  /* 0x000000049e007812 */ /* 0x004fe400078ec0ff */
[----:B------:R-:W2:Y:S04]  /*60d0*/  LDL.LU R158, [R1+0x80] ;  /* 0x00008000019e7983 */ /* 0x000ea80000300800 */
[-C--:B------:R-:W-:Y:S01]  /*60e0*/  HMMA.16816.F32.BF16 R20, R64, R120.reuse, RZ ;  /* 0x000000784014723c */ /* 0x080fe200000418ff */
[----:B------:R-:W-:Y:S01]  /*60f0*/  ISETP.NE.AND P5, PT, R0, RZ, PT ;  /* 0x000000ff0000720c */ /* 0x000fe20003fa5270 */
[----:B------:R4:W5:Y:S01]  /*6100*/  LDL.LU R94, [R1+0x104] ;  /* 0x00010400015e7983 */ /* 0x0009620000300800 */
[----:B------:R-:W-:Y:S05]  /*6110*/  LOP3.LUT R0, R159, 0x400, RZ, 0xc0, !PT ;  /* 0x000004009f007812 */ /* 0x000fea00078ec0ff */
        /* <DEDUP_REMOVED lines=14> */
[C---:B------:R-:W-:Y:S01]  /*6200*/  FADD.FTZ R4, -R111.reuse, R4 ;  /* 0x000000046f047221 */ /* 0x040fe20000010100 */
[C---:B------:R-:W-:Y:S03]  /*6210*/  FADD.FTZ R5, -R111.reuse, R5 ;  /* 0x000000056f057221 */ /* 0x040fe60000010100 */
[----:B------:R-:W-:Y:S01]  /*6220*/  FMUL.FTZ R162, R162, R4 ;  /* 0x00000004a2a27220 */ /* 0x000fe20000410000 */
[C---:B------:R-:W-:Y:S04]  /*6230*/  HMMA.16816.F32.BF16 R16, R100.reuse, R134, R16 ;  /* 0x000000866410723c */ /* 0x040fe80000041810 */
[----:B------:R-:W-:Y:S02]  /*6240*/  FFMA.FTZ R4, -R156, R156, 1 ;  /* 0x3f8000009c047423 */ /* 0x000fe4000001019c */
[----:B------:R-:W1:Y:S02]  /*6250*/  S2R R156, SR_TID.X ;  /* 0x00000000009c7919 */ /* 0x000e640000002100 */
[-C--:B------:R-:W-:Y:S03]  /*6260*/  HMMA.16816.F32.BF16 R20, R100, R136.reuse, R20 ;  /* 0x000000886414723c */ /* 0x080fe60000041814 */
[----:B------:R-:W-:Y:S05]  /*6270*/  FMUL.FTZ R4, R4, UR14 ;  /* 0x0000000e04047c20 */ /* 0x000fea0008410000 */
[C---:B------:R-:W-:Y:S04]  /*6280*/  HMMA.16816.F32.BF16 R24, R104.reuse, R136, R24 ;  /* 0x000000886818723c */ /* 0x040fe80000041818 */
[C---:B------:R-:W-:Y:S04]  /*6290*/  FADD.FTZ R16, -R111.reuse, R16 ;  /* 0x000000106f107221 */ /* 0x040fe80000010100 */
[-C--:B------:R-:W-:Y:S08]  /*62a0*/  HMMA.16816.F32.BF16 R28, R104, R138.reuse, R28 ;  /* 0x0000008a681c723c */ /* 0x080ff0000004181c */
[C---:B------:R-:W-:Y:S04]  /*62b0*/  HMMA.16816.F32.BF16 R32, R100.reuse, R138, R32 ;  /* 0x0000008a6420723c */ /* 0x040fe80000041820 */
[----:B-1----:R-:W-:Y:S04]  /*62c0*/  SHF.L.U32 R156, R156, 0x3, RZ ;  /* 0x000000039c9c7819 */ /* 0x002fe800000006ff */
[-C--:B------:R-:W-:Y:S03]  /*62d0*/  HMMA.16816.F32.BF16 R36, R100, R140.reuse, R36 ;  /* 0x0000008c6424723c */ /* 0x080fe60000041824 */
[----:B------:R-:W-:Y:S04]  /*62e0*/  LOP3.LUT R2, R2, 0x38, R156, 0x78, !PT ;  /* 0x0000003802027812 */ /* 0x000fe800078e789c */
[----:B------:R-:W-:Y:S01]  /*62f0*/  LEA R2, R2, R0, 0x1 ;  /* 0x0000000002027211 */ /* 0x000fe200078e08ff */
[C---:B------:R-:W-:Y:S04]  /*6300*/  HMMA.16816.F32.BF16 R40, R104.reuse, R140, R40 ;  /* 0x0000008c6828723c */ /* 0x040fe80000041828 */
[----:B------:R-:W-:Y:S04]  /*6310*/  FADD.FTZ R0, -R111, R20 ;  /* 0x000000146f007221 */ /* 0x000fe80000010100 */
[-C--:B------:R-:W-:Y:S08]  /*6320*/  HMMA.16816.F32.BF16 R44, R104, R142.reuse, R44 ;  /* 0x0000008e682c723c */ /* 0x080ff0000004182c */
[C---:B------:R-:W-:Y:S08]  /*6330*/  HMMA.16816.F32.BF16 R48, R100.reuse, R142, R48 ;  /* 0x0000008e6430723c */ /* 0x040ff00000041830 */
[-C--:B------:R-:W-:Y:S08]  /*6340*/  HMMA.16816.F32.BF16 R52, R100, R144.reuse, R52 ;  /* 0x000000906434723c */ /* 0x080ff00000041834 */
[C---:B------:R-:W-:Y:S08]  /*6350*/  HMMA.16816.F32.BF16 R56, R104.reuse, R144, R56 ;  /* 0x000000906838723c */ /* 0x040ff00000041838 */
[-C--:B------:R-:W-:Y:S03]  /*6360*/  HMMA.16816.F32.BF16 R60, R104, R146.reuse, R60 ;  /* 0x00000092683c723c */ /* 0x080fe6000004183c */
[----:B------:R-:W-:Y:S01]  /*6370*/  FMUL.FTZ R104, R3, R162 ;  /* 0x000000a203687220 */ /* 0x000fe20000410000 */
[----:B------:R-:W-:Y:S01]  /*6380*/  FADD.FTZ R105, -R111, R21 ;  /* 0x000000156f697221 */ /* 0x000fe20000010100 */
[----:B------:R-:W-:Y:S01]  /*6390*/  FMUL.FTZ R21, R91, R0 ;  /* 0x000000005b157220 */ /* 0x000fe20000410000 */
[----:B------:R-:W-:Y:S02]  /*63a0*/  FFMA.FTZ R0, -R89, R89, 1 ;  /* 0x3f80000059007423 */ /* 0x000fe40000010159 */
[----:B------:R-:W-:Y:S01]  /*63b0*/  FMUL.FTZ R105, R90, R105 ;  /* 0x000000695a697220 */ /* 0x000fe20000410000 */
[----:B------:R-:W-:Y:S04]  /*63c0*/  HMMA.16816.F32.BF16 R64, R100, R146, R64 ;  /* 0x000000926440723c */ /* 0x000fe80000041840 */
[----:B------:R-:W-:Y:S01]  /*63d0*/  FMUL.FTZ R0, R0, UR14 ;  /* 0x0000000e00007c20 */ /* 0x000fe20008410000 */
[----:B------:R-:W-:Y:S01]  /*63e0*/  LOP3.LUT R103, R156, 0x18, RZ, 0xc0, !PT ;  /* 0x000000189c677812 */ /* 0x000fe200078ec0ff */
[----:B--2---:R-:W-:Y:S02]  /*63f0*/  FMUL.FTZ R5, R158, R5 ;  /* 0x000000059e057220 */ /* 0x004fe40000410000 */
[----:B------:R-:W1:Y:S02]  /*6400*/  S2R R158, SR_TID.X ;  /* 0x00000000009e7919 */ /* 0x000e640000002100 */
[----:B------:R-:W-:Y:S01]  /*6410*/  FMUL.FTZ R3, R4, R5 ;  /* 0x0000000504037220 */ /* 0x000fe20000410000 */
[----:B------:R-:W-:Y:S01]  /*6420*/  FADD.FTZ R4, -R111, R17 ;  /* 0x000000116f047221 */ /* 0x000fe20000010100 */
[----:B------:R-:W-:Y:S01]  /*6430*/  FMUL.FTZ R17, R93, R16 ;  /* 0x000000105d117220 */ /* 0x000fe20000410000 */
[----:B------:R-:W-:Y:S01]  /*6440*/  FFMA.FTZ R16, -R88, R88, 1 ;  /* 0x3f80000058107423 */ /* 0x000fe20000010158 */
[----:B------:R4:W5:Y:S01]  /*6450*/  LDL.LU R93, [R1+0x100] ;  /* 0x00010000015d7983 */ /* 0x0009620000300800 */
[----:B------:R-:W-:Y:S01]  /*6460*/  FMUL.FTZ R20, R92, R4 ;  /* 0x000000045c147220 */ /* 0x000fe20000410000 */
[----:B------:R-:W-:Y:S01]  /*6470*/  FFMA.FTZ R5, -R87, R87, 1 ;  /* 0x3f80000057057423 */ /* 0x000fe20000010157 */
        /* <DEDUP_REMOVED lines=12> */
[----:B------:R-:W-:Y:S01]  /*6540*/  FMUL.FTZ R0, R0, R17 ;  /* 0x0000001100007220 */ /* 0x000fe20000410000 */
[----:B------:R4:W5:Y:S01]  /*6550*/  LDL.LU R89, [R1+0xf0] ;  /* 0x0000f00001597983 */ /* 0x0009620000300800 */
[C---:B------:R-:W-:Y:S01]  /*6560*/  FADD.FTZ R17, -R111.reuse, R33 ;  /* 0x000000216f117221 */ /* 0x040fe20000010100 */
[----:B------:R-:W-:Y:S01]  /*6570*/  FADD.FTZ R33, -R111, R37 ;  /* 0x000000256f217221 */ /* 0x000fe20000010100 */
[----:B------:R-:W-:Y:S01]  /*6580*/  F2FP.BF16.F32.PACK_AB R100, R4, R5 ;  /* 0x000000050464723e */ /* 0x000fe200000010ff */
[----:B------:R4:W5:Y:S01]  /*6590*/  LDL.LU R88, [R1+0xec] ;  /* 0x0000ec0001587983 */ /* 0x0009620000300800 */
[----:B------:R-:W-:Y:S01]  /*65a0*/  FMUL.FTZ R17, R84, R17 ;  /* 0x0000001154117220 */ /* 0x000fe20000410000 */
[----:B------:R-:W-:Y:S01]  /*65b0*/  FFMA.FTZ R4, -R82, R82, 1 ;  /* 0x3f80000052047423 */ /* 0x000fe20000010152 */
[----:B------:R-:W-:Y:S01]  /*65c0*/  FMUL.FTZ R33, R81, R33 ;  /* 0x0000002151217220 */ /* 0x000fe20000410000 */
[----:B------:R4:W5:Y:S01]  /*65d0*/  LDL.LU R87, [R1+0xe8] ;  /* 0x0000e80001577983 */ /* 0x0009620000300800 */
[----:B------:R-:W-:Y:S01]  /*65e0*/  F2FP.BF16.F32.PACK_AB R16, R16, R0 ;  /* 0x000000001010723e */ /* 0x000fe200000010ff */
[C---:B------:R-:W-:Y:S01]  /*65f0*/  FADD.FTZ R0, -R111.reuse, R32 ;  /* 0x000000206f007221 */ /* 0x040fe20000010100 */
[----:B------:R-:W-:Y:S01]  /*6600*/  FADD.FTZ R32, -R111, R36 ;  /* 0x000000246f207221 */ /* 0x000fe20000010100 */
[----:B------:R4:W5:Y:S01]  /*6610*/  LDL.LU R86, [R1+0xe4] ;  /* 0x0000e40001567983 */ /* 0x0009620000300800 */
[----:B------:R-:W-:Y:S01]  /*6620*/  FMUL.FTZ R21, R21, UR14 ;  /* 0x0000000e15157c20 */ /* 0x000fe20008410000 */
[----:B------:R-:W-:Y:S01]  /*6630*/  FMUL.FTZ R5, R85, R0 ;  /* 0x0000000055057220 */ /* 0x000fe20000410000 */
[----:B------:R-:W-:Y:S01]  /*6640*/  FMUL.FTZ R32, R83, R32 ;  /* 0x0000002053207220 */ /* 0x000fe20000410000 */
[----:B------:R4:W5:Y:S01]  /*6650*/  LDL.LU R85, [R1+0xe0] ;  /* 0x0000e00001557983 */ /* 0x0009620000300800 */
[----:B------:R-:W-:Y:S01]  /*6660*/  FFMA.FTZ R0, -R80, R80, 1 ;  /* 0x3f80000050007423 */ /* 0x000fe20000010150 */
[C---:B------:R-:W-:Y:S01]  /*6670*/  FADD.FTZ R36, -R111.reuse, R52 ;  /* 0x000000346f247221 */ /* 0x040fe20000010100 */
[----:B------:R-:W-:Y:S01]  /*6680*/  FADD.FTZ R37, -R111, R53 ;  /* 0x000000356f257221 */ /* 0x000fe20000010100 */
[----:B------:R4:W5:Y:S01]  /*6690*/  LDL.LU R84, [R1+0xdc] ;  /* 0x0000dc0001547983 */ /* 0x0009620000300800 */
[----:B------:R-:W-:Y:S01]  /*66a0*/  FMUL.FTZ R21, R21, R32 ;  /* 0x0000002015157220 */ /* 0x000fe20000410000 */
[----:B------:R-:W-:Y:S01]  /*66b0*/  FMUL.FTZ R36, R74, R36 ;  /* 0x000000244a247220 */ /* 0x000fe20000410000 */
[----:B------:R-:W-:Y:S01]  /*66c0*/  FMUL.FTZ R37, R72, R37 ;  /* 0x0000002548257220 */ /* 0x000fe20000410000 */
[----:B------:R4:W5:Y:S01]  /*66d0*/  LDL.LU R83, [R1+0xd8] ;  /* 0x0000d80001537983 */ /* 0x0009620000300800 */
[----:B------:R-:W-:Y:S01]  /*66e0*/  FADD.FTZ R32, -R111, R48 ;  /* 0x000000306f207221 */ /* 0x000fe20000010100 */
[----:B------:R-:W-:Y:S01]  /*66f0*/  FMUL.FTZ R0, R0, UR14 ;  /* 0x0000000e00007c20 */ /* 0x000fe20008410000 */
[----:B------:R-:W-:Y:S01]  /*6700*/  FMUL.FTZ R4, R4, UR14 ;  /* 0x0000000e04047c20 */ /* 0x000fe20008410000 */
[----:B------:R4:W5:Y:S01]  /*6710*/  LDL.LU R82, [R1+0xd4] ;  /* 0x0000d40001527983 */ /* 0x0009620000300800 */
[----:B------:R-:W-:Y:S01]  /*6720*/  FMUL.FTZ R32, R77, R32 ;  /* 0x000000204d207220 */ /* 0x000fe20000410000 */
        /* <DEDUP_REMOVED lines=11> */
[----:B------:R-:W-:Y:S01]  /*67e0*/  FMUL.FTZ R20, R20, R33 ;  /* 0x0000002114147220 */ /* 0x000fe20000410000 */
[----:B------:R-:W-:Y:S01]  /*67f0*/  FADD.FTZ R33, -R111, R49 ;  /* 0x000000316f217221 */ /* 0x000fe20000010100 */
[----:B------:R-:W-:Y:S01]  /*6800*/  F2FP.BF16.F32.PACK_AB R49, R0, R4 ;  /* 0x000000040031723e */ /* 0x000fe200000010ff */
[----:B------:R4:W5:Y:S01]  /*6810*/  LDL.LU R78, [R1+0xc4] ;  /* 0x0000c400014e7983 */ /* 0x0009620000300800 */
[----:B------:R-:W-:Y:S01]  /*6820*/  FFMA.FTZ R4, -R71, R71, 1 ;  /* 0x3f80000047047423 */ /* 0x000fe20000010147 */
[----:B------:R-:W-:Y:S01]  /*6830*/  FMUL.FTZ R33, R76, R33 ;  /* 0x000000214c217220 */ /* 0x000fe20000410000 */
[----:B------:R-:W-:Y:S01]  /*6840*/  FFMA.FTZ R0, -R70, R70, 1 ;  /* 0x3f80000046007423 */ /* 0x000fe20000010146 */
[----:B------:R4:W5:Y:S01]  /*6850*/  LDL.LU R77, [R1+0xc0] ;  /* 0x0000c000014d7983 */ /* 0x0009620000300800 */
[----:B------:R-:W-:Y:S01]  /*6860*/  F2FP.BF16.F32.PACK_AB R48, R20, R21 ;  /* 0x000000151430723e */ /* 0x000fe200000010ff */
[----:B------:R-:W-:Y:S01]  /*6870*/  FADD.FTZ R20, -R111, R64 ;  /* 0x000000406f147221 */ /* 0x000fe20000010100 */
[----:B------:R-:W-:Y:S01]  /*6880*/  FMUL.FTZ R5, R5, R33 ;  /* 0x0000002105057220 */ /* 0x000fe20000410000 */
[----:B------:R4:W5:Y:S01]  /*6890*/  LDL.LU R76, [R1+0xbc] ;  /* 0x0000bc00014c7983 */ /* 0x0009620000300800 */
[----:B------:R-:W-:Y:S01]  /*68a0*/  FMUL.FTZ R0, R0, UR14 ;  /* 0x0000000e00007c20 */ /* 0x000fe20008410000 */
[----:B------:R-:W-:Y:S01]  /*68b0*/  FMUL.FTZ R20, R69, R20 ;  /* 0x0000001445147220 */ /* 0x000fe20000410000 */
[----:B------:R-:W-:Y:S01]  /*68c0*/  FMUL.FTZ R4, R4, UR14 ;  /* 0x0000000e04047c20 */ /* 0x000fe20008410000 */
[----:B------:R4:W5:Y:S01]  /*68d0*/  LDL.LU R75, [R1+0xb8] ;  /* 0x0000b800014b7983 */ /* 0x0009620000300800 */
[----:B------:R-:W-:Y:S01]  /*68e0*/  FMUL.FTZ R0, R0, R37 ;  /* 0x0000002500007220 */ /* 0x000fe20000410000 */
[----:B------:R-:W-:Y:S01]  /*68f0*/  F2FP.BF16.F32.PACK_AB R37, R5, R17 ;  /* 0x000000110525723e */ /* 0x000fe200000010ff */
[----:B------:R-:W-:Y:S01]  /*6900*/  FFMA.FTZ R17, -R68, R68, 1 ;  /* 0x3f80000044117423 */ /* 0x000fe20000010144 */
[----:B------:R4:W5:Y:S01]  /*6910*/  LDL.LU R74, [R1+0xb4] ;  /* 0x0000b400014a7983 */ /* 0x0009620000300800 */
[----:B------:R-:W-:Y:S01]  /*6920*/  FADD.FTZ R21, -R111, R65 ;  /* 0x000000416f157221 */ /* 0x000fe20000010100 */
[----:B------:R-:W-:Y:S01]  /*6930*/  FFMA.FTZ R5, -R161, R161, 1 ;  /* 0x3f800000a1057423 */ /* 0x000fe200000101a1 */
        /* <DEDUP_REMOVED lines=8> */
[----:B------:R-:W-:Y:S01]  /*69c0*/  FMUL.FTZ R17, R5, R21 ;  /* 0x0000001505117220 */ /* 0x000fe20000410000 */
[----:B------:R4:W5:Y:S01]  /*69d0*/  LDL.LU R71, [R1+0xa8] ;  /* 0x0000a80001477983 */ /* 0x0009620000300800 */
[C---:B-1----:R-:W-:Y:S02]  /*69e0*/  SHF.L.U32 R161, R158.reuse, 0x2, RZ ;  /* 0x000000029ea17819 */ /* 0x042fe400000006ff */
[----:B------:R-:W-:Y:S01]  /*69f0*/  SHF.L.U32 R160, R158, 0x5, RZ ;  /* 0x000000059ea07819 */ /* 0x000fe200000006ff */
[----:B------:R4:W5:Y:S01]  /*6a00*/  LDL.LU R70, [R1+0xa4] ;  /* 0x0000a40001467983 */ /* 0x0009620000300800 */
[----:B------:R-:W-:Y:S03]  /*6a10*/  F2FP.BF16.F32.PACK_AB R36, R0, R4 ;  /* 0x000000040024723e */ /* 0x000fe600000010ff */
[----:B------:R4:W5:Y:S04]  /*6a20*/  LDL.LU R69, [R1+0xa0] ;  /* 0x0000a00001457983 */ /* 0x0009680000300800 */
[----:B------:R4:W5:Y:S01]  /*6a30*/  LDL.LU R68, [R1+0x9c] ;  /* 0x00009c0001447983 */ /* 0x0009620000300800 */
[----:B------:R-:W-:Y:S05]  /*6a40*/  BRA.U !UP0, `(.L_x_463) ;  /* 0x00000001089c7547 */ /* 0x000fea000b800000 */
[----:B------:R-:W2:Y:S01]  /*6a50*/  LDL.LU R101, [R1+0x74] ;  /* 0x0000740001657983 */ /* 0x000ea20000300800 */
[----:B------:R-:W1:Y:S01]  /*6a60*/  LDC R21, c[0x0][0x3b0] ;  /* 0x0000ec00ff157b82 */ /* 0x000e620000000800 */
[----:B------:R-:W-:Y:S01]  /*6a70*/  ISETP.GE.AND P3, PT, R103, UR8, PT ;  /* 0x0000000867007c0c */ /* 0x000fe2000bf66270 */
[----:B------:R-:W-:Y:S01]  /*6a80*/  ULOP3.LUT UR16, UR36, 0x1, URZ, 0xc0, !UPT ;  /* 0x0000000124107892 */ /* 0x000fe2000f8ec0ff */
[----:B------:R-:W3:Y:S01]  /*6a90*/  LDL.LU R53, [R1+0x70] ;  /* 0x0000700001357983 */ /* 0x000ee20000300800 */
[----:B------:R-:W-:Y:S02]  /*6aa0*/  IADD3 R4, P0, PT, RZ, -UR31, RZ ;  /* 0x8000001fff047c10 */ /* 0x000fe4000ff1e0ff */
[----:B------:R-:W-:Y:S01]  /*6ab0*/  UISETP.NE.U32.AND UP1, UPT, UR16, 0x1, UPT ;  /* 0x000000011000788c */ /* 0x000fe2000bf25070 */
[----:B------:R-:W4:Y:S03]  /*6ac0*/  LDL.LU R52, [R1+0x30] ;  /* 0x0000300001347983 */ /* 0x000f260000300800 */
[----:B------:R-:W-:Y:S06]  /*6ad0*/  USEL UR16, UR30, 0x2000, !UP1 ;  /* 0x000020001e107887 */ /* 0x000fec000c800000 */
[----:B------:R-:W-:Y:S02]  /*6ae0*/  VIADD R246, R246, UR16 ;  /* 0x00000010f6f67c36 */ /* 0x000fe40008000000 */
[----:B------:R-:W-:Y:S02]  /*6af0*/  VIADD R149, R149, UR16 ;  /* 0x0000001095957c36 */ /* 0x000fe40008000000 */
[----:B----4-:R-:W-:Y:S02]  /*6b00*/  VIADD R52, R52, UR16 ;  /* 0x0000001034347c36 */ /* 0x010fe40008000000 */
[----:B-1----:R-:W-:Y:S04]  /*6b10*/  IMAD.SHL.U32 R0, R21, 0x80, RZ ;  /* 0x0000008015007824 */ /* 0x002fe800078e00ff */
[----:B------:R-:W-:Y:S01]  /*6b20*/  IMAD.X R0, RZ, RZ, ~R0, P0 ;  /* 0x000000ffff007224 */ /* 0x000fe200000e0e00 */
[----:B------:R-:W-:Y:S04]  /*6b30*/  ISETP.GE.AND P0, PT, R103, UR8, PT ;  /* 0x0000000867007c0c */ /* 0x000fe8000bf06270 */
[----:B------:R-:W-:Y:S04]  /*6b40*/  SHF.R.S64 R4, R4, 0x1f, R0 ;  /* 0x0000001f04047819 */ /* 0x000fe80000001000 */
[----:B--2---:R-:W-:Y:S04]  /*6b50*/  IADD3 R101, P4, PT, R4, R101, RZ ;  /* 0x0000006504657210 */ /* 0x004fe80007f9e0ff */
[----:B---3--:R-:W-:Y:S01]  /*6b60*/  LEA.HI.X.SX32 R53, R0, R53, 0x1, P4 ;  /* 0x0000003500357211 */ /* 0x008fe200020f0eff */
[----:B------:R-:W-:Y:S01]  /*6b70*/  @!P3 IMAD.MOV.U32 R4, RZ, RZ, R101 ;  /* 0x000000ffff04b224 */ /* 0x000fe200078e0065 */
[----:B------:R-:W1:Y:S03]  /*6b80*/  @!P0 LDC R0, c[0x0][0x3b4] ;  /* 0x0000ed00ff008b82 */ /* 0x000e660000000800 */
        /* <DEDUP_REMOVED lines=11> */
[----:B------:R2:W-:Y:S01]  /*6c40*/  STL [R1+0x30], R52 ;  /* 0x0000303401007387 */ /* 0x0005e20000100800 */
[C---:B---3--:R-:W-:Y:S04]  /*6c50*/  @!P0 LEA R4, P4, R21.reuse, R101, 0x7 ;  /* 0x0000006515048211 */ /* 0x048fe800078838ff */
[----:B-1----:R-:W-:Y:S05]  /*6c60*/  @!P0 LEA.HI.X R5, R21, R53, R0, 0x7, P4 ;  /* 0x0000003515058211 */ /* 0x002fea00020f3c00 */
[----:B------:R-:W-:Y:S01]  /*6c70*/  @!PT LDS RZ, [RZ] ;  /* 0x00000000fffff984 */ /* 0x000fe20000000800 */
[----:B------:R-:W-:Y:S01]  /*6c80*/  @!PT LDS RZ, [RZ] ;  /* 0x00000000fffff984 */ /* 0x000fe20000000800 */
[----:B------:R-:W-:Y:S01]  /*6c90*/  @!PT LDS RZ, [RZ] ;  /* 0x00000000fffff984 */ /* 0x000fe20000000800 */
[----:B------:R2:W-:Y:S04]  /*6ca0*/  @!P0 LDGSTS.E.BYPASS.LTC128B.128 [R52+0x1000], desc[UR34][R4.64] ;  /* 0x0100000004348fae */ /* 0x0005e8000b981a22 */
[----:B------:R-:W0:Y:S02]  /*6cb0*/  LDGDEPBAR ;  /* 0x00000000000079af */ /* 0x000e240000000000 */
.L_x_463:
[----:B------:R-:W3:Y:S01]  /*6cc0*/  LDL.LU R105, [R1+0x24] ;  /* 0x0000240001697983 */ /* 0x000ee20000300800 */
[----:B------:R-:W-:Y:S01]  /*6cd0*/  F2FP.BF16.F32.PACK_AB R33, R17, R20 ;  /* 0x000000141121723e */ /* 0x000fe200000010ff */
[----:B-----5:R-:W-:Y:S01]  /*6ce0*/  FADD.FTZ R28, -R109, R28 ;  /* 0x0000001c6d1c7221 */ /* 0x020fe20000010100 */
[----:B--2---:R-:W-:Y:S01]  /*6cf0*/  MOV R52, 0x10 ;  /* 0x0000001000347802 */ /* 0x004fe20000000f00 */
[----:B------:R-:W2:Y:S01]  /*6d00*/  LDL.LU R104, [R1+0x20] ;  /* 0x0000200001687983 */ /* 0x000ea20000300800 */
[----:B------:R-:W-:Y:S01]  /*6d10*/  FADD.FTZ R15, -R108, R15 ;  /* 0x0000000f6c0f7221 */ /* 0x000fe20000010100 */
[----:B------:R-:W-:Y:S01]  /*6d20*/  FMUL.FTZ R28, R203, R28 ;  /* 0x0000001ccb1c7220 */ /* 0x000fe20000410000 */
[C---:B------:R-:W-:Y:S01]  /*6d30*/  FADD.FTZ R25, -R109.reuse, R25 ;  /* 0x000000196d197221 */ /* 0x040fe20000010100 */
[----:B------:R-:W4:Y:S01]  /*6d40*/  LDL.LU R102, [R1+0x1c] ;  /* 0x00001c0001667983 */ /* 0x000f220000300800 */
[----:B------:R-:W-:Y:S01]  /*6d50*/  FMUL.FTZ R15, R244, R15 ;  /* 0x0000000ff40f7220 */ /* 0x000fe20000410000 */
[----:B------:R-:W-:Y:S01]  /*6d60*/  FADD.FTZ R27, -R108, R27 ;  /* 0x0000001b6c1b7221 */ /* 0x000fe20000010100 */
[----:B------:R-:W-:Y:S01]  /*6d70*/  FMUL.FTZ R25, R210, R25 ;  /* 0x00000019d2197220 */ /* 0x000fe20000410000 */
[----:B------:R-:W4:Y:S01]  /*6d80*/  LDL.LU R101, [R1+0x18] ;  /* 0x0000180001657983 */ /* 0x000f220000300800 */
[C---:B------:R-:W-:Y:S01]  /*6d90*/  FADD.FTZ R41, -R109.reuse, R41 ;  /* 0x000000296d297221 */ /* 0x040fe20000010100 */
[----:B------:R-:W-:Y:S01]  /*6da0*/  FMUL.FTZ R27, R234, R27 ;  /* 0x0000001bea1b7220 */ /* 0x000fe20000410000 */
[----:B------:R-:W-:Y:S01]  /*6db0*/  FADD.FTZ R24, -R109, R24 ;  /* 0x000000186d187221 */ /* 0x000fe20000010100 */
[----:B------:R-:W4:Y:S01]  /*6dc0*/  LDL.LU R65, [R1+0x14] ;  /* 0x0000140001417983 */ /* 0x000f220000300800 */
[----:B------:R-:W-:Y:S01]  /*6dd0*/  FMUL.FTZ R41, R189, R41 ;  /* 0x00000029bd297220 */ /* 0x000fe20000410000 */
[----:B------:R-:W-:Y:S01]  /*6de0*/  FADD.FTZ R40, -R109, R40 ;  /* 0x000000286d287221 */ /* 0x000fe20000010100 */
[----:B------:R-:W-:Y:S01]  /*6df0*/  FMUL.FTZ R24, R211, R24 ;  /* 0x00000018d3187220 */ /* 0x000fe20000410000 */
[----:B------:R-:W4:Y:S01]  /*6e00*/  LDL.LU R64, [R1+0x10] ;  /* 0x0000100001407983 */ /* 0x000f220000300800 */
[C---:B------:R-:W-:Y:S01]  /*6e10*/  FADD.FTZ R6, -R110.reuse, R6 ;  /* 0x000000066e067221 */ /* 0x040fe20000010100 */
[----:B------:R-:W-:Y:S01]  /*6e20*/  FADD.FTZ R7, -R110, R7 ;  /* 0x000000076e077221 */ /* 0x000fe20000010100 */
[----:B------:R-:W-:Y:S01]  /*6e30*/  FFMA.FTZ R0, -R228, R228, 1 ;  /* 0x3f800000e4007423 */ /* 0x000fe200000101e4 */
[----:B------:R1:W-:Y:S01]  /*6e40*/  STS [R112+0x8000], R3 ;  /* 0x0080000370007388 */ /* 0x0003e20000000800 */
[----:B------:R-:W-:Y:S01]  /*6e50*/  FMUL.FTZ R6, R209, R6 ;  /* 0x00000006d1067220 */ /* 0x000fe20000410000 */
[----:B------:R-:W-:Y:S01]  /*6e60*/  FMUL.FTZ R7, R208, R7 ;  /* 0x00000007d0077220 */ /* 0x000fe20000410000 */
[----:B------:R-:W-:Y:S01]  /*6e70*/  FMUL.FTZ R0, R0, UR14 ;  /* 0x0000000e00007c20 */ /* 0x000fe20008410000 */
[C---:B------:R-:W-:Y:S01]  /*6e80*/  FADD.FTZ R18, -R110.reuse, R18 ;  /* 0x000000126e127221 */ /* 0x040fe20000010100 */
[C---:B------:R-:W-:Y:S01]  /*6e90*/  FADD.FTZ R34, -R110.reuse, R34 ;  /* 0x000000226e227221 */ /* 0x040fe20000010100 */
[----:B------:R-:W-:Y:S01]  /*6ea0*/  FADD.FTZ R35, -R110, R35 ;  /* 0x000000236e237221 */ /* 0x000fe20000010100 */
[----:B------:R-:W-:Y:S01]  /*6eb0*/  FMUL.FTZ R4, R0, R7 ;  /* 0x0000000700047220 */ /* 0x000fe20000410000 */
[----:B------:R-:W-:Y:S01]  /*6ec0*/  FMUL.FTZ R18, R191, R18 ;  /* 0x00000012bf127220 */ /* 0x000fe20000410000 */
[----:B------:R-:W-:Y:S01]  /*6ed0*/  FFMA.FTZ R17, -R205, R205, 1 ;  /* 0x3f800000cd117423 */ /* 0x000fe200000101cd */
[----:B------:R-:W-:Y:S01]  /*6ee0*/  FMUL.FTZ R34, R176, R34 ;  /* 0x00000022b0227220 */ /* 0x000fe20000410000 */
[----:B------:R-:W-:Y:S01]  /*6ef0*/  FMUL.FTZ R35, R175, R35 ;  /* 0x00000023af237220 */ /* 0x000fe20000410000 */
[----:B------:R-:W4:Y:S01]  /*6f00*/  LDL.LU R53, [R1+0x4] ;  /* 0x0000040001357983 */ /* 0x000f220000300800 */
[----:B------:R-:W-:Y:S01]  /*6f10*/  FMUL.FTZ R17, R17, UR14 ;  /* 0x0000000e11117c20 */ /* 0x000fe20008410000 */
[----:B------:R-:W-:Y:S01]  /*6f20*/  FFMA.FTZ R0, -R220, R220, 1 ;  /* 0x3f800000dc007423 */ /* 0x000fe200000101dc */
[C---:B------:R-:W-:Y:S01]  /*6f30*/  FADD.FTZ R19, -R110.reuse, R19 ;  /* 0x000000136e137221 */ /* 0x040fe20000010100 */
[----:B------:R-:W-:Y:S01]  /*6f40*/  FADD.FTZ R23, -R110, R23 ;  /* 0x000000176e177221 */ /* 0x000fe20000010100 */
[----:B------:R-:W-:Y:S01]  /*6f50*/  FMUL.FTZ R34, R17, R34 ;  /* 0x0000002211227220 */ /* 0x000fe20000410000 */
[----:B------:R-:W-:Y:S01]  /*6f60*/  FMUL.FTZ R5, R0, UR14 ;  /* 0x0000000e00057c20 */ /* 0x000fe20008410000 */
[----:B------:R-:W-:Y:S01]  /*6f70*/  FFMA.FTZ R0, -R217, R217, 1 ;  /* 0x3f800000d9007423 */ /* 0x000fe200000101d9 */
[----:B------:R-:W-:Y:S01]  /*6f80*/  FMUL.FTZ R19, R190, R19 ;  /* 0x00000013be137220 */ /* 0x000fe20000410000 */
[----:B------:R-:W-:Y:S01]  /*6f90*/  FMUL.FTZ R23, R186, R23 ;  /* 0x00000017ba177220 */ /* 0x000fe20000410000 */
[----:B------:R-:W-:Y:S01]  /*6fa0*/  FADD.FTZ R38, -R110, R38 ;  /* 0x000000266e267221 */ /* 0x000fe20000010100 */
[----:B------:R-:W-:Y:S01]  /*6fb0*/  FMUL.FTZ R0, R0, UR14 ;  /* 0x0000000e00007c20 */ /* 0x000fe20008410000 */
[----:B------:R-:W-:Y:S01]  /*6fc0*/  FMUL.FTZ R19, R5, R19 ;  /* 0x0000001305137220 */ /* 0x000fe20000410000 */
[----:B-1----:R-:W-:Y:S01]  /*6fd0*/  FFMA.FTZ R3, -R229, R229, 1 ;  /* 0x3f800000e5037423 */ /* 0x002fe200000101e5 */
[----:B------:R-:W-:Y:S01]  /*6fe0*/  FFMA.FTZ R5, -R198, R198, 1 ;  /* 0x3f800000c6057423 */ /* 0x000fe200000101c6 */
[----:B------:R-:W-:Y:S01]  /*6ff0*/  FMUL.FTZ R23, R0, R23 ;  /* 0x0000001700177220 */ /* 0x000fe20000410000 */
[----:B------:R-:W-:Y:S01]  /*7000*/  FADD.FTZ R0, -R110, R39 ;  /* 0x000000276e007221 */ /* 0x000fe20000010100 */
[----:B------:R-:W-:Y:S01]  /*7010*/  FMUL.FTZ R3, R3, UR14 ;  /* 0x0000000e03037c20 */ /* 0x000fe20008410000 */
[----:B------:R-:W-:Y:S01]  /*7020*/  FMUL.FTZ R38, R172, R38 ;  /* 0x00000026ac267220 */ /* 0x000fe20000410000 */
[----:B------:R-:W-:Y:S01]  /*7030*/  FMUL.FTZ R5, R5, UR14 ;  /* 0x0000000e05057c20 */ /* 0x000fe20008410000 */
[----:B------:R-:W-:Y:S01]  /*7040*/  FMUL.FTZ R0, R171, R0 ;  /* 0x00000000ab007220 */ /* 0x000fe20000410000 */
[----:B------:R-:W-:Y:S01]  /*7050*/  FMUL.FTZ R6, R3, R6 ;  /* 0x0000000603067220 */ /* 0x000fe20000410000 */
[----:B------:R-:W-:Y:S01]  /*7060*/  FFMA.FTZ R3, -R221, R221, 1 ;  /* 0x3f800000dd037423 */ /* 0x000fe200000101dd */
[C---:B------:R-:W-:Y:S01]  /*7070*/  FADD.FTZ R50, -R110.reuse, R50 ;  /* 0x000000326e327221 */ /* 0x040fe20000010100 */
[----:B------:R-:W-:Y:S01]  /*7080*/  FMUL.FTZ R0, R5, R0 ;  /* 0x0000000005007220 */ /* 0x000fe20000410000 */
[----:B------:R-:W-:Y:S01]  /*7090*/  FADD.FTZ R54, -R110, R54 ;  /* 0x000000366e367221 */ /* 0x000fe20000010100 */
[----:B------:R-:W-:Y:S01]  /*70a0*/  FMUL.FTZ R7, R3, UR14 ;  /* 0x0000000e03077c20 */ /* 0x000fe20008410000 */
[----:B------:R-:W-:Y:S01]  /*70b0*/  F2FP.BF16.F32.PACK_AB R4, R4, R6 ;  /* 0x000000060404723e */ /* 0x000fe200000010ff */
[----:B------:R-:W-:Y:S01]  /*70c0*/  FFMA.FTZ R6, -R199, R199, 1 ;  /* 0x3f800000c7067423 */ /* 0x000fe200000101c7 */
[----:B------:R-:W-:Y:S01]  /*70d0*/  FFMA.FTZ R3, -R218, R218, 1 ;  /* 0x3f800000da037423 */ /* 0x000fe200000101da */
[----:B------:R-:W-:Y:S01]  /*70e0*/  FMUL.FTZ R18, R7, R18 ;  /* 0x0000001207127220 */ /* 0x000fe20000410000 */
[----:B------:R-:W-:Y:S01]  /*70f0*/  FFMA.FTZ R7, -R204, R204, 1 ;  /* 0x3f800000cc077423 */ /* 0x000fe200000101cc */
[----:B------:R-:W-:Y:S01]  /*7100*/  FMUL.FTZ R6, R6, UR14 ;  /* 0x0000000e06067c20 */ /* 0x000fe20008410000 */
[----:B------:R1:W-:Y:S01]  /*7110*/  STS [R112+0x8400], R4 ;  /* 0x0084000470007388 */ /* 0x0003e20000000800 */
[----:B------:R-:W-:Y:S01]  /*7120*/  FADD.FTZ R22, -R110, R22 ;  /* 0x000000166e167221 */ /* 0x000fe20000010100 */
[----:B------:R-:W-:Y:S01]  /*7130*/  FMUL.FTZ R7, R7, UR14 ;  /* 0x0000000e07077c20 */ /* 0x000fe20008410000 */
[----:B------:R-:W-:Y:S01]  /*7140*/  FMUL.FTZ R38, R6, R38 ;  /* 0x0000002606267220 */ /* 0x000fe20000410000 */
[----:B------:R-:W-:Y:S01]  /*7150*/  FFMA.FTZ R6, -R184, R184, 1 ;  /* 0x3f800000b8067423 */ /* 0x000fe200000101b8 */
[----:B------:R-:W-:Y:S01]  /*7160*/  FMUL.FTZ R50, R168, R50 ;  /* 0x00000032a8327220 */ /* 0x000fe20000410000 */
[----:B------:R-:W-:Y:S01]  /*7170*/  FMUL.FTZ R35, R7, R35 ;  /* 0x0000002307237220 */ /* 0x000fe20000410000 */
[----:B------:R-:W-:Y:S01]  /*7180*/  FMUL.FTZ R54, R165, R54 ;  /* 0x00000036a5367220 */ /* 0x000fe20000410000 */
[----:B------:R-:W-:Y:S01]  /*7190*/  F2FP.BF16.F32.PACK_AB R38, R0, R38 ;  /* 0x000000260026723e */ /* 0x000fe200000010ff */
[----:B------:R-:W-:Y:S01]  /*71a0*/  FFMA.FTZ R0, -R179, R179, 1 ;  /* 0x3f800000b3007423 */ /* 0x000fe200000101b3 */
[----:B------:R-:W-:Y:S01]  /*71b0*/  FMUL.FTZ R6, R6, UR14 ;  /* 0x0000000e06067c20 */ /* 0x000fe20008410000 */
[----:B------:R-:W-:Y:S01]  /*71c0*/  F2FP.BF16.F32.PACK_AB R34, R35, R34 ;  /* 0x000000222322723e */ /* 0x000fe200000010ff */
[----:B------:R-:W-:Y:S01]  /*71d0*/  FMUL.FTZ R3, R3, UR14 ;  /* 0x0000000e03037c20 */ /* 0x000fe20008410000 */
[----:B------:R-:W-:Y:S01]  /*71e0*/  SEL R35, R52, 0xfffffff0, !P5 ;  /* 0xfffffff034237807 */ /* 0x000fe20006800000 */
[----:B------:R-:W-:Y:S01]  /*71f0*/  FMUL.FTZ R0, R0, UR14 ;  /* 0x0000000e00007c20 */ /* 0x000fe20008410000 */
[----:B------:R-:W4:Y:S01]  /*7200*/  LDL.LU R52, [R1] ;  /* 0x0000000001347983 */ /* 0x000f220000300800 */
[----:B------:R-:W-:Y:S01]  /*7210*/  FMUL.FTZ R22, R188, R22 ;  /* 0x00000016bc167220 */ /* 0x000fe20000410000 */
[----:B------:R-:W-:Y:S01]  /*7220*/  FFMA.FTZ R5, -R183, R183, 1 ;  /* 0x3f800000b7057423 */ /* 0x000fe200000101b7 */
[----:B------:R-:W-:Y:S01]  /*7230*/  FMUL.FTZ R50, R6, R50 ;  /* 0x0000003206327220 */ /* 0x000fe20000410000 */
[----:B------:R-:W-:Y:S01]  /*7240*/  FMUL.FTZ R54, R0, R54 ;  /* 0x0000003600367220 */ /* 0x000fe20000410000 */
[C---:B------:R-:W-:Y:S01]  /*7250*/  FADD.FTZ R0, -R110.reuse, R67 ;  /* 0x000000436e007221 */ /* 0x040fe20000010100 */
[----:B------:R-:W-:Y:S01]  /*7260*/  FFMA.FTZ R6, -R169, R169, 1 ;  /* 0x3f800000a9067423 */ /* 0x000fe200000101a9 */
[----:B------:R-:W-:Y:S01]  /*7270*/  FMUL.FTZ R22, R3, R22 ;  /* 0x0000001603167220 */ /* 0x000fe20000410000 */
[----:B------:R-:W-:Y:S01]  /*7280*/  FMUL.FTZ R21, R5, UR14 ;  /* 0x0000000e05157c20 */ /* 0x000fe20008410000 */
[----:B------:R-:W-:Y:S01]  /*7290*/  FADD.FTZ R5, -R110, R66 ;  /* 0x000000426e057221 */ /* 0x000fe20000010100 */
[----:B------:R-:W-:Y:S01]  /*72a0*/  FFMA.FTZ R7, -R170, R170, 1 ;  /* 0x3f800000aa077423 */ /* 0x000fe200000101aa */
[----:B------:R-:W-:Y:S01]  /*72b0*/  FMUL.FTZ R0, R163, R0 ;  /* 0x00000000a3007220 */ /* 0x000fe20000410000 */
[----:B------:R-:W-:Y:S01]  /*72c0*/  FMUL.FTZ R6, R6, UR14 ;  /* 0x0000000e06067c20 */ /* 0x000fe20008410000 */
[----:B------:R-:W-:Y:S01]  /*72d0*/  F2FP.BF16.F32.PACK_AB R32, R23, R22 ;  /* 0x000000161720723e */ /* 0x000fe200000010ff */
[----:B------:R-:W-:Y:S01]  /*72e0*/  FMUL.FTZ R5, R164, R5 ;  /* 0x00000005a4057220 */ /* 0x000fe20000410000 */
[----:B------:R-:W-:Y:S01]  /*72f0*/  FMUL.FTZ R7, R7, UR14 ;  /* 0x0000000e07077c20 */ /* 0x000fe20008410000 */
[----:B------:R-:W-:Y:S01]  /*7300*/  FMUL.FTZ R22, R6, R0 ;  /* 0x0000000006167220 */ /* 0x000fe20000410000 */
[----:B------:R-:W-:Y:S01]  /*7310*/  F2FP.BF16.F32.PACK_AB R3, R19, R18 ;  /* 0x000000121303723e */ /* 0x000fe200000010ff */
[----:B-1----:R-:W-:Y:S01]  /*7320*/  FADD.FTZ R4, -R109, R13 ;  /* 0x0000000d6d047221 */ /* 0x002fe20000010100 */
[----:B------:R-:W-:Y:S01]  /*7330*/  IADD3 R0, PT, PT, R112, R35, RZ ;  /* 0x0000002370007210 */ /* 0x000fe20007ffe0ff */
[----:B------:R-:W-:Y:S01]  /*7340*/  FMUL.FTZ R5, R7, R5 ;  /* 0x0000000507057220 */ /* 0x000fe20000410000 */
[----:B------:R-:W-:Y:S01]  /*7350*/  FADD.FTZ R12, -R109, R12 ;  /* 0x0000000c6d0c7221 */ /* 0x000fe20000010100 */
[----:B------:R-:W-:Y:S01]  /*7360*/  FFMA.FTZ R6, -R248, R248, 1 ;  /* 0x3f800000f8067423 */ /* 0x000fe200000101f8 */
[----:B------:R-:W-:Y:S01]  /*7370*/  FMUL.FTZ R4, R224, R4 ;  /* 0x00000004e0047220 */ /* 0x000fe20000410000 */
[----:B------:R1:W-:Y:S01]  /*7380*/  STS [R0+0x8400], R3 ;  /* 0x0084000300007388 */ /* 0x0003e20000000800 */
[----:B------:R-:W-:Y:S01]  /*7390*/  F2FP.BF16.F32.PACK_AB R22, R22, R5 ;  /* 0x000000051616723e */ /* 0x000fe200000010ff */
[----:B------:R-:W-:Y:S01]  /*73a0*/  FFMA.FTZ R5, -R247, R247, 1 ;  /* 0x3f800000f7057423 */ /* 0x000fe200000101f7 */
[----:B------:R-:W-:Y:S01]  /*73b0*/  FMUL.FTZ R12, R225, R12 ;  /* 0x0000000ce10c7220 */ /* 0x000fe20000410000 */
[----:B------:R-:W-:Y:S01]  /*73c0*/  FMUL.FTZ R6, R6, UR14 ;  /* 0x0000000e06067c20 */ /* 0x000fe20008410000 */
[----:B------:R-:W-:Y:S01]  /*73d0*/  FADD.FTZ R8, -R109, R8 ;  /* 0x000000086d087221 */ /* 0x000fe20000010100 */
[----:B------:R-:W-:Y:S01]  /*73e0*/  FMUL.FTZ R5, R5, UR14 ;  /* 0x0000000e05057c20 */ /* 0x000fe20008410000 */
[----:B------:R-:W-:Y:S01]  /*73f0*/  FADD.FTZ R9, -R109, R9 ;  /* 0x000000096d097221 */ /* 0x000fe20000010100 */
[----:B------:R-:W-:Y:S01]  /*7400*/  FMUL.FTZ R12, R6, R12 ;  /* 0x0000000c060c7220 */ /* 0x000fe20000410000 */
[----:B------:R-:W-:Y:S01]  /*7410*/  FMUL.FTZ R13, R233, R8 ;  /* 0x00000008e90d7220 */ /* 0x000fe20000410000 */
[----:B------:R-:W-:Y:S01]  /*7420*/  FMUL.FTZ R20, R5, R4 ;  /* 0x0000000405147220 */ /* 0x000fe20000410000 */
[----:B------:R-:W-:Y:S01]  /*7430*/  FADD.FTZ R4, -R109, R29 ;  /* 0x0000001d6d047221 */ /* 0x000fe20000010100 */
[----:B------:R-:W-:Y:S01]  /*7440*/  FFMA.FTZ R6, -R237, R237, 1 ;  /* 0x3f800000ed067423 */ /* 0x000fe200000101ed */
[----:B------:R-:W-:Y:S01]  /*7450*/  FFMA.FTZ R8, -R252, R252, 1 ;  /* 0x3f800000fc087423 */ /* 0x000fe200000101fc */
[----:B------:R-:W-:Y:S01]  /*7460*/  FFMA.FTZ R7, -R249, R249, 1 ;  /* 0x3f800000f9077423 */ /* 0x000fe200000101f9 */
[----:B------:R-:W-:Y:S01]  /*7470*/  FFMA.FTZ R5, -R236, R236, 1 ;  /* 0x3f800000ec057423 */ /* 0x000fe200000101ec */
[----:B------:R-:W-:Y:S01]  /*7480*/  FMUL.FTZ R6, R6, UR14 ;  /* 0x0000000e06067c20 */ /* 0x000fe20008410000 */
[----:B------:R-:W-:Y:S01]  /*7490*/  FMUL.FTZ R9, R232, R9 ;  /* 0x00000009e8097220 */ /* 0x000fe20000410000 */
[----:B------:R-:W-:Y:S01]  /*74a0*/  FMUL.FTZ R8, R8, UR14 ;  /* 0x0000000e08087c20 */ /* 0x000fe20008410000 */
[----:B------:R-:W-:Y:S01]  /*74b0*/  FMUL.FTZ R7, R7, UR14 ;  /* 0x0000000e07077c20 */ /* 0x000fe20008410000 */
[----:B------:R-:W-:Y:S01]  /*74c0*/  FMUL.FTZ R4, R202, R4 ;  /* 0x00000004ca047220 */ /* 0x000fe20000410000 */
[----:B------:R-:W-:Y:S01]  /*74d0*/  FMUL.FTZ R5, R5, UR14 ;  /* 0x0000000e05057c20 */ /* 0x000fe20008410000 */
[----:B------:R-:W-:Y:S01]  /*74e0*/  FMUL.FTZ R18, R6, R28 ;  /* 0x0000001c06127220 */ /* 0x000fe20000410000 */
[----:B------:R-:W-:Y:S01]  /*74f0*/  FMUL.FTZ R13, R8, R13 ;  /* 0x0000000d080d7220 */ /* 0x000fe20000410000 */
[----:B------:R-:W-:Y:S01]  /*7500*/  FMUL.FTZ R9, R7, R9 ;  /* 0x0000000907097220 */ /* 0x000fe20000410000 */
[----:B------:R-:W-:Y:S01]  /*7510*/  FMUL.FTZ R4, R5, R4 ;  /* 0x0000000405047220 */ /* 0x000fe20000410000 */
[----:B------:R-:W-:Y:S01]  /*7520*/  FFMA.FTZ R8, -R241, R241, 1 ;  /* 0x3f800000f1087423 */ /* 0x000fe200000101f1 */
[----:B------:R1:W-:Y:S01]  /*7530*/  STS [R0+0x8000], R16 ;  /* 0x0080001000007388 */ /* 0x0003e20000000800 */
[----:B------:R-:W-:Y:S01]  /*7540*/  FFMA.FTZ R5, -R215, R215, 1 ;  /* 0x3f800000d7057423 */ /* 0x000fe200000101d7 */
[----:B-1----:R-:W-:Y:S01]  /*7550*/  F2FP.BF16.F32.PACK_AB R3, R9, R13 ;  /* 0x0000000d0903723e */ /* 0x002fe200000010ff */
[----:B------:R-:W-:Y:S01]  /*7560*/  FMUL.FTZ R8, R8, UR14 ;  /* 0x0000000e08087c20 */ /* 0x000fe20008410000 */
[----:B------:R-:W-:Y:S01]  /*7570*/  F2FP.BF16.F32.PACK_AB R18, R4, R18 ;  /* 0x000000120412723e */ /* 0x000fe200000010ff */
[----:B------:R-:W-:Y:S01]  /*7580*/  FADD.FTZ R4, -R109, R45 ;  /* 0x0000002d6d047221 */ /* 0x000fe20000010100 */
[----:B------:R-:W-:Y:S01]  /*7590*/  FMUL.FTZ R5, R5, UR14 ;  /* 0x0000000e05057c20 */ /* 0x000fe20008410000 */
[----:B------:R-:W-:Y:S01]  /*75a0*/  FMUL.FTZ R24, R8, R24 ;  /* 0x0000001808187220 */ /* 0x000fe20000410000 */
[----:B------:R2:W-:Y:S01]  /*75b0*/  STS [R112+0xa000], R3 ;  /* 0x00a0000370007388 */ /* 0x0005e20000000800 */
[----:B------:R-:W-:Y:S01]  /*75c0*/  FMUL.FTZ R4, R181, R4 ;  /* 0x00000004b5047220 */ /* 0x000fe20000410000 */
[----:B------:R-:W-:Y:S01]  /*75d0*/  FFMA.FTZ R8, -R223, R223, 1 ;  /* 0x3f800000df087423 */ /* 0x000fe200000101df */
[----:B------:R-:W-:Y:S01]  /*75e0*/  FADD.FTZ R44, -R109, R44 ;  /* 0x0000002c6d2c7221 */ /* 0x000fe20000010100 */
[----:B------:R-:W-:Y:S01]  /*75f0*/  FFMA.FTZ R6, -R216, R216, 1 ;  /* 0x3f800000d8067423 */ /* 0x000fe200000101d8 */
[----:B------:R-:W-:Y:S01]  /*7600*/  F2FP.BF16.F32.PACK_AB R20, R20, R12 ;  /* 0x0000000c1414723e */ /* 0x000fe200000010ff */
[----:B------:R-:W-:Y:S01]  /*7610*/  FMUL.FTZ R40, R192, R40 ;  /* 0x00000028c0287220 */ /* 0x000fe20000410000 */
[----:B------:R-:W-:Y:S01]  /*7620*/  FMUL.FTZ R8, R8, UR14 ;  /* 0x0000000e08087c20 */ /* 0x000fe20008410000 */
[----:B------:R-:W-:Y:S01]  /*7630*/  FMUL.FTZ R12, R5, R4 ;  /* 0x00000004050c7220 */ /* 0x000fe20000410000 */
[----:B------:R-:W-:Y:S01]  /*7640*/  FMUL.FTZ R44, R182, R44 ;  /* 0x0000002cb62c7220 */ /* 0x000fe20000410000 */
[----:B------:R-:W-:Y:S01]  /*7650*/  FMUL.FTZ R6, R6, UR14 ;  /* 0x0000000e06067c20 */ /* 0x000fe20008410000 */
[----:B------:R-:W-:Y:S01]  /*7660*/  FFMA.FTZ R5, -R200, R200, 1 ;  /* 0x3f800000c8057423 */ /* 0x000fe200000101c8 */
[----:B------:R-:W-:Y:S01]  /*7670*/  FMUL.FTZ R40, R8, R40 ;  /* 0x0000002808287220 */ /* 0x000fe20000410000 */
[----:B------:R-:W-:Y:S01]  /*7680*/  FADD.FTZ R60, -R109, R60 ;  /* 0x0000003c6d3c7221 */ /* 0x000fe20000010100 */
[----:B------:R-:W-:Y:S01]  /*7690*/  FMUL.FTZ R44, R6, R44 ;  /* 0x0000002c062c7220 */ /* 0x000fe20000410000 */
[----:B------:R-:W-:Y:S01]  /*76a0*/  FMUL.FTZ R8, R5, UR14 ;  /* 0x0000000e05087c20 */ /* 0x000fe20008410000 */
[----:B------:R-:W-:Y:S01]  /*76b0*/  FADD.FTZ R4, -R109, R61 ;  /* 0x0000003d6d047221 */ /* 0x000fe20000010100 */
[----:B------:R-:W-:Y:S01]  /*76c0*/  FFMA.FTZ R6, -R195, R195, 1 ;  /* 0x3f800000c3067423 */ /* 0x000fe200000101c3 */
[----:B------:R-:W-:Y:S01]  /*76d0*/  FFMA.FTZ R5, -R193, R193, 1 ;  /* 0x3f800000c1057423 */ /* 0x000fe200000101c1 */
[----:B------:R-:W-:Y:S01]  /*76e0*/  FMUL.FTZ R60, R174, R60 ;  /* 0x0000003cae3c7220 */ /* 0x000fe20000410000 */
[----:B------:R-:W-:Y:S01]  /*76f0*/  FMUL.FTZ R4, R173, R4 ;  /* 0x00000004ad047220 */ /* 0x000fe20000410000 */
[----:B------:R-:W-:Y:S01]  /*7700*/  FMUL.FTZ R6, R6, UR14 ;  /* 0x0000000e06067c20 */ /* 0x000fe20008410000 */
[----:B------:R-:W-:Y:S01]  /*7710*/  FMUL.FTZ R5, R5, UR14 ;  /* 0x0000000e05057c20 */ /* 0x000fe20008410000 */
[C---:B------:R-:W-:Y:S01]  /*7720*/  FADD.FTZ R14, -R108.reuse, R14 ;  /* 0x0000000e6c0e7221 */ /* 0x040fe20000010100 */
[----:B------:R-:W-:Y:S01]  /*7730*/  FADD.FTZ R11, -R108, R11 ;  /* 0x0000000b6c0b7221 */ /* 0x000fe20000010100 */
[----:B------:R-:W-:Y:S01]  /*7740*/  FMUL.FTZ R16, R6, R60 ;  /* 0x0000003c06107220 */ /* 0x000fe20000410000 */
[----:B------:R-:W-:Y:S01]  /*7750*/  FMUL.FTZ R4, R5, R4 ;  /* 0x0000000405047220 */ /* 0x000fe20000410000 */
[----:B------:R-:W-:Y:S01]  /*7760*/  FMUL.FTZ R14, R245, R14 ;  /* 0x0000000ef50e7220 */ /* 0x000fe20000410000 */
[----:B------:R-:W-:Y:S01]  /*7770*/  FADD.FTZ R56, -R109, R56 ;  /* 0x000000386d387221 */ /* 0x000fe20000010100 */
[----:B------:R-:W-:Y:S01]  /*7780*/  FADD.FTZ R10, -R108, R10 ;  /* 0x0000000a6c0a7221 */ /* 0x000fe20000010100 */
[----:B------:R-:W-:Y:S01]  /*7790*/  FMUL.FTZ R11, R250, R11 ;  /* 0x0000000bfa0b7220 */ /* 0x000fe20000410000 */
[----:B------:R-:W-:Y:S01]  /*77a0*/  F2FP.BF16.F32.PACK_AB R16, R4, R16 ;  /* 0x000000100410723e */ /* 0x000fe200000010ff */
[----:B------:R-:W-:Y:S01]  /*77b0*/  FMUL.FTZ R56, R178, R56 ;  /* 0x00000038b2387220 */ /* 0x000fe20000410000 */
[C---:B------:R-:W-:Y:S01]  /*77c0*/  FADD.FTZ R26, -R108.reuse, R26 ;  /* 0x0000001a6c1a7221 */ /* 0x040fe20000010100 */
[----:B------:R-:W-:Y:S01]  /*77d0*/  FMUL.FTZ R10, R251, R10 ;  /* 0x0000000afb0a7220 */ /* 0x000fe20000410000 */
[----:B------:R-:W-:Y:S01]  /*77e0*/  FADD.FTZ R30, -R108, R30 ;  /* 0x0000001e6c1e7221 */ /* 0x000fe20000010100 */
[----:B------:R-:W-:Y:S01]  /*77f0*/  FMUL.FTZ R56, R8, R56 ;  /* 0x0000003808387220 */ /* 0x000fe20000410000 */
[----:B------:R-:W-:Y:S01]  /*7800*/  FMUL.FTZ R26, R235, R26 ;  /* 0x0000001aeb1a7220 */ /* 0x000fe20000410000 */
[C---:B------:R-:W-:Y:S01]  /*7810*/  FADD.FTZ R31, -R108.reuse, R31 ;  /* 0x0000001f6c1f7221 */ /* 0x040fe20000010100 */
[----:B------:R-:W-:Y:S01]  /*7820*/  FMUL.FTZ R30, R231, R30 ;  /* 0x0000001ee71e7220 */ /* 0x000fe20000410000 */
[----:B------:R-:W-:Y:S01]  /*7830*/  FADD.FTZ R42, -R108, R42 ;  /* 0x0000002a6c2a7221 */ /* 0x000fe20000010100 */
[----:B------:R-:W-:Y:S01]  /*7840*/  FFMA.FTZ R7, -R240, R240, 1 ;  /* 0x3f800000f0077423 */ /* 0x000fe200000101f0 */
[----:B------:R-:W-:Y:S01]  /*7850*/  FMUL.FTZ R31, R230, R31 ;  /* 0x0000001fe61f7220 */ /* 0x000fe20000410000 */
[----:B------:R-:W-:Y:S01]  /*7860*/  FADD.FTZ R58, -R108, R58 ;  /* 0x0000003a6c3a7221 */ /* 0x000fe20000010100 */
[----:B------:R-:W-:Y:S01]  /*7870*/  FMUL.FTZ R42, R213, R42 ;  /* 0x0000002ad52a7220 */ /* 0x000fe20000410000 */
[----:B------:R-:W-:Y:S01]  /*7880*/  FMUL.FTZ R7, R7, UR14 ;  /* 0x0000000e07077c20 */ /* 0x000fe20008410000 */
[----:B------:R-:W-:Y:S01]  /*7890*/  FADD.FTZ R55, -R110, R55 ;  /* 0x000000376e377221 */ /* 0x000fe20000010100 */
[----:B------:R-:W-:Y:S01]  /*78a0*/  FMUL.FTZ R58, R197, R58 ;  /* 0x0000003ac53a7220 */ /* 0x000fe20000410000 */
[----:B------:R-:W-:Y:S01]  /*78b0*/  FFMA.FTZ R17, -R180, R180, 1 ;  /* 0x3f800000b4117423 */ /* 0x000fe200000101b4 */
[----:B------:R-:W-:Y:S01]  /*78c0*/  FMUL.FTZ R19, R7, R25 ;  /* 0x0000001907137220 */ /* 0x000fe20000410000 */
[----:B------:R-:W-:Y:S01]  /*78d0*/  FFMA.FTZ R7, -R222, R222, 1 ;  /* 0x3f800000de077423 */ /* 0x000fe200000101de */
[----:B------:R-:W-:Y:S01]  /*78e0*/  FADD.FTZ R57, -R109, R57 ;  /* 0x000000396d397221 */ /* 0x000fe20000010100 */
[----:B------:R-:W-:Y:S01]  /*78f0*/  FMUL.FTZ R55, R166, R55 ;  /* 0x00000037a6377220 */ /* 0x000fe20000410000 */
[----:B------:R-:W-:Y:S01]  /*7900*/  FMUL.FTZ R17, R17, UR14 ;  /* 0x0000000e11117c20 */ /* 0x000fe20008410000 */
[----:B------:R-:W-:Y:S01]  /*7910*/  F2FP.BF16.F32.PACK_AB R19, R19, R24 ;  /* 0x000000181313723e */ /* 0x000fe200000010ff */
[----:B------:R-:W-:Y:S01]  /*7920*/  FMUL.FTZ R7, R7, UR14 ;  /* 0x0000000e07077c20 */ /* 0x000fe20008410000 */
[----:B------:R-:W-:Y:S01]  /*7930*/  FMUL.FTZ R57, R177, R57 ;  /* 0x00000039b1397220 */ /* 0x000fe20000410000 */
[----:B------:R-:W-:Y:S01]  /*7940*/  FADD.FTZ R51, -R110, R51 ;  /* 0x000000336e337221 */ /* 0x000fe20000010100 */
[----:B------:R-:W-:Y:S01]  /*7950*/  FMUL.FTZ R23, R17, R55 ;  /* 0x0000003711177220 */ /* 0x000fe20000410000 */
[----:B------:R-:W-:Y:S01]  /*7960*/  FMUL.FTZ R13, R7, R41 ;  /* 0x00000029070d7220 */ /* 0x000fe20000410000 */
[----:B------:R-:W-:Y:S01]  /*7970*/  FFMA.FTZ R7, -R201, R201, 1 ;  /* 0x3f800000c9077423 */ /* 0x000fe200000101c9 */
[C---:B------:R-:W-:Y:S01]  /*7980*/  FADD.FTZ R46, -R108.reuse, R46 ;  /* 0x0000002e6c2e7221 */ /* 0x040fe20000010100 */
[----:B------:R-:W-:Y:S01]  /*7990*/  FMUL.FTZ R51, R167, R51 ;  /* 0x00000033a7337220 */ /* 0x000fe20000410000 */
[----:B------:R-:W-:Y:S01]  /*79a0*/  FADD.FTZ R43, -R108, R43 ;  /* 0x0000002b6c2b7221 */ /* 0x000fe20000010100 */
[----:B------:R-:W-:Y:S01]  /*79b0*/  FMUL.FTZ R7, R7, UR14 ;  /* 0x0000000e07077c20 */ /* 0x000fe20008410000 */
[----:B------:R-:W-:Y:S01]  /*79c0*/  FMUL.FTZ R46, R207, R46 ;  /* 0x0000002ecf2e7220 */ /* 0x000fe20000410000 */
[----:B------:R-:W-:Y:S01]  /*79d0*/  FMUL.FTZ R21, R21, R51 ;  /* 0x0000003315157220 */ /* 0x000fe20000410000 */
[----:B------:R-:W-:Y:S01]  /*79e0*/  FMUL.FTZ R43, R212, R43 ;  /* 0x0000002bd42b7220 */ /* 0x000fe20000410000 */
[----:B------:R-:W-:Y:S01]  /*79f0*/  FMUL.FTZ R17, R7, R57 ;  /* 0x0000003907117220 */ /* 0x000fe20000410000 */
[----:B------:R-:W-:Y:S01]  /*7a00*/  FFMA.FTZ R7, -R242, R242, 1 ;  /* 0x3f800000f2077423 */ /* 0x000fe200000101f2 */
[C---:B------:R-:W-:Y:S01]  /*7a10*/  FADD.FTZ R62, -R108.reuse, R62 ;  /* 0x0000003e6c3e7221 */ /* 0x040fe20000010100 */
[----:B------:R-:W-:Y:S01]  /*7a20*/  F2FP.BF16.F32.PACK_AB R21, R21, R50 ;  /* 0x000000321515723e */ /* 0x000fe200000010ff */
[----:B------:R-:W-:Y:S01]  /*7a30*/  FADD.FTZ R59, -R108, R59 ;  /* 0x0000003b6c3b7221 */ /* 0x000fe20000010100 */
[----:B------:R-:W-:Y:S01]  /*7a40*/  FMUL.FTZ R7, R7, UR14 ;  /* 0x0000000e07077c20 */ /* 0x000fe20008410000 */
[----:B------:R-:W-:Y:S01]  /*7a50*/  FMUL.FTZ R62, R187, R62 ;  /* 0x0000003ebb3e7220 */ /* 0x000fe20000410000 */
[----:B------:R-:W-:Y:S01]  /*7a60*/  F2FP.BF16.F32.PACK_AB R13, R13, R40 ;  /* 0x000000280d0d723e */ /* 0x000fe200000010ff */
[----:B------:R-:W-:Y:S01]  /*7a70*/  FMUL.FTZ R59, R196, R59 ;  /* 0x0000003bc43b7220 */ /* 0x000fe20000410000 */
[----:B------:R-:W-:Y:S01]  /*7a80*/  FMUL.FTZ R43, R7, R43 ;  /* 0x0000002b072b7220 */ /* 0x000fe20000410000 */
[----:B------:R-:W-:Y:S01]  /*7a90*/  FFMA.FTZ R7, -R226, R226, 1 ;  /* 0x3f800000e2077423 */ /* 0x000fe200000101e2 */
[----:B------:R-:W-:Y:S01]  /*7aa0*/  F2FP.BF16.F32.PACK_AB R12, R12, R44 ;  /* 0x0000002c0c0c723e */ /* 0x000fe200000010ff */
[----:B------:R-:W4:Y:S01]  /*7ab0*/  LDL.LU.64 R40, [R1+0x8] ;  /* 0x0000080001287983 */ /* 0x000f220000300a00 */
[----:B------:R-:W-:Y:S01]  /*7ac0*/  F2FP.BF16.F32.PACK_AB R23, R23, R54 ;  /* 0x000000361717723e */ /* 0x000fe200000010ff */
[----:B------:R-:W-:Y:S01]  /*7ad0*/  FMUL.FTZ R7, R7, UR14 ;  /* 0x0000000e07077c20 */ /* 0x000fe20008410000 */
[----:B------:R-:W-:Y:S01]  /*7ae0*/  F2FP.BF16.F32.PACK_AB R17, R17, R56 ;  /* 0x000000381111723e */ /* 0x000fe200000010ff */
[----:B------:R-:W1:Y:S02]  /*7af0*/  LDC R44, c[0x0][0x44c] ;  /* 0x00011300ff2c7b82 */ /* 0x000e640000000800 */
[----:B------:R-:W-:Y:S01]  /*7b00*/  FMUL.FTZ R7, R7, R59 ;  /* 0x0000003b07077220 */ /* 0x000fe20000410000 */
[----:B---3--:R-:W-:Y:S01]  /*7b10*/  FFMA.FTZ R4, -R105, R105, 1 ;  /* 0x3f80000069047423 */ /* 0x008fe20000010169 */
[----:B--2---:R-:W-:Y:S03]  /*7b20*/  FFMA.FTZ R3, -R104, R104, 1 ;  /* 0x3f80000068037423 */ /* 0x004fe60000010168 */
[----:B------:R-:W-:Y:S01]  /*7b30*/  FMUL.FTZ R6, R4, UR14 ;  /* 0x0000000e04067c20 */ /* 0x000fe20008410000 */
[----:B------:R-:W-:Y:S01]  /*7b40*/  FMUL.FTZ R5, R3, UR14 ;  /* 0x0000000e03057c20 */ /* 0x000fe20008410000 */
[----:B----4-:R-:W-:Y:S02]  /*7b50*/  FFMA.FTZ R4, -R102, R102, 1 ;  /* 0x3f80000066047423 */ /* 0x010fe40000010166 */
[----:B------:R-:W-:Y:S01]  /*7b60*/  FMUL.FTZ R6, R6, R10 ;  /* 0x0000000a06067220 */ /* 0x000fe20000410000 */
[----:B------:R-:W-:Y:S01]  /*7b70*/  FFMA.FTZ R10, -R243, R243, 1 ;  /* 0x3f800000f30a7423 */ /* 0x000fe200000101f3 */
[----:B------:R-:W-:Y:S01]  /*7b80*/  FFMA.FTZ R3, -R101, R101, 1 ;  /* 0x3f80000065037423 */ /* 0x000fe20000010165 */
[----:B------:R-:W-:Y:S01]  /*7b90*/  FMUL.FTZ R4, R4, UR14 ;  /* 0x0000000e04047c20 */ /* 0x000fe20008410000 */
[----:B------:R-:W-:Y:S01]  /*7ba0*/  FMUL.FTZ R11, R5, R11 ;  /* 0x0000000b050b7220 */ /* 0x000fe20000410000 */
[----:B------:R-:W-:Y:S01]  /*7bb0*/  FMUL.FTZ R10, R10, UR14 ;  /* 0x0000000e0a0a7c20 */ /* 0x000fe20008410000 */
[----:B------:R-:W-:Y:S01]  /*7bc0*/  FMUL.FTZ R3, R3, UR14 ;  /* 0x0000000e03037c20 */ /* 0x000fe20008410000 */
[----:B------:R-:W-:Y:S01]  /*7bd0*/  FMUL.FTZ R14, R4, R14 ;  /* 0x0000000e040e7220 */ /* 0x000fe20000410000 */
[----:B------:R-:W-:Y:S01]  /*7be0*/  FFMA.FTZ R4, -R65, R65, 1 ;  /* 0x3f80000041047423 */ /* 0x000fe20000010141 */
[----:B------:R-:W-:Y:S01]  /*7bf0*/  FMUL.FTZ R42, R10, R42 ;  /* 0x0000002a0a2a7220 */ /* 0x000fe20000410000 */
[----:B------:R-:W-:Y:S01]  /*7c00*/  FMUL.FTZ R9, R3, R15 ;  /* 0x0000000f03097220 */ /* 0x000fe20000410000 */
[----:B------:R-:W-:Y:S01]  /*7c10*/  FFMA.FTZ R3, -R64, R64, 1 ;  /* 0x3f80000040037423 */ /* 0x000fe20000010140 */
[----:B------:R-:W-:Y:S01]  /*7c20*/  FMUL.FTZ R5, R4, UR14 ;  /* 0x0000000e04057c20 */ /* 0x000fe20008410000 */
[----:B------:R-:W-:Y:S01]  /*7c30*/  FFMA.FTZ R10, -R227, R227, 1 ;  /* 0x3f800000e30a7423 */ /* 0x000fe200000101e3 */
[----:B-1----:R-:W-:Y:S02]  /*7c40*/  IMAD R101, R44, UR9, RZ ;  /* 0x000000092c657c24 */ /* 0x002fe4000f8e02ff */
[----:B------:R-:W-:Y:S01]  /*7c50*/  FMUL.FTZ R8, R3, UR14 ;  /* 0x0000000e03087c20 */ /* 0x000fe20008410000 */
[----:B------:R-:W-:Y:S01]  /*7c60*/  FMUL.FTZ R26, R5, R26 ;  /* 0x0000001a051a7220 */ /* 0x000fe20000410000 */
[----:B------:R-:W-:Y:S01]  /*7c70*/  F2FP.BF16.F32.PACK_AB R9, R9, R14 ;  /* 0x0000000e0909723e */ /* 0x000fe200000010ff */
[----:B------:R-:W-:Y:S01]  /*7c80*/  FMUL.FTZ R10, R10, UR14 ;  /* 0x0000000e0a0a7c20 */ /* 0x000fe20008410000 */
[----:B------:R-:W-:Y:S01]  /*7c90*/  FMUL.FTZ R8, R8, R27 ;  /* 0x0000001b08087220 */ /* 0x000fe20000410000 */
[----:B------:R-:W-:Y:S02]  /*7ca0*/  LOP3.LUT R102, R157, 0x30, RZ, 0xc0, !PT ;  /* 0x000000309d667812 */ /* 0x000fe400078ec0ff */
[----:B------:R-:W-:Y:S02]  /*7cb0*/  FMUL.FTZ R58, R10, R58 ;  /* 0x0000003a0a3a7220 */ /* 0x000fe40000410000 */
[----:B------:R-:W-:Y:S01]  /*7cc0*/  F2FP.BF16.F32.PACK_AB R8, R8, R26 ;  /* 0x0000001a0808723e */ /* 0x000fe200000010ff */
[----:B------:R-:W-:Y:S02]  /*7cd0*/  FFMA.FTZ R4, -R53, R53, 1 ;  /* 0x3f80000035047423 */ /* 0x000fe40000010135 */
[----:B------:R-:W-:Y:S02]  /*7ce0*/  F2FP.BF16.F32.PACK_AB R7, R7, R58 ;  /* 0x0000003a0707723e */ /* 0x000fe400000010ff */
[----:B------:R-:W-:Y:S04]  /*7cf0*/  FMUL.FTZ R5, R4, UR14 ;  /* 0x0000000e04057c20 */ /* 0x000fe80008410000 */
[----:B------:R-:W-:Y:S01]  /*7d00*/  FMUL.FTZ R30, R5, R30 ;  /* 0x0000001e051e7220 */ /* 0x000fe20000410000 */
[----:B------:R-:W-:Y:S04]  /*7d10*/  FFMA.FTZ R5, -R238, R238, 1 ;  /* 0x3f800000ee057423 */ /* 0x000fe800000101ee */
[----:B------:R-:W-:Y:S01]  /*7d20*/  FMUL.FTZ R5, R5, UR14 ;  /* 0x0000000e05057c20 */ /* 0x000fe20008410000 */
[----:B------:R-:W-:Y:S04]  /*7d30*/  FFMA.FTZ R3, -R52, R52, 1 ;  /* 0x3f80000034037423 */ /* 0x000fe80000010134 */
[----:B------:R-:W-:Y:S01]  /*7d40*/  FMUL.FTZ R4, R3, UR14 ;  /* 0x0000000e03047c20 */ /* 0x000fe20008410000 */
[----:B------:R-:W-:Y:S01]  /*7d50*/  F2FP.BF16.F32.PACK_AB R3, R11, R6 ;  /* 0x000000060b03723e */ /* 0x000fe200000010ff */
[----:B------:R-:W-:Y:S02]  /*7d60*/  FFMA.FTZ R6, -R239, R239, 1 ;  /* 0x3f800000ef067423 */ /* 0x000fe400000101ef */
[----:B------:R-:W-:Y:S01]  /*7d70*/  FMUL.FTZ R31, R4, R31 ;  /* 0x0000001f041f7220 */ /* 0x000fe20000410000 */
[----:B------:R-:W-:Y:S01]  /*7d80*/  FADD.FTZ R4, -R108, R47 ;  /* 0x0000002f6c047221 */ /* 0x000fe20000010100 */
[----:B------:R1:W-:Y:S01]  /*7d90*/  STS [R112+0xa400], R3 ;  /* 0x00a4000370007388 */ /* 0x0003e20000000800 */
[----:B------:R-:W-:Y:S02]  /*7da0*/  FMUL.FTZ R6, R6, UR14 ;  /* 0x0000000e06067c20 */ /* 0x000fe40008410000 */
[----:B------:R-:W-:Y:S01]  /*7db0*/  FMUL.FTZ R4, R206, R4 ;  /* 0x00000004ce047220 */ /* 0x000fe20000410000 */
[----:B------:R-:W-:Y:S01]  /*7dc0*/  STS [R0+0xa000], R20 ;  /* 0x00a0001400007388 */ /* 0x000fe20000000800 */
[----:B------:R-:W-:Y:S01]  /*7dd0*/  FMUL.FTZ R46, R6, R46 ;  /* 0x0000002e062e7220 */ /* 0x000fe20000410000 */
[----:B------:R-:W-:Y:S01]  /*7de0*/  FFMA.FTZ R6, -R219, R219, 1 ;  /* 0x3f800000db067423 */ /* 0x000fe200000101db */
[----:B------:R-:W-:Y:S01]  /*7df0*/  FMUL.FTZ R11, R5, R4 ;  /* 0x00000004050b7220 */ /* 0x000fe20000410000 */
[----:B------:R2:W-:Y:S01]  /*7e00*/  STS [R0+0xa400], R9 ;  /* 0x00a4000900007388 */ /* 0x0005e20000000800 */
[----:B------:R-:W-:Y:S01]  /*7e10*/  FADD.FTZ R4, -R108, R63 ;  /* 0x0000003f6c047221 */ /* 0x000fe20000010100 */
        /* <DEDUP_REMOVED lines=8> */
[----:B------:R-:W-:Y:S01]  /*7ea0*/  FMUL.FTZ R10, R5, R4 ;  /* 0x00000004050a7220 */ /* 0x000fe20000410000 */
[----:B------:R-:W-:Y:S02]  /*7eb0*/  F2FP.BF16.F32.PACK_AB R4, R31, R30 ;  /* 0x0000001e1f04723e */ /* 0x000fe400000010ff */
[----:B------:R-:W-:Y:S02]  /*7ec0*/  F2FP.BF16.F32.PACK_AB R5, R43, R42 ;  /* 0x0000002a2b05723e */ /* 0x000fe400000010ff */
[----:B------:R-:W-:Y:S02]  /*7ed0*/  F2FP.BF16.F32.PACK_AB R10, R10, R62 ;  /* 0x0000003e0a0a723e */ /* 0x000fe400000010ff */
[----:B-1----:R-:W-:Y:S05]  /*7ee0*/  IADD3 R3, PT, PT, R35, R115, RZ ;  /* 0x0000007323037210 */ /* 0x002fea0007ffe0ff */
[----:B------:R-:W-:Y:S01]  /*7ef0*/  STS [R3+0x8000], R49 ;  /* 0x0080003103007388 */ /* 0x000fe20000000800 */
[----:B--2---:R-:W-:Y:S03]  /*7f00*/  SHF.R.U32.HI R0, RZ, 0x4, R158 ;  /* 0x00000004ff007819 */ /* 0x004fe6000001169e */
[----:B------:R-:W-:Y:S01]  /*7f10*/  STS [R3+0x8400], R34 ;  /* 0x0084002203007388 */ /* 0x000fe20000000800 */
[----:B------:R-:W-:Y:S03]  /*7f20*/  LOP3.LUT R59, R0, 0x8, RZ, 0xc0, !PT ;  /* 0x00000008003b7812 */ /* 0x000fe600078ec0ff */
[----:B------:R-:W-:Y:S01]  /*7f30*/  STS [R115+0xa000], R19 ;  /* 0x00a0001373007388 */ /* 0x000fe20000000800 */
[-C--:B------:R-:W-:Y:S03]  /*7f40*/  IADD3 R0, PT, PT, R114, R35.reuse, RZ ;  /* 0x0000002372007210 */ /* 0x080fe60007ffe0ff */
[----:B------:R-:W-:Y:S04]  /*7f50*/  STS [R115+0xa400], R8 ;  /* 0x00a4000873007388 */ /* 0x000fe80000000800 */
[----:B------:R1:W-:Y:S04]  /*7f60*/  STS [R3+0xa400], R4 ;  /* 0x00a4000403007388 */ /* 0x0003e80000000800 */
[----:B------:R2:W-:Y:S04]  /*7f70*/  STS [R3+0xa000], R18 ;  /* 0x00a0001203007388 */ /* 0x0005e80000000800 */
[----:B------:R-:W-:Y:S04]  /*7f80*/  STS [R113+-0x8000], R48 ;  /* 0xff80003071007388 */ /* 0x000fe80000000800 */
[----:B------:R-:W-:Y:S01]  /*7f90*/  STS [R113+-0x7c00], R38 ;  /* 0xff84002671007388 */ /* 0x000fe20000000800 */
[----:B-1----:R-:W-:Y:S02]  /*7fa0*/  IADD3 R4, PT, PT, R113, R35, RZ ;  /* 0x0000002371047210 */ /* 0x002fe40007ffe0ff */
[----:B--2---:R-:W-:Y:S03]  /*7fb0*/  LOP3.LUT R3, R158, 0x10, RZ, 0xc0, !PT ;  /* 0x000000109e037812 */ /* 0x004fe600078ec0ff */
[----:B------:R-:W-:Y:S01]  /*7fc0*/  STS [R4+-0x8000], R37 ;  /* 0xff80002504007388 */ /* 0x000fe20000000800 */
[----:B------:R-:W-:Y:S03]  /*7fd0*/  LOP3.LUT R3, R59, R3, RZ, 0xfc, !PT ;  /* 0x000000033b037212 */ /* 0x000fe600078efcff */
        /* <DEDUP_REMOVED lines=117> */
.L_x_464:
        /* <DEDUP_REMOVED lines=279> */
.L_x_466:
[----:B------:R-:W2:Y:S01]  /*98a0*/  LDCU.64 UR10, c[0x0][0x5c0] ;  /* 0x0000b800ff0a77ac */ /* 0x000ea20008000a00 */
[----:B------:R-:W-:-:S04]  /*98b0*/  UIADD3 UR5, UPT, UPT, UR38, UR40, URZ ;  /* 0x0000002826057290 */ /* 0x000fc8000fffe0ff */
[----:B--2---:R-:W-:Y:S02]  /*98c0*/  UIMAD.WIDE.U32 UR18, UR5, UR10, URZ ;  /* 0x0000000a051272a5 */ /* 0x004fe4000f8e00ff */
[----:B------:R-:W-:-:S04]  /*98d0*/  UIMAD UR5, UR5, UR11, URZ ;  /* 0x0000000b050572a4 */ /* 0x000fc8000f8e02ff */
[----:B------:R-:W-:-:S06]  /*98e0*/  UIADD3 UR5, UPT, UPT, UR19, UR5, URZ ;  /* 0x0000000513057290 */ /* 0x000fcc000fffe0ff */
[----:B-1----:R-:W-:Y:S02]  /*98f0*/  MOV R0, UR5 ;  /* 0x0000000500007c02 */ /* 0x002fe40008000f00 */
.L_x_467:
        /* <DEDUP_REMOVED lines=13> */
.L_x_468:
[----:B------:R-:W1:Y:S01]  /*99d0*/  LDCU.64 UR8, c[0x0][0x5c8] ;  /* 0x0000b900ff0877ac */ /* 0x000e620008000a00 */
[----:B------:R-:W-:-:S04]  /*99e0*/  UIADD3 UR5, UPT, UPT, UR38, UR40, URZ ;  /* 0x0000002826057290 */ /* 0x000fc8000fffe0ff */
[----:B-1----:R-:W-:Y:S02]  /*99f0*/  UIMAD.WIDE.U32 UR14, UR5, UR8, URZ ;  /* 0x00000008050e72a5 */ /* 0x002fe4000f8e00ff */
[----:B------:R-:W-:-:S04]  /*9a00*/  UIMAD UR5, UR5, UR9, URZ ;  /* 0x00000009050572a4 */ /* 0x000fc8000f8e02ff */
[----:B------:R-:W-:Y:S01]  /*9a10*/  UIADD3 UR5, UPT, UPT, UR15, UR5, URZ ;  /* 0x000000050f057290 */ /* 0x000fe2000fffe0ff */
[----:B------:R-:W-:-:S05]  /*9a20*/  UMOV UR36, UR14 ;  /* 0x0000000e00247c82 */ /* 0x000fca0008000000 */
[----:B------:R-:W-:-:S07]  /*9a30*/  MOV R18, UR5 ;  /* 0x0000000500127c02 */ /* 0x000fce0008000f00 */
.L_x_469:
        /* <DEDUP_REMOVED lines=42> */
.L_x_471:
[----:B------:R-:W-:Y:S05]  /*9ce0*/  BSYNC.RECONVERGENT B0 ;  /* 0x0000000000007941 */ /* 0x000fea0003800200 */
.L_x_470:
        /* <DEDUP_REMOVED lines=11> */
.L_x_473:
[----:B------:R-:W-:Y:S05]  /*9da0*/  BSYNC.RECONVERGENT B0 ;  /* 0x0000000000007941 */ /* 0x000fea0003800200 */
.L_x_472:
        /* <DEDUP_REMOVED lines=25> */
.L_x_438:
[----:B------:R-:W-:Y:S05]  /*9f40*/  BSYNC.RECONVERGENT B1 ;  /* 0x0000000000017941 */ /* 0x000fea0003800200 */
.L_x_420:
        /* <DEDUP_REMOVED lines=11> */
.L_x_475:
        /* <DEDUP_REMOVED lines=16> */
.L_x_824:


//--------------------- .text._ZN5flash25flash_bwd_dot_do_o_kernelILb0E23Flash_bwd_kernel_traitsILi32ELi128ELi128ELi8ELi4ELi4ELi4ELb1ELb0EN7cutlass10bfloat16_tE19Flash_kernel_traitsILi32ELi128ELi128ELi8ES3_EEEEvNS_16Flash_bwd_paramsE --------------------------
	.section	.text._ZN5flash25flash_bwd_dot_do_o_kernelILb0E23Flash_bwd_kernel_traitsILi32ELi128ELi128ELi8ELi4ELi4ELi4ELb1ELb0EN7cutlass10bfloat16_tE19Flash_kernel_traitsILi32ELi128ELi128ELi8ES3_EEEEvNS_16Flash_bwd_paramsE,"ax",@progbits
	.align	128
        .global         _ZN5flash25flash_bwd_dot_do_o_kernelILb0E23Flash_bwd_kernel_traitsILi32ELi128ELi128ELi8ELi4ELi4ELi4ELb1ELb0EN7cutlass10bfloat16_tE19Flash_kernel_traitsILi32ELi128ELi128ELi8ES3_EEEEvNS_16Flash_bwd_paramsE
        .type           _ZN5flash25flash_bwd_dot_do_o_kernelILb0E23Flash_bwd_kernel_traitsILi32ELi128ELi128ELi8ELi4ELi4ELi4ELb1ELb0EN7cutlass10bfloat16_tE19Flash_kernel_traitsILi32ELi128ELi128ELi8ES3_EEEEvNS_16Flash_bwd_paramsE,@function
        .size           _ZN5flash25flash_bwd_dot_do_o_kernelILb0E23Flash_bwd_kernel_traitsILi32ELi128ELi128ELi8ELi4ELi4ELi4ELb1ELb0EN7cutlass10bfloat16_tE19Flash_kernel_traitsILi32ELi128ELi128ELi8ES3_EEEEvNS_16Flash_bwd_paramsE,(.L_x_825 - _ZN5flash25flash_bwd_dot_do_o_kernelILb0E23Flash_bwd_kernel_traitsILi32ELi128ELi128ELi8ELi4ELi4ELi4ELb1ELb0EN7cutlass10bfloat16_tE19Flash_kernel_traitsILi32ELi128ELi128ELi8ES3_EEEEvNS_16Flash_bwd_paramsE)
        .other          _ZN5flash25flash_bwd_dot_do_o_kernelILb0E23Flash_bwd_kernel_traitsILi32ELi128ELi128ELi8ELi4ELi4ELi4ELb1ELb0EN7cutlass10bfloat16_tE19Flash_kernel_traitsILi32ELi128ELi128ELi8ES3_EEEEvNS_16Flash_bwd_paramsE,@"STO_CUDA_ENTRY STV_DEFAULT"
_ZN5flash25flash_bwd_dot_do_o_kernelILb0E23Flash_bwd_kernel_traitsILi32ELi128ELi128ELi8ELi4ELi4ELi4ELb1ELb0EN7cutlass10bfloat16_tE19Flash_kernel_traitsILi32ELi128ELi128ELi8ES3_EEEEvNS_16Flash_bwd_paramsE:
.text._ZN5flash25flash_bwd_dot_do_o_kernelILb0E23Flash_bwd_kernel_traitsILi32ELi128ELi128ELi8ELi4ELi4ELi4ELb1ELb0EN7cutlass10bfloat16_tE19Flash_kernel_traitsILi32ELi128ELi128ELi8ES3_EEEEvNS_16Flash_bwd_paramsE:
[----:B------:R-:W-:Y:S08]  /*0000*/  LDC R1, c[0x0][0x37c] ;  /* 0x0000df00ff017b82 */ /* 0x000ff00000000800 */
[----:B------:R-:W0:Y:S01]  /*0010*/  LDC.64 R2, c[0x0][0x460] ;  /* 0x00011800ff027b82 */ /* 0x000e220000000a00 */
[----:B------:R-:W1:Y:S01]  /*0020*/  S2R R0, SR_CTAID.Y ;  /* 0x0000000000007919 */ /* 0x000e620000002600 */
[----:B------:R-:W2:Y:S01]  /*0030*/  LDCU.64 UR8, c[0x0][0x358] ;  /* 0x00006b00ff0877ac */ /* 0x000ea20008000a00 */
[----:B0-----:R-:W-:-:S02]  /*0040*/  ISETP.NE.U32.AND P1, PT, R2, RZ, PT ;  /* 0x000000ff0200720c */ /* 0x001fc40003f25070 */
[----:B------:R-:W-:Y:S02]  /*0050*/  ISETP.NE.U32.AND P0, PT, R2, RZ, PT ;  /* 0x000000ff0200720c */ /* 0x000fe40003f05070 */
[C---:B------:R-:W-:Y:S02]  /*0060*/  ISETP.NE.AND.EX P1, PT, R3.reuse, RZ, PT, P1 ;  /* 0x000000ff0300720c */ /* 0x040fe40003f25310 */
[----:B------:R-:W-:Y:S01]  /*0070*/  ISETP.NE.AND.EX P0, PT, R3, RZ, PT, P0 ;  /* 0x000000ff0300720c */ /* 0x000fe20003f05300 */
[----:B------:R-:W-:-:S10]  /*0080*/  IMAD.MOV.U32 R3, RZ, RZ, -0x1 ;  /* 0xffffffffff037424 */ /* 0x000fd400078e00ff */
[----:B------:R-:W1:Y:S08]  /*0090*/  @P1 LDC.64 R6, c[0x0][0x460] ;  /* 0x00011800ff061b82 */ /* 0x000e700000000a00 */
[----:B------:R-:W0:Y:S01]  /*00a0*/  @P0 LDC.64 R4, c[0x0][0x460] ;  /* 0x00011800ff040b82 */ /* 0x000e220000000a00 */
[----:B-1----:R-:W-:-:S06]  /*00b0*/  @P1 IMAD.WIDE.U32 R6, R0, 0x4, R6 ;  /* 0x0000000400061825 */ /* 0x002fcc00078e0006 */
[----:B--2---:R-:W2:Y:S01]  /*00c0*/  @P1 LDG.E R6, desc[UR8][R6.64+0x4] ;  /* 0x0000040806061981 */ /* 0x004ea2000c1e1900 */
[----:B0-----:R-:W-:-:S05]  /*00d0*/  @P0 IMAD.WIDE.U32 R4, R0, 0x4, R4 ;  /* 0x0000000400040825 */ /* 0x001fca00078e0004 */
[----:B------:R-:W2:Y:S01]  /*00e0*/  @P0 LDG.E R3, desc[UR8][R4.64] ;  /* 0x0000000804030981 */ /* 0x000ea2000c1e1900 */
[----:B------:R-:W0:Y:S08]  /*00f0*/  S2UR UR6, SR_CTAID.X ;  /* 0x00000000000679c3 */ /* 0x000e300000002500 */
[----:B------:R-:W1:Y:S01]  /*0100*/  @!P1 LDC R2, c[0x0][0x434] ;  /* 0x00010d00ff029b82 */ /* 0x000e620000000800 */
[----:B0-----:R-:W-:Y:S01]  /*0110*/  USHF.L.U32 UR6, UR6, 0x7, URZ ;  /* 0x0000000706067899 */ /* 0x001fe200080006ff */
[----:B--2---:R-:W-:-:S05]  /*0120*/  @P1 IMAD.IADD R2, R6, 0x1, -R3 ;  /* 0x0000000106021824 */ /* 0x004fca00078e0a03 */
[----:B-1----:R-:W-:-:S13]  /*0130*/  ISETP.GT.AND P0, PT, R2, UR6, PT ;  /* 0x0000000602007c0c */ /* 0x002fda000bf04270 */
[----:B------:R-:W-:Y:S05]  /*0140*/  @!P0 EXIT ;  /* 0x000000000000894d */ /* 0x000fea0003800000 */
[----:B------:R-:W-:Y:S01]  /*0150*/  ISETP.NE.AND P0, PT, R3, -0x1, PT ;  /* 0xffffffff0300780c */ /* 0x000fe20003f05270 */
[----:B------:R-:W0:Y:S01]  /*0160*/  LDCU.U8 UR4, c[0x0][0x548] ;  /* 0x0000a900ff0477ac */ /* 0x000e220008000000 */
[----:B------:R-:W1:Y:S01]  /*0170*/  S2R R22, SR_TID.X ;  /* 0x0000000000167919 */ /* 0x000e620000002100 */
[----:B------:R-:W2:Y:S10]  /*0180*/  S2UR UR7, SR_CTAID.Z ;  /* 0x00000000000779c3 */ /* 0x000eb40000002700 */
[----:B------:R-:W3:Y:S01]  /*0190*/  @!P0 LDC.64 R14, c[0x0][0x400] ;  /* 0x00010000ff0e8b82 */ /* 0x000ee20000000a00 */
[----:B0-----:R-:W-:-:S07]  /*01a0*/  UISETP.NE.AND UP0, UPT, UR4, URZ, UPT ;  /* 0x000000ff0400728c */ /* 0x001fce000bf05270 */
[----:B------:R-:W0:Y:S08]  /*01b0*/  @!P0 LDC.64 R8, c[0x0][0x588] ;  /* 0x00016200ff088b82 */ /* 0x000e300000000a00 */
[----:B------:R-:W4:Y:S08]  /*01c0*/  @P0 LDC.64 R10, c[0x0][0x590] ;  /* 0x00016400ff0a0b82 */ /* 0x000f300000000a00 */
[----:B------:R-:W5:Y:S01]  /*01d0*/  @P0 LDC.64 R12, c[0x0][0x408] ;  /* 0x00010200ff0c0b82 */ /* 0x000f620000000a00 */
[----:B---3--:R-:W-:-:S04]  /*01e0*/  @!P0 IMAD.WIDE.U32 R6, R0, R14, RZ ;  /* 0x0000000e00068225 */ /* 0x008fc800078e00ff */
[C---:B------:R-:W-:Y:S02]  /*01f0*/  @!P0 IMAD R7, R0.reuse, R15, R7 ;  /* 0x0000000f00078224 */ /* 0x040fe400078e0207 */
[----:B0-----:R-:W-:-:S04]  /*0200*/  @!P0 IMAD.WIDE.U32 R4, R0, R8, RZ ;  /* 0x0000000800048225 */ /* 0x001fc800078e00ff */
[----:B------:R-:W-:Y:S02]  /*0210*/  @!P0 IMAD R8, R0, R9, R5 ;  /* 0x0000000900088224 */ /* 0x000fe400078e0205 */
[----:B----4-:R-:W-:-:S04]  /*0220*/  @P0 IMAD.WIDE.U32 R14, R3, R10, RZ ;  /* 0x0000000a030e0225 */ /* 0x010fc800078e00ff */
[C---:B------:R-:W-:Y:S01]  /*0230*/  @P0 IMAD R8, R3.reuse, R11, R15 ;  /* 0x0000000b03080224 */ /* 0x040fe200078e020f */
[----:B------:R-:W-:Y:S01]  /*0240*/  @P0 MOV R4, R14 ;  /* 0x0000000e00040202 */ /* 0x000fe20000000f00 */
[----:B-----5:R-:W-:-:S04]  /*0250*/  @P0 IMAD.WIDE.U32 R16, R3, R12, RZ ;  /* 0x0000000c03100225 */ /* 0x020fc800078e00ff */
[----:B------:R-:W-:Y:S02]  /*0260*/  @P0 IMAD R7, R3, R13, R17 ;  /* 0x0000000d03070224 */ /* 0x000fe400078e0211 */
[----:B------:R-:W-:Y:S01]  /*0270*/  @P0 IMAD.MOV.U32 R6, RZ, RZ, R16 ;  /* 0x000000ffff060224 */ /* 0x000fe200078e0010 */
[----:B-12---:R-:W-:Y:S06]  /*0280*/  BRA.U !UP0, `(.L_x_476) ;  /* 0x0000000108247547 */ /* 0x006fec000b800000 */
[----:B------:R-:W0:Y:S01]  /*0290*/  LDC R5, c[0x0][0x444] ;  /* 0x00011100ff057b82 */ /* 0x000e220000000800 */
[----:B------:R-:W-:-:S07]  /*02a0*/  ISETP.NE.AND P0, PT, R3, -0x1, PT ;  /* 0xffffffff0300780c */ /* 0x000fce0003f05270 */
[----:B------:R-:W1:Y:S08]  /*02b0*/  LDC R23, c[0x0][0x430] ;  /* 0x00010c00ff177b82 */ /* 0x000e700000000800 */
[----:B------:R-:W1:Y:S01]  /*02c0*/  LDC R10, c[0x0][0x454] ;  /* 0x00011500ff0a7b82 */ /* 0x000e620000000800 */
[----:B0-----:R-:W-:-:S04]  /*02d0*/  @!P0 IMAD R3, R0, R5, RZ ;  /* 0x0000000500038224 */ /* 0x001fc800078e02ff */
[----:B------:R-:W-:Y:S01]  /*02e0*/  IMAD R0, R0, 0x80, R3 ;  /* 0x0000008000007824 */ /* 0x000fe200078e0203 */
[----:B-1----:R-:W-:-:S05]  /*02f0*/  LEA R23, R23, R10, 0x7 ;  /* 0x0000000a17177211 */ /* 0x002fca00078e38ff */
[----:B------:R-:W-:Y:S01]  /*0300*/  IMAD R23, R23, UR7, R0 ;  /* 0x0000000717177c24 */ /* 0x000fe2000f8e0200 */
[----:B------:R-:W-:Y:S06]  /*0310*/  BRA `(.L_x_477) ;  /* 0x0000000000107947 */ /* 0x000fec0003800000 */
.L_x_476:
[----:B------:R-:W0:Y:S08]  /*0320*/  LDC R3, c[0x0][0x3e0] ;  /* 0x0000f800ff037b82 */ /* 0x000e300000000800 */
[----:B------:R-:W1:Y:S01]  /*0330*/  LDC R23, c[0x0][0x444] ;  /* 0x00011100ff177b82 */ /* 0x000e620000000800 */
[----:B0-----:R-:W-:-:S04]  /*0340*/  IMAD R0, R0, R3, UR7 ;  /* 0x0000000700007e24 */ /* 0x001fc8000f8e0203 */
[----:B-1----:R-:W-:-:S07]  /*0350*/  IMAD R23, R0, R23, RZ ;  /* 0x0000001700177224 */ /* 0x002fce00078e02ff */
.L_x_477:
[----:B------:R-:W0:Y:S01]  /*0360*/  LDC.64 R12, c[0x0][0x590] ;  /* 0x00016400ff0c7b82 */ /* 0x000e220000000a00 */
[----:B------:R-:W1:Y:S01]  /*0370*/  LDCU UR4, c[0x0][0x440] ;  /* 0x00008800ff0477ac */ /* 0x000e620008000800 */
[----:B------:R-:W-:Y:S01]  /*0380*/  SHF.L.U32 R10, R22, 0x3, RZ ;  /* 0x00000003160a7819 */ /* 0x000fe200000006ff */
[----:B------:R-:W-:Y:S01]  /*0390*/  VIADD R9, R2, -UR6 ;  /* 0x8000000602097c36 */ /* 0x000fe20008000000 */
[----:B------:R-:W-:Y:S01]  /*03a0*/  SHF.R.U32.HI R0, RZ, 0x2, R22 ;  /* 0x00000002ff007819 */ /* 0x000fe20000011616 */
[----:B------:R-:W2:Y:S01]  /*03b0*/  LDCU.64 UR10, c[0x0][0x408] ;  /* 0x00008100ff0a77ac */ /* 0x000ea20008000a00 */
[----:B------:R-:W-:Y:S01]  /*03c0*/  LOP3.LUT R10, R10, 0x18, RZ, 0xc0, !PT ;  /* 0x000000180a0a7812 */ /* 0x000fe200078ec0ff */
[----:B------:R-:W-:Y:S01]  /*03d0*/  IMAD.MOV.U32 R11, RZ, RZ, RZ ;  /* 0x000000ffff0b7224 */ /* 0x000fe200078e00ff */
[----:B------:R-:W3:Y:S01]  /*03e0*/  LDC.64 R2, c[0x0][0x598] ;  /* 0x00016600ff027b82 */ /* 0x000ee20000000a00 */
[----:B------:R-:W-:Y:S02]  /*03f0*/  IADD3 R5, PT, PT, R0, 0x40, RZ ;  /* 0x0000004000057810 */ /* 0x000fe40007ffe0ff */
[----:B-1----:R-:W-:-:S04]  /*0400*/  ISETP.GE.AND P0, PT, R10, UR4, PT ;  /* 0x000000040a007c0c */ /* 0x002fc8000bf06270 */
[-C--:B------:R-:W-:Y:S01]  /*0410*/  ISETP.GE.OR P1, PT, R5, R9.reuse, P0 ;  /* 0x000000090500720c */ /* 0x080fe20000726670 */
[----:B0-----:R-:W-:Y:S01]  /*0420*/  IMAD.WIDE.U32 R14, R12, UR6, R10 ;  /* 0x000000060c0e7c25 */ /* 0x001fe2000f8e000a */
[----:B------:R-:W-:Y:S01]  /*0430*/  ISETP.GE.OR P0, PT, R0, R9, P0 ;  /* 0x000000090000720c */ /* 0x000fe20000706670 */
[----:B--2---:R-:W-:Y:S02]  /*0440*/  UIMAD.WIDE.U32 UR4, UR6, UR10, URZ ;  /* 0x0000000a060472a5 */ /* 0x004fe4000f8e00ff */
[----:B------:R-:W-:Y:S01]  /*0450*/  IMAD R9, R13, UR6, R15 ;  /* 0x000000060d097c24 */ /* 0x000fe2000f8e020f */
[----:B------:R-:W-:Y:S02]  /*0460*/  IADD3 R14, P2, PT, R4, R14, RZ ;  /* 0x0000000e040e7210 */ /* 0x000fe40007f5e0ff */
[----:B------:R-:W0:Y:S02]  /*0470*/  LDC.64 R4, c[0x0][0x410] ;  /* 0x00010400ff047b82 */ /* 0x000e240000000a00 */
[----:B------:R-:W-:-:S02]  /*0480*/  IADD3.X R15, PT, PT, R8, R9, RZ, P2, !PT ;  /* 0x00000009080f7210 */ /* 0x000fc400017fe4ff */
[----:B------:R-:W-:Y:S01]  /*0490*/  LOP3.LUT R9, R10, UR4, RZ, 0xfc, !PT ;  /* 0x000000040a097c12 */ /* 0x000fe2000f8efcff */
[----:B------:R-:W-:Y:S01]  /*04a0*/  UIMAD UR4, UR6, UR11, UR5 ;  /* 0x0000000b060472a4 */ /* 0x000fe2000f8e0205 */
[----:B------:R-:W-:Y:S01]  /*04b0*/  @!P1 IADD3 R8, P2, PT, R0, 0x40, RZ ;  /* 0x0000004000089810 */ /* 0x000fe20007f5e0ff */
[----:B---3--:R-:W-:Y:S01]  /*04c0*/  IMAD.WIDE.U32 R10, R2, UR7, R14 ;  /* 0x00000007020a7c25 */ /* 0x008fe2000f8e000e */
[----:B------:R-:W1:Y:S03]  /*04d0*/  @!P0 LDC.64 R24, c[0x0][0x550] ;  /* 0x00015400ff188b82 */ /* 0x000e660000000a00 */
[----:B------:R-:W-:Y:S01]  /*04e0*/  @!P1 IMAD.X R15, RZ, RZ, RZ, P2 ;  /* 0x000000ffff0f9224 */ /* 0x000fe200010e06ff */
[----:B------:R-:W-:Y:S01]  /*04f0*/  @!P1 MOV R2, R10 ;  /* 0x0000000a00029202 */ /* 0x000fe20000000f00 */
[----:B------:R-:W-:Y:S01]  /*0500*/  IMAD R11, R3, UR7, R11 ;  /* 0x00000007030b7c24 */ /* 0x000fe2000f8e020b */
[----:B------:R-:W-:Y:S01]  /*0510*/  IADD3 R6, P2, PT, R6, R9, RZ ;  /* 0x0000000906067210 */ /* 0x000fe20007f5e0ff */
[-C--:B------:R-:W-:Y:S01]  /*0520*/  @!P1 IMAD R15, R15, R12.reuse, RZ ;  /* 0x0000000c0f0f9224 */ /* 0x080fe200078e02ff */
[----:B------:R-:W2:Y:S01]  /*0530*/  @!P0 LDC.64 R26, c[0x0][0x3f0] ;  /* 0x0000fc00ff1a8b82 */ /* 0x000ea20000000a00 */
[----:B------:R-:W-:Y:S01]  /*0540*/  @!P1 IMAD.MOV.U32 R3, RZ, RZ, R11 ;  /* 0x000000ffff039224 */ /* 0x000fe200078e000b */
[----:B------:R-:W-:Y:S01]  /*0550*/  IADD3.X R7, PT, PT, R7, UR4, RZ, P2, !PT ;  /* 0x0000000407077c10 */ /* 0x000fe200097fe4ff */
[C---:B------:R-:W-:Y:S01]  /*0560*/  @!P1 IMAD R15, R8.reuse, R13, R15 ;  /* 0x0000000d080f9224 */ /* 0x040fe200078e020f */
[----:B------:R-:W-:Y:S01]  /*0570*/  CS2R R18, SRZ ;  /* 0x0000000000127805 */ /* 0x000fe2000001ff00 */
[-C--:B------:R-:W-:Y:S01]  /*0580*/  @!P1 IMAD.WIDE.U32 R8, R8, R12.reuse, R2 ;  /* 0x0000000c08089225 */ /* 0x080fe200078e0002 */
[----:B------:R-:W-:Y:S01]  /*0590*/  CS2R R16, SRZ ;  /* 0x0000000000107805 */ /* 0x000fe2000001ff00 */
[----:B------:R-:W3:Y:S01]  /*05a0*/  LDCU.64 UR4, c[0x0][0x5e8] ;  /* 0x0000bd00ff0477ac */ /* 0x000ee20008000a00 */
[----:B------:R-:W4:Y:S01]  /*05b0*/  @!P1 LDC.64 R20, c[0x0][0x550] ;  /* 0x00015400ff149b82 */ /* 0x000f220000000a00 */
[C---:B------:R-:W-:Y:S01]  /*05c0*/  @!P0 IMAD.WIDE.U32 R10, R0.reuse, R12, R10 ;  /* 0x0000000c000a8225 */ /* 0x040fe200078e000a */
[----:B------:R-:W-:-:S03]  /*05d0*/  @!P1 IADD3 R12, P2, PT, R0, 0x40, RZ ;  /* 0x00000040000c9810 */ /* 0x000fc60007f5e0ff */
[----:B0-----:R-:W-:-:S03]  /*05e0*/  IMAD.WIDE.U32 R6, R4, UR7, R6 ;  /* 0x0000000704067c25 */ /* 0x001fc6000f8e0006 */
[----:B------:R-:W0:Y:S01]  /*05f0*/  @!P1 LDC.64 R2, c[0x0][0x3f0] ;  /* 0x0000fc00ff029b82 */ /* 0x000e220000000a00 */
[----:B------:R-:W-:Y:S01]  /*0600*/  @!P0 IMAD R13, R0, R13, R11 ;  /* 0x0000000d000d8224 */ /* 0x000fe200078e020b */
[----:B------:R-:W-:Y:S01]  /*0610*/  @!P1 IADD3.X R11, PT, PT, RZ, RZ, RZ, P2, !PT ;  /* 0x000000ffff0b9210 */ /* 0x000fe200017fe4ff */
[----:B------:R-:W-:Y:S01]  /*0620*/  IMAD R7, R5, UR7, R7 ;  /* 0x0000000705077c24 */ /* 0x000fe2000f8e0207 */
[----:B-1----:R-:W-:Y:S01]  /*0630*/  @!P0 LEA R24, P2, R10, R24, 0x1 ;  /* 0x000000180a188211 */ /* 0x002fe200078408ff */
[----:B------:R-:W-:Y:S01]  /*0640*/  @!P1 IMAD.IADD R15, R9, 0x1, R15 ;  /* 0x00000001090f9824 */ /* 0x000fe200078e020f */
[----:B------:R-:W1:Y:S01]  /*0650*/  LDCU UR7, c[0x0][0x4f4] ;  /* 0x00009e80ff0777ac */ /* 0x000e620008000800 */
[----:B------:R-:W-:Y:S01]  /*0660*/  @!P0 IMAD.WIDE.U32 R4, R0, UR10, R6 ;  /* 0x0000000a00048c25 */ /* 0x000fe2000f8e0006 */
[----:B------:R-:W-:-:S03]  /*0670*/  @!P0 LEA.HI.X R25, R10, R25, R13, 0x1, P2 ;  /* 0x000000190a198211 */ /* 0x000fc600010f0c0d */
[----:B------:R-:W-:Y:S02]  /*0680*/  HFMA2 R10, -RZ, RZ, 0, 0 ;  /* 0x00000000ff0a7431 */ /* 0x000fe400000001ff */
[----:B------:R-:W-:Y:S01]  /*0690*/  @!P1 IMAD R11, R11, UR10, RZ ;  /* 0x0000000a0b0b9c24 */ /* 0x000fe2000f8e02ff */
[----:B--2---:R-:W-:Y:S01]  /*06a0*/  @!P0 LEA R26, P2, R4, R26, 0x1 ;  /* 0x0000001a041a8211 */ /* 0x004fe200078408ff */
[----:B------:R-:W-:Y:S02]  /*06b0*/  @!P0 IMAD R5, R0, UR11, R5 ;  /* 0x0000000b00058c24 */ /* 0x000fe4000f8e0205 */
[----:B------:R-:W-:Y:S01]  /*06c0*/  @!P1 IMAD R11, R12, UR11, R11 ;  /* 0x0000000b0c0b9c24 */ /* 0x000fe2000f8e020b */
[----:B----4-:R-:W-:Y:S01]  /*06d0*/  @!P1 LEA R20, P3, R8, R20, 0x1 ;  /* 0x0000001408149211 */ /* 0x010fe200078608ff */
[----:B------:R-:W-:Y:S01]  /*06e0*/  @!P1 IMAD.WIDE.U32 R12, R12, UR10, R6 ;  /* 0x0000000a0c0c9c25 */ /* 0x000fe2000f8e0006 */
[----:B------:R-:W-:Y:S02]  /*06f0*/  @!P0 LEA.HI.X R27, R4, R27, R5, 0x1, P2 ;  /* 0x0000001b041b8211 */ /* 0x000fe400010f0c05 */
[----:B------:R-:W-:-:S02]  /*0700*/  CS2R R6, SRZ ;  /* 0x0000000000067805 */ /* 0x000fc4000001ff00 */
[----:B------:R-:W-:Y:S01]  /*0710*/  @!P1 LEA.HI.X R21, R8, R21, R15, 0x1, P3 ;  /* 0x0000001508159211 */ /* 0x000fe200018f0c0f */
[----:B------:R-:W-:Y:S01]  /*0720*/  @!P1 IMAD.IADD R13, R13, 0x1, R11 ;  /* 0x000000010d0d9824 */ /* 0x000fe200078e020b */
[----:B------:R-:W-:Y:S02]  /*0730*/  CS2R R4, SRZ ;  /* 0x0000000000047805 */ /* 0x000fe4000001ff00 */
[----:B------:R-:W-:Y:S02]  /*0740*/  MOV R11, RZ ;  /* 0x000000ff000b7202 */ /* 0x000fe40000000f00 */
[----:B------:R-:W-:Y:S02]  /*0750*/  CS2R R8, SRZ ;  /* 0x0000000000087805 */ /* 0x000fe4000001ff00 */
[C---:B0-----:R-:W-:Y:S02]  /*0760*/  @!P1 LEA R2, P2, R12.reuse, R2, 0x1 ;  /* 0x000000020c029211 */ /* 0x041fe400078408ff */
[----:B------:R-:W-:Y:S01]  /*0770*/  CS2R R14, SRZ ;  /* 0x00000000000e7805 */ /* 0x000fe2000001ff00 */
[----:B------:R-:W2:Y:S01]  /*0780*/  @!P1 LDG.E.128 R16, desc[UR8][R20.64] ;  /* 0x0000000814109981 */ /* 0x000ea2000c1e1d00 */
[----:B------:R-:W-:-:S02]  /*0790*/  @!P1 LEA.HI.X R3, R12, R3, R13, 0x1, P2 ;  /* 0x000000030c039211 */ /* 0x000fc400010f0c0d */
[----:B------:R-:W-:Y:S01]  /*07a0*/  CS2R R12, SRZ ;  /* 0x00000000000c7805 */ /* 0x000fe2000001ff00 */
[----:B------:R-:W4:Y:S04]  /*07b0*/  @!P0 LDG.E.128 R4, desc[UR8][R24.64] ;  /* 0x0000000818048981 */ /* 0x000f28000c1e1d00 */
[----:B------:R-:W5:Y:S04]  /*07c0*/  @!P0 LDG.E.128 R8, desc[UR8][R26.64] ;  /* 0x000000081a088981 */ /* 0x000f68000c1e1d00 */
[----:B------:R-:W3:Y:S01]  /*07d0*/  @!P1 LDG.E.128 R12, desc[UR8][R2.64] ;  /* 0x00000008020c9981 */ /* 0x000ee2000c1e1d00 */
[----:B------:R-:W-:Y:S01]  /*07e0*/  VIADD R23, R23, UR6 ;  /* 0x0000000617177c36 */ /* 0x000fe20008000000 */
[----:B------:R-:W-:-:S04]  /*07f0*/  LOP3.LUT P0, R22, R22, 0x3, RZ, 0xc0, !PT ;  /* 0x0000000316167812 */ /* 0x000fc8000780c0ff */
[----:B------:R-:W-:Y:S02]  /*0800*/  IADD3 R0, P1, PT, R23, R0, RZ ;  /* 0x0000000017007210 */ /* 0x000fe40007f3e0ff */
[----:B--2---:R-:W-:Y:S02]  /*0810*/  LOP3.LUT R28, R16, 0xffff0000, RZ, 0xc0, !PT ;  /* 0xffff0000101c7812 */ /* 0x004fe400078ec0ff */
[----:B----4-:R-:W-:Y:S02]  /*0820*/  LOP3.LUT R24, R4, 0xffff0000, RZ, 0xc0, !PT ;  /* 0xffff000004187812 */ /* 0x010fe400078ec0ff */
[C---:B-----5:R-:W-:Y:S01]  /*0830*/  LOP3.LUT R25, R8.reuse, 0xffff0000, RZ, 0xc0, !PT ;  /* 0xffff000008197812 */ /* 0x060fe200078ec0ff */
[----:B------:R-:W-:Y:S01]  /*0840*/  IMAD.U32 R27, R8, 0x10000, RZ ;  /* 0x00010000081b7824 */ /* 0x000fe200078e00ff */
[----:B------:R-:W-:Y:S02]  /*0850*/  SHF.L.U32 R8, R4, 0x10, RZ ;  /* 0x0000001004087819 */ /* 0x000fe400000006ff */
[----:B---3--:R-:W-:Y:S01]  /*0860*/  LOP3.LUT R26, R12, 0xffff0000, RZ, 0xc0, !PT ;  /* 0xffff00000c1a7812 */ /* 0x008fe200078ec0ff */
[----:B------:R-:W-:Y:S01]  /*0870*/  FMUL.FTZ R29, R24, R25 ;  /* 0x00000019181d7220 */ /* 0x000fe20000410000 */
[----:B------:R-:W-:Y:S01]  /*0880*/  SHF.L.U32 R16, R16, 0x10, RZ ;  /* 0x0000001010107819 */ /* 0x000fe200000006ff */
[----:B------:R-:W-:Y:S01]  /*0890*/  IMAD.U32 R25, R12, 0x10000, RZ ;  /* 0x000100000c197824 */ /* 0x000fe200078e00ff */
[----:B------:R-:W-:Y:S01]  /*08a0*/  SHF.L.U32 R21, R9, 0x10, RZ ;  /* 0x0000001009157819 */ /* 0x000fe200000006ff */
[----:B------:R-:W-:Y:S01]  /*08b0*/  FMUL.FTZ R4, R26, R28 ;  /* 0x0000001c1a047220 */ /* 0x000fe20000410000 */
[----:B------:R-:W-:Y:S01]  /*08c0*/  FFMA.FTZ R27, R8, R27, R29 ;  /* 0x0000001b081b7223 */ /* 0x000fe2000001001d */
[C---:B------:R-:W-:Y:S01]  /*08d0*/  IMAD.U32 R8, R5.reuse, 0x10000, RZ ;  /* 0x0001000005087824 */ /* 0x040fe200078e00ff */
[----:B------:R-:W-:Y:S01]  /*08e0*/  LOP3.LUT R5, R5, 0xffff0000, RZ, 0xc0, !PT ;  /* 0xffff000005057812 */ /* 0x000fe200078ec0ff */
[----:B------:R-:W-:Y:S01]  /*08f0*/  FFMA.FTZ R16, R25, R16, R4 ;  /* 0x0000001019107223 */ /* 0x000fe20000010004 */
[----:B------:R-:W-:Y:S01]  /*0900*/  LOP3.LUT R12, R9, 0xffff0000, RZ, 0xc0, !PT ;  /* 0xffff0000090c7812 */ /* 0x000fe200078ec0ff */
[----:B------:R-:W-:Y:S01]  /*0910*/  FFMA.FTZ R8, R8, R21, R27 ;  /* 0x0000001508087223 */ /* 0x000fe2000001001b */
[----:B------:R-:W-:Y:S01]  /*0920*/  SHF.L.U32 R25, R13, 0x10, RZ ;  /* 0x000000100d197819 */ /* 0x000fe200000006ff */
[----:B------:R-:W-:Y:S01]  /*0930*/  IMAD.U32 R20, R17, 0x10000, RZ ;  /* 0x0001000011147824 */ /* 0x000fe200078e00ff */
[----:B------:R-:W-:Y:S01]  /*0940*/  LOP3.LUT R13, R13, 0xffff0000, RZ, 0xc0, !PT ;  /* 0xffff00000d0d7812 */ /* 0x000fe200078ec0ff */
[----:B------:R-:W-:Y:S01]  /*0950*/  IMAD.U32 R2, R6, 0x10000, RZ ;  /* 0x0001000006027824 */ /* 0x000fe200078e00ff */
[----:B------:R-:W-:Y:S01]  /*0960*/  LOP3.LUT R17, R17, 0xffff0000, RZ, 0xc0, !PT ;  /* 0xffff000011117812 */ /* 0x000fe200078ec0ff */
[----:B------:R-:W-:-:S02]  /*0970*/  IMAD.U32 R21, R10, 0x10000, RZ ;  /* 0x000100000a157824 */ /* 0x000fc400078e00ff */
[----:B------:R-:W-:Y:S01]  /*0980*/  FFMA.FTZ R5, R5, R12, R8 ;  /* 0x0000000c05057223 */ /* 0x000fe20000010008 */
[----:B------:R-:W-:Y:S01]  /*0990*/  FFMA.FTZ R16, R25, R20, R16 ;  /* 0x0000001419107223 */ /* 0x000fe20000010010 */
[----:B------:R-:W-:Y:S02]  /*09a0*/  LOP3.LUT R9, R10, 0xffff0000, RZ, 0xc0, !PT ;  /* 0xffff00000a097812 */ /* 0x000fe400078ec0ff */
[----:B------:R-:W-:Y:S01]  /*09b0*/  LOP3.LUT R6, R6, 0xffff0000, RZ, 0xc0, !PT ;  /* 0xffff000006067812 */ /* 0x000fe200078ec0ff */
[----:B------:R-:W-:Y:S01]  /*09c0*/  FFMA.FTZ R5, R2, R21, R5 ;  /* 0x0000001502057223 */ /* 0x000fe20000010005 */
[C---:B------:R-:W-:Y:S02]  /*09d0*/  SHF.L.U32 R10, R11.reuse, 0x10, RZ ;  /* 0x000000100b0a7819 */ /* 0x040fe400000006ff */
[----:B------:R-:W-:Y:S01]  /*09e0*/  LOP3.LUT R4, R11, 0xffff0000, RZ, 0xc0, !PT ;  /* 0xffff00000b047812 */ /* 0x000fe200078ec0ff */
[----:B------:R-:W-:Y:S01]  /*09f0*/  IMAD.U32 R8, R14, 0x10000, RZ ;  /* 0x000100000e087824 */ /* 0x000fe200078e00ff */
[----:B------:R-:W-:Y:S01]  /*0a00*/  SHF.L.U32 R11, R18, 0x10, RZ ;  /* 0x00000010120b7819 */ /* 0x000fe200000006ff */
[----:B------:R-:W-:Y:S01]  /*0a10*/  FFMA.FTZ R13, R13, R17, R16 ;  /* 0x000000110d0d7223 */ /* 0x000fe20000010010 */
[----:B------:R-:W-:Y:S01]  /*0a20*/  SHF.L.U32 R3, R7, 0x10, RZ ;  /* 0x0000001007037819 */ /* 0x000fe200000006ff */
[----:B------:R-:W-:Y:S01]  /*0a30*/  FFMA.FTZ R6, R6, R9, R5 ;  /* 0x0000000906067223 */ /* 0x000fe20000010005 */
[----:B------:R-:W-:Y:S01]  /*0a40*/  LOP3.LUT R17, R14, 0xffff0000, RZ, 0xc0, !PT ;  /* 0xffff00000e117812 */ /* 0x000fe200078ec0ff */
[----:B------:R-:W-:Y:S01]  /*0a50*/  FFMA.FTZ R8, R8, R11, R13 ;  /* 0x0000000b08087223 */ /* 0x000fe2000001000d */
[----:B------:R-:W-:Y:S01]  /*0a60*/  LOP3.LUT R18, R18, 0xffff0000, RZ, 0xc0, !PT ;  /* 0xffff000012127812 */ /* 0x000fe200078ec0ff */
[----:B------:R-:W-:Y:S01]  /*0a70*/  FFMA.FTZ R6, R3, R10, R6 ;  /* 0x0000000a03067223 */ /* 0x000fe20000010006 */
[----:B------:R-:W-:Y:S01]  /*0a80*/  LOP3.LUT R7, R7, 0xffff0000, RZ, 0xc0, !PT ;  /* 0xffff000007077812 */ /* 0x000fe200078ec0ff */
[----:B------:R-:W-:Y:S01]  /*0a90*/  IMAD.U32 R5, R15, 0x10000, RZ ;  /* 0x000100000f057824 */ /* 0x000fe200078e00ff */
[----:B------:R-:W-:Y:S01]  /*0aa0*/  SHF.L.U32 R2, R19, 0x10, RZ ;  /* 0x0000001013027819 */ /* 0x000fe200000006ff */
[----:B------:R-:W-:Y:S01]  /*0ab0*/  FFMA.FTZ R8, R17, R18, R8 ;  /* 0x0000001211087223 */ /* 0x000fe20000010008 */
[----:B------:R-:W-:Y:S01]  /*0ac0*/  LOP3.LUT R19, R19, 0xffff0000, RZ, 0xc0, !PT ;  /* 0xffff000013137812 */ /* 0x000fe200078ec0ff */
[----:B------:R-:W-:Y:S01]  /*0ad0*/  FFMA.FTZ R4, R7, R4, R6 ;  /* 0x0000000407047223 */ /* 0x000fe20000010006 */
[----:B------:R-:W-:Y:S01]  /*0ae0*/  LOP3.LUT R15, R15, 0xffff0000, RZ, 0xc0, !PT ;  /* 0xffff00000f0f7812 */ /* 0x000fe200078ec0ff */
[----:B------:R-:W-:-:S03]  /*0af0*/  FFMA.FTZ R2, R5, R2, R8 ;  /* 0x0000000205027223 */ /* 0x000fc60000010008 */
[----:B------:R-:W0:Y:S01]  /*0b00*/  SHFL.BFLY PT, R3, R4, 0x2, 0x1f ;  /* 0x0c401f0004037f89 */ /* 0x000e2200000e0000 */
[----:B------:R-:W-:-:S05]  /*0b10*/  FFMA.FTZ R2, R15, R19, R2 ;  /* 0x000000130f027223 */ /* 0x000fca0000010002 */
[----:B------:R-:W2:Y:S01]  /*0b20*/  SHFL.BFLY PT, R7, R2, 0x2, 0x1f ;  /* 0x0c401f0002077f89 */ /* 0x000ea200000e0000 */
[----:B0-----:R-:W-:-:S05]  /*0b30*/  FADD.FTZ R5, R4, R3 ;  /* 0x0000000304057221 */ /* 0x001fca0000010000 */
[----:B------:R-:W0:Y:S01]  /*0b40*/  SHFL.BFLY PT, R6, R5, 0x1, 0x1f ;  /* 0x0c201f0005067f89 */ /* 0x000e2200000e0000 */
[----:B--2---:R-:W-:-:S05]  /*0b50*/  FADD.FTZ R7, R2, R7 ;  /* 0x0000000702077221 */ /* 0x004fca0000010000 */
[----:B------:R-:W2:Y:S01]  /*0b60*/  SHFL.BFLY PT, R8, R7, 0x1, 0x1f ;  /* 0x0c201f0007087f89 */ /* 0x000ea200000e0000 */
[----:B------:R-:W-:Y:S02]  /*0b70*/  LEA.HI.X.SX32 R3, R23, RZ, 0x1, P1 ;  /* 0x000000ff17037211 */ /* 0x000fe400008f0eff */
[----:B------:R-:W-:Y:S02]  /*0b80*/  ISETP.NE.AND P1, PT, R22, RZ, PT ;  /* 0x000000ff1600720c */ /* 0x000fe40003f25270 */
[----:B------:R-:W-:-:S04]  /*0b90*/  LEA R2, P2, R0, UR4, 0x2 ;  /* 0x0000000400027c11 */ /* 0x000fc8000f8410ff */
[----:B------:R-:W-:Y:S01]  /*0ba0*/  LEA.HI.X R3, R0, UR5, R3, 0x2, P2 ;  /* 0x0000000500037c11 */ /* 0x000fe200090f1403 */
[----:B0-----:R-:W-:-:S04]  /*0bb0*/  FADD.FTZ R6, R5, R6 ;  /* 0x0000000605067221 */ /* 0x001fc80000010000 */
[----:B-1----:R-:W-:Y:S01]  /*0bc0*/  @!P0 FMUL.FTZ R5, R6, UR7 ;  /* 0x0000000706058c20 */ /* 0x002fe20008410000 */
[----:B--2---:R-:W-:-:S04]  /*0bd0*/  FADD.FTZ R8, R7, R8 ;  /* 0x0000000807087221 */ /* 0x004fc80000010000 */
[----:B------:R0:W-:Y:S01]  /*0be0*/  @!P0 STG.E desc[UR8][R2.64], R5 ;  /* 0x0000000502008986 */ /* 0x0001e2000c101908 */
[----:B------:R-:W-:Y:S01]  /*0bf0*/  FMUL.FTZ R7, R8, UR7 ;  /* 0x0000000708077c20 */ /* 0x000fe20008410000 */
[----:B------:R-:W-:Y:S06]  /*0c00*/  @P1 EXIT ;  /* 0x000000000000194d */ /* 0x000fec0003800000 */
[----:B------:R-:W-:Y:S01]  /*0c10*/  STG.E desc[UR8][R2.64+0x100], R7 ;  /* 0x0001000702007986 */ /* 0x000fe2000c101908 */
[----:B------:R-:W-:Y:S05]  /*0c20*/  EXIT ;  /* 0x000000000000794d */ /* 0x000fea0003800000 */
.L_x_478:
        /* <DEDUP_REMOVED lines=13> */
.L_x_825:


//--------------------- .text._ZN5flash25flash_bwd_dot_do_o_kernelILb1E23Flash_bwd_kernel_traitsILi32ELi128ELi128ELi8ELi4ELi4ELi4ELb1ELb0EN7cutlass10bfloat16_tE19Flash_kernel_traitsILi32ELi128ELi128ELi8ES3_EEEEvNS_16Flash_bwd_paramsE --------------------------
	.section	.text._ZN5flash25flash_bwd_dot_do_o_kernelILb1E23Flash_bwd_kernel_traitsILi32ELi128ELi128ELi8ELi4ELi4ELi4ELb1ELb0EN7cutlass10bfloat16_tE19Flash_kernel_traitsILi32ELi128ELi128ELi8ES3_EEEEvNS_16Flash_bwd_paramsE,"ax",@progbits
	.align	128
        .global         _ZN5flash25flash_bwd_dot_do_o_kernelILb1E23Flash_bwd_kernel_traitsILi32ELi128ELi128ELi8ELi4ELi4ELi4ELb1ELb0EN7cutlass10bfloat16_tE19Flash_kernel_traitsILi32ELi128ELi128ELi8ES3_EEEEvNS_16Flash_bwd_paramsE
        .type           _ZN5flash25flash_bwd_dot_do_o_kernelILb1E23Flash_bwd_kernel_traitsILi32ELi128ELi128ELi8ELi4ELi4ELi4ELb1ELb0EN7cutlass10bfloat16_tE19Flash_kernel_traitsILi32ELi128ELi128ELi8ES3_EEEEvNS_16Flash_bwd_paramsE,@function
        .size           _ZN5flash25flash_bwd_dot_do_o_kernelILb1E23Flash_bwd_kernel_traitsILi32ELi128ELi128ELi8ELi4ELi4ELi4ELb1ELb0EN7cutlass10bfloat16_tE19Flash_kernel_traitsILi32ELi128ELi128ELi8ES3_EEEEvNS_16Flash_bwd_paramsE,(.L_x_826 - _ZN5flash25flash_bwd_dot_do_o_kernelILb1E23Flash_bwd_kernel_traitsILi32ELi128ELi128ELi8ELi4ELi4ELi4ELb1ELb0EN7cutlass10bfloat16_tE19Flash_kernel_traitsILi32ELi128ELi128ELi8ES3_EEEEvNS_16Flash_bwd_paramsE)
        .other          _ZN5flash25flash_bwd_dot_do_o_kernelILb1E23Flash_bwd_kernel_traitsILi32ELi128ELi128ELi8ELi4ELi4ELi4ELb1ELb0EN7cutlass10bfloat16_tE19Flash_kernel_traitsILi32ELi128ELi128ELi8ES3_EEEEvNS_16Flash_bwd_paramsE,@"STO_CUDA_ENTRY STV_DEFAULT"
_ZN5flash25flash_bwd_dot_do_o_kernelILb1E23Flash_bwd_kernel_traitsILi32ELi128ELi128ELi8ELi4ELi4ELi4ELb1ELb0EN7cutlass10bfloat16_tE19Flash_kernel_traitsILi32ELi128ELi128ELi8ES3_EEEEvNS_16Flash_bwd_paramsE:
.text._ZN5flash25flash_bwd_dot_do_o_kernelILb1E23Flash_bwd_kernel_traitsILi32ELi128ELi128ELi8ELi4ELi4ELi4ELb1ELb0EN7cutlass10bfloat16_tE19Flash_kernel_traitsILi32ELi128ELi128ELi8ES3_EEEEvNS_16Flash_bwd_paramsE:
[----:B------:R-:W-:Y:S08]  /*0000*/  LDC R1, c[0x0][0x37c] ;  /* 0x0000df00ff017b82 */ /* 0x000ff00000000800 */
[----:B------:R-:W0:Y:S01]  /*0010*/  LDC.64 R2, c[0x0][0x460] ;  /* 0x00011800ff027b82 */ /* 0x000e220000000a00 */
[----:B------:R-:W1:Y:S01]  /*0020*/  LDCU.64 UR6, c[0x0][0x358] ;  /* 0x00006b00ff0677ac */ /* 0x000e620008000a00 */
[----:B------:R-:W-:-:S02]  /*0030*/  MOV R4, 0xffffffff ;  /* 0xffffffff00047802 */ /* 0x000fc40000000f00 */
[C---:B0-----:R-:W-:Y:S02]  /*0040*/  ISETP.NE.U32.AND P1, PT, R2.reuse, RZ, PT ;  /* 0x000000ff0200720c */ /* 0x041fe40003f25070 */
[----:B------:R-:W-:Y:S02]  /*0050*/  ISETP.NE.U32.AND P0, PT, R2, RZ, PT ;  /* 0x000000ff0200720c */ /* 0x000fe40003f05070 */
[C---:B------:R-:W-:Y:S01]  /*0060*/  ISETP.NE.AND.EX P1, PT, R3.reuse, RZ, PT, P1 ;  /* 0x000000ff0300720c */ /* 0x040fe20003f25310 */
[----:B------:R-:W0:Y:S01]  /*0070*/  S2R R2, SR_CTAID.Y ;  /* 0x0000000000027919 */ /* 0x000e220000002600 */
[----:B------:R-:W-:-:S11]  /*0080*/  ISETP.NE.AND.EX P0, PT, R3, RZ, PT, P0 ;  /* 0x000000ff0300720c */ /* 0x000fd60003f05300 */
[----:B------:R-:W0:Y:S08]  /*0090*/  @P1 LDC.64 R6, c[0x0][0x460] ;  /* 0x00011800ff061b82 */ /* 0x000e300000000a00 */
[----:B------:R-:W2:Y:S01]  /*00a0*/  @P0 LDC.64 R8, c[0x0][0x460] ;  /* 0x00011800ff080b82 */ /* 0x000ea20000000a00 */
[----:B0-----:R-:W-:-:S06]  /*00b0*/  @P1 IMAD.WIDE.U32 R10, R2, 0x4, R6 ;  /* 0x00000004020a1825 */ /* 0x001fcc00078e0006 */
[----:B-1----:R-:W3:Y:S01]  /*00c0*/  @P1 LDG.E R11, desc[UR6][R10.64+0x4] ;  /* 0x000004060a0b1981 */ /* 0x002ee2000c1e1900 */
[----:B--2---:R-:W-:-:S05]  /*00d0*/  @P0 IMAD.WIDE.U32 R8, R2, 0x4, R8 ;  /* 0x0000000402080825 */ /* 0x004fca00078e0008 */
[----:B------:R-:W3:Y:S01]  /*00e0*/  @P0 LDG.E R4, desc[UR6][R8.64] ;  /* 0x0000000608040981 */ /* 0x000ee2000c1e1900 */
[----:B------:R-:W0:Y:S08]  /*00f0*/  S2UR UR4, SR_CTAID.X ;  /* 0x00000000000479c3 */ /* 0x000e300000002500 */
[----:B------:R-:W1:Y:S01]  /*0100*/  @!P1 LDC R6, c[0x0][0x434] ;  /* 0x00010d00ff069b82 */ /* 0x000e620000000800 */
[----:B0-----:R-:W-:Y:S01]  /*0110*/  USHF.L.U32 UR4, UR4, 0x7, URZ ;  /* 0x0000000704047899 */ /* 0x001fe200080006ff */
[----:B---3--:R-:W-:-:S05]  /*0120*/  @P1 IMAD.IADD R6, R11, 0x1, -R4 ;  /* 0x000000010b061824 */ /* 0x008fca00078e0a04 */
[----:B-1----:R-:W-:-:S13]  /*0130*/  ISETP.GT.AND P1, PT, R6, UR4, PT ;  /* 0x0000000406007c0c */ /* 0x002fda000bf24270 */
[----:B------:R-:W-:Y:S05]  /*0140*/  @!P1 EXIT ;  /* 0x000000000000994d */ /* 0x000fea0003800000 */
[----:B------:R-:W-:Y:S01]  /*0150*/  ISETP.NE.AND P1, PT, R4, -0x1, PT ;  /* 0xffffffff0400780c */ /* 0x000fe20003f25270 */
[----:B------:R-:W0:Y:S01]  /*0160*/  LDC R3, c[0x0][0x3e0] ;  /* 0x0000f800ff037b82 */ /* 0x000e220000000800 */
[----:B------:R-:W0:Y:S07]  /*0170*/  LDCU UR9, c[0x0][0x44c] ;  /* 0x00008980ff0977ac */ /* 0x000e2e0008000800 */
[----:B------:R-:W1:Y:S08]  /*0180*/  S2UR UR5, SR_CTAID.Z ;  /* 0x00000000000579c3 */ /* 0x000e700000002700 */
[----:B------:R-:W2:Y:S08]  /*0190*/  @!P1 LDC.64 R16, c[0x0][0x588] ;  /* 0x00016200ff109b82 */ /* 0x000eb00000000a00 */
[----:B------:R-:W3:Y:S08]  /*01a0*/  @!P1 LDC.64 R18, c[0x0][0x400] ;  /* 0x00010000ff129b82 */ /* 0x000ef00000000a00 */
[----:B------:R-:W4:Y:S08]  /*01b0*/  @P1 LDC.64 R8, c[0x0][0x590] ;  /* 0x00016400ff081b82 */ /* 0x000f300000000a00 */
[----:B------:R-:W5:Y:S01]  /*01c0*/  @P1 LDC.64 R10, c[0x0][0x408] ;  /* 0x00010200ff0a1b82 */ /* 0x000f620000000a00 */
[----:B--2---:R-:W-:-:S04]  /*01d0*/  @!P1 IMAD.WIDE.U32 R14, R2, R16, RZ ;  /* 0x00000010020e9225 */ /* 0x004fc800078e00ff */
[C---:B------:R-:W-:Y:S02]  /*01e0*/  @!P1 IMAD R7, R2.reuse, R17, R15 ;  /* 0x0000001102079224 */ /* 0x040fe400078e020f */
[----:B---3--:R-:W-:-:S04]  /*01f0*/  @!P1 IMAD.WIDE.U32 R12, R2, R18, RZ ;  /* 0x00000012020c9225 */ /* 0x008fc800078e00ff */
[----:B------:R-:W-:Y:S02]  /*0200*/  @!P1 IMAD R13, R2, R19, R13 ;  /* 0x00000013020d9224 */ /* 0x000fe400078e020d */
[----:B----4-:R-:W-:-:S04]  /*0210*/  @P1 IMAD.WIDE.U32 R16, R4, R8, RZ ;  /* 0x0000000804101225 */ /* 0x010fc800078e00ff */
[----:B------:R-:W-:Y:S01]  /*0220*/  @P1 IMAD R7, R4, R9, R17 ;  /* 0x0000000904071224 */ /* 0x000fe200078e0211 */
[----:B------:R-:W-:Y:S01]  /*0230*/  @P1 MOV R14, R16 ;  /* 0x00000010000e1202 */ /* 0x000fe20000000f00 */
[----:B0-----:R-:W-:-:S04]  /*0240*/  IMAD.WIDE R8, R3, UR9, RZ ;  /* 0x0000000903087c25 */ /* 0x001fc8000f8e02ff */
[----:B-----5:R-:W-:-:S04]  /*0250*/  @P1 IMAD.WIDE.U32 R18, R4, R10, RZ ;  /* 0x0000000a04121225 */ /* 0x020fc800078e00ff */
[----:B------:R-:W-:Y:S02]  /*0260*/  @P1 IMAD R13, R4, R11, R19 ;  /* 0x0000000b040d1224 */ /* 0x000fe400078e0213 */
[----:B------:R-:W-:Y:S01]  /*0270*/  @P1 IMAD.MOV.U32 R12, RZ, RZ, R18 ;  /* 0x000000ffff0c1224 */ /* 0x000fe200078e0012 */
[----:B-1----:R-:W-:Y:S06]  /*0280*/  @P1 BRA `(.L_x_479) ;  /* 0x0000000000401947 */ /* 0x002fec0003800000 */
[----:B------:R-:W0:Y:S02]  /*0290*/  LDCU UR10, c[0x0][0x444] ;  /* 0x00008880ff0a77ac */ /* 0x000e240008000800 */
[----:B0-----:R-:W-:Y:S02]  /*02a0*/  USHF.R.S32.HI UR8, URZ, 0x1f, UR10 ;  /* 0x0000001fff087899 */ /* 0x001fe4000801140a */
[----:B------:R-:W-:-:S04]  /*02b0*/  IMAD.WIDE.U32 R10, R2, UR10, RZ ;  /* 0x0000000a020a7c25 */ /* 0x000fc8000f8e00ff */
[----:B------:R-:W-:Y:S01]  /*02c0*/  IMAD R5, R2, UR8, RZ ;  /* 0x0000000802057c24 */ /* 0x000fe2000f8e02ff */
[----:B------:R-:W-:Y:S01]  /*02d0*/  USHF.R.S32.HI UR8, URZ, 0x1f, UR9 ;  /* 0x0000001fff087899 */ /* 0x000fe20008011409 */
[----:B------:R-:W-:-:S03]  /*02e0*/  IMAD.WIDE.U32 R16, R10, R3, RZ ;  /* 0x000000030a107225 */ /* 0x000fc600078e00ff */
[----:B------:R-:W-:Y:S02]  /*02f0*/  IADD3 R0, PT, PT, R11, R5, RZ ;  /* 0x000000050b007210 */ /* 0x000fe40007ffe0ff */
[----:B------:R-:W-:Y:S01]  /*0300*/  SHF.R.S32.HI R5, RZ, 0x1f, R3 ;  /* 0x0000001fff057819 */ /* 0x000fe20000011403 */
[----:B------:R-:W-:-:S04]  /*0310*/  IMAD.WIDE.U32 R20, R16, UR9, RZ ;  /* 0x0000000910147c25 */ /* 0x000fc8000f8e00ff */
[----:B------:R-:W-:-:S04]  /*0320*/  IMAD R0, R0, R3, RZ ;  /* 0x0000000300007224 */ /* 0x000fc800078e02ff */
[----:B------:R-:W-:-:S04]  /*0330*/  IMAD R5, R5, R10, R0 ;  /* 0x0000000a05057224 */ /* 0x000fc800078e0200 */
[----:B------:R-:W-:-:S04]  /*0340*/  IMAD.IADD R0, R17, 0x1, R5 ;  /* 0x0000000111007824 */ /* 0x000fc800078e0205 */
[----:B------:R-:W-:-:S04]  /*0350*/  IMAD R5, R0, UR9, RZ ;  /* 0x0000000900057c24 */ /* 0x000fc8000f8e02ff */
[----:B------:R-:W-:-:S05]  /*0360*/  IMAD R5, R16, UR8, R5 ;  /* 0x0000000810057c24 */ /* 0x000fca000f8e0205 */
[----:B------:R-:W-:Y:S01]  /*0370*/  IADD3 R21, PT, PT, R21, R5, RZ ;  /* 0x0000000515157210 */ /* 0x000fe20007ffe0ff */
[----:B------:R-:W-:Y:S06]  /*0380*/  BRA `(.L_x_480) ;  /* 0x00000000000c7947 */ /* 0x000fec0003800000 */
.L_x_479:
[-C--:B------:R-:W-:Y:S02]  /*0390*/  IMAD R5, R9, R4.reuse, RZ ;  /* 0x0000000409057224 */ /* 0x080fe400078e02ff */
[----:B------:R-:W-:-:S04]  /*03a0*/  IMAD.WIDE.U32 R20, R8, R4, RZ ;  /* 0x0000000408147225 */ /* 0x000fc800078e00ff */
[----:B------:R-:W-:-:S07]  /*03b0*/  IMAD.IADD R21, R21, 0x1, R5 ;  /* 0x0000000115157824 */ /* 0x000fce00078e0205 */
.L_x_480:
[----:B------:R-:W0:Y:S01]  /*03c0*/  LDCU.U8 UR8, c[0x0][0x548] ;  /* 0x0000a900ff0877ac */ /* 0x000e220008000000 */
[----:B------:R-:W-:-:S04]  /*03d0*/  SHF.L.U32 R5, R2, 0x7, RZ ;  /* 0x0000000702057819 */ /* 0x000fc800000006ff */
[----:B------:R-:W-:-:S04]  /*03e0*/  SEL R11, R5, RZ, P0 ;  /* 0x000000ff050b7207 */ /* 0x000fc80000000000 */
[----:B------:R-:W-:-:S05]  /*03f0*/  IADD3 R11, P0, PT, R11, UR4, RZ ;  /* 0x000000040b0b7c10 */ /* 0x000fca000ff1e0ff */
[----:B------:R-:W-:Y:S02]  /*0400*/  IMAD.X R15, RZ, RZ, RZ, P0 ;  /* 0x000000ffff0f7224 */ /* 0x000fe400000e06ff */
[----:B------:R-:W-:Y:S01]  /*0410*/  IMAD.WIDE.U32 R22, R11, R8, RZ ;  /* 0x000000080b167225 */ /* 0x000fe200078e00ff */
[----:B0-----:R-:W-:-:S03]  /*0420*/  UISETP.NE.AND UP0, UPT, UR8, URZ, UPT ;  /* 0x000000ff0800728c */ /* 0x001fc6000bf05270 */
[----:B------:R-:W-:-:S04]  /*0430*/  IMAD R15, R15, R8, RZ ;  /* 0x000000080f0f7224 */ /* 0x000fc800078e02ff */
[----:B------:R-:W-:-:S05]  /*0440*/  IMAD R15, R9, R11, R15 ;  /* 0x0000000b090f7224 */ /* 0x000fca00078e020f */
[----:B------:R-:W-:Y:S01]  /*0450*/  IADD3 R0, PT, PT, R23, R15, RZ ;  /* 0x0000000f17007210 */ /* 0x000fe20007ffe0ff */
[----:B------:R-:W-:Y:S06]  /*0460*/  BRA.U !UP0, `(.L_x_481) ;  /* 0x0000000108247547 */ /* 0x000fec000b800000 */
[----:B------:R-:W0:Y:S01]  /*0470*/  LDC R11, c[0x0][0x444] ;  /* 0x00011100ff0b7b82 */ /* 0x000e220000000800 */
[----:B------:R-:W-:-:S07]  /*0480*/  ISETP.NE.AND P0, PT, R4, -0x1, PT ;  /* 0xffffffff0400780c */ /* 0x000fce0003f05270 */
[----:B------:R-:W1:Y:S08]  /*0490*/  LDC R8, c[0x0][0x430] ;  /* 0x00010c00ff087b82 */ /* 0x000e700000000800 */
[----:B------:R-:W1:Y:S01]  /*04a0*/  LDC R9, c[0x0][0x454] ;  /* 0x00011500ff097b82 */ /* 0x000e620000000800 */
[----:B0-----:R-:W-:-:S05]  /*04b0*/  @!P0 IMAD R4, R2, R11, RZ ;  /* 0x0000000b02048224 */ /* 0x001fca00078e02ff */
[----:B------:R-:W-:Y:S01]  /*04c0*/  IADD3 R5, PT, PT, R5, R4, RZ ;  /* 0x0000000405057210 */ /* 0x000fe20007ffe0ff */
[----:B-1----:R-:W-:-:S04]  /*04d0*/  IMAD R2, R8, 0x80, R9 ;  /* 0x0000008008027824 */ /* 0x002fc800078e0209 */
[----:B------:R-:W-:Y:S01]  /*04e0*/  IMAD R2, R2, UR5, R5 ;  /* 0x0000000502027c24 */ /* 0x000fe2000f8e0205 */
[----:B------:R-:W-:Y:S06]  /*04f0*/  BRA `(.L_x_482) ;  /* 0x00000000000c7947 */ /* 0x000fec0003800000 */
.L_x_481:
[----:B------:R-:W0:Y:S01]  /*0500*/  LDC R5, c[0x0][0x444] ;  /* 0x00011100ff057b82 */ /* 0x000e220000000800 */
[----:B------:R-:W-:-:S04]  /*0510*/  IMAD R2, R2, R3, UR5 ;  /* 0x0000000502027e24 */ /* 0x000fc8000f8e0203 */
[----:B0-----:R-:W-:-:S07]  /*0520*/  IMAD R2, R2, R5, RZ ;  /* 0x0000000502027224 */ /* 0x001fce00078e02ff */
.L_x_482:
[----:B------:R-:W0:Y:S01]  /*0530*/  S2R R26, SR_TID.X ;  /* 0x00000000001a7919 */ /* 0x000e220000002100 */
[----:B------:R-:W1:Y:S01]  /*0540*/  LDCU UR8, c[0x0][0x440] ;  /* 0x00008800ff0877ac */ /* 0x000e620008000800 */
[----:B------:R-:W2:Y:S01]  /*0550*/  LDC.64 R8, c[0x0][0x590] ;  /* 0x00016400ff087b82 */ /* 0x000ea20000000a00 */
[----:B------:R-:W-:Y:S01]  /*0560*/  IADD3 R6, PT, PT, R6, -UR4, RZ ;  /* 0x8000000406067c10 */ /* 0x000fe2000fffe0ff */
[----:B------:R-:W-:Y:S01]  /*0570*/  IMAD.MOV.U32 R17, RZ, RZ, RZ ;  /* 0x000000ffff117224 */ /* 0x000fe200078e00ff */
[----:B------:R-:W3:Y:S05]  /*0580*/  LDCU.64 UR12, c[0x0][0x408] ;  /* 0x00008100ff0c77ac */ /* 0x000eea0008000a00 */
[----:B------:R-:W4:Y:S01]  /*0590*/  LDC.64 R4, c[0x0][0x598] ;  /* 0x00016600ff047b82 */ /* 0x000f220000000a00 */
[----:B---3--:R-:W-:Y:S01]  /*05a0*/  UIMAD.WIDE.U32 UR10, UR4, UR12, URZ ;  /* 0x0000000c040a72a5 */ /* 0x008fe2000f8e00ff */
[----:B0-----:R-:W-:Y:S01]  /*05b0*/  IMAD.SHL.U32 R16, R26, 0x8, RZ ;  /* 0x000000081a107824 */ /* 0x001fe200078e00ff */
[----:B------:R-:W-:-:S04]  /*05c0*/  SHF.R.U32.HI R23, RZ, 0x2, R26 ;  /* 0x00000002ff177819 */ /* 0x000fc8000001161a */
[----:B------:R-:W-:-:S04]  /*05d0*/  LOP3.LUT R16, R16, 0x18, RZ, 0xc0, !PT ;  /* 0x0000001810107812 */ /* 0x000fc800078ec0ff */
[----:B-1----:R-:W-:Y:S01]  /*05e0*/  ISETP.GE.AND P0, PT, R16, UR8, PT ;  /* 0x0000000810007c0c */ /* 0x002fe2000bf06270 */
[----:B--2---:R-:W-:Y:S01]  /*05f0*/  IMAD.WIDE.U32 R10, R8, UR4, R16 ;  /* 0x00000004080a7c25 */ /* 0x004fe2000f8e0010 */
[----:B------:R-:W-:Y:S01]  /*0600*/  LOP3.LUT R17, R16, UR10, RZ, 0xfc, !PT ;  /* 0x0000000a10117c12 */ /* 0x000fe2000f8efcff */
[----:B------:R-:W-:Y:S01]  /*0610*/  UIMAD UR8, UR4, UR13, UR11 ;  /* 0x0000000d040872a4 */ /* 0x000fe2000f8e020b */
[----:B------:R-:W-:Y:S01]  /*0620*/  ISETP.GE.OR P1, PT, R23, R6, P0 ;  /* 0x000000061700720c */ /* 0x000fe20000726670 */
[----:B------:R-:W-:Y:S01]  /*0630*/  IMAD R18, R9, UR4, R11 ;  /* 0x0000000409127c24 */ /* 0x000fe2000f8e020b */
[----:B------:R-:W-:Y:S01]  /*0640*/  IADD3 R10, P2, PT, R14, R10, RZ ;  /* 0x0000000a0e0a7210 */ /* 0x000fe20007f5e0ff */
[----:B------:R-:W0:Y:S01]  /*0650*/  LDCU.64 UR10, c[0x0][0x570] ;  /* 0x0000ae00ff0a77ac */ /* 0x000e220008000a00 */
[----:B------:R-:W-:Y:S02]  /*0660*/  IADD3 R12, P3, PT, R12, R17, RZ ;  /* 0x000000110c0c7210 */ /* 0x000fe40007f7e0ff */
[----:B------:R-:W-:Y:S01]  /*0670*/  IADD3.X R11, PT, PT, R7, R18, RZ, P2, !PT ;  /* 0x00000012070b7210 */ /* 0x000fe200017fe4ff */
[----:B------:R-:W-:Y:S01]  /*0680*/  VIADD R7, R23, 0x40 ;  /* 0x0000004017077836 */ /* 0x000fe20000000000 */
[----:B------:R-:W-:Y:S01]  /*0690*/  IADD3.X R13, PT, PT, R13, UR8, RZ, P3, !PT ;  /* 0x000000080d0d7c10 */ /* 0x000fe20009ffe4ff */
[----:B----4-:R-:W-:-:S03]  /*06a0*/  IMAD.WIDE.U32 R10, R4, UR5, R10 ;  /* 0x00000005040a7c25 */ /* 0x010fc6000f8e000a */
[----:B------:R-:W-:Y:S01]  /*06b0*/  ISETP.GE.OR P0, PT, R7, R6, P0 ;  /* 0x000000060700720c */ /* 0x000fe20000706670 */
[----:B------:R-:W1:Y:S01]  /*06c0*/  @!P1 LDC.64 R14, c[0x0][0x550] ;  /* 0x00015400ff0e9b82 */ /* 0x000e620000000a00 */
[----:B------:R-:W-:Y:S02]  /*06d0*/  IMAD R11, R5, UR5, R11 ;  /* 0x00000005050b7c24 */ /* 0x000fe4000f8e020b */
[----:B------:R-:W-:-:S05]  /*06e0*/  @!P1 IMAD.WIDE.U32 R6, R23, R8, R10 ;  /* 0x0000000817069225 */ /* 0x000fca00078e000a */
[----:B------:R-:W2:Y:S01]  /*06f0*/  LDC.64 R4, c[0x0][0x410] ;  /* 0x00010400ff047b82 */ /* 0x000ea20000000a00 */
[----:B------:R-:W-:-:S07]  /*0700*/  @!P1 IMAD R7, R23, R9, R7 ;  /* 0x0000000917079224 */ /* 0x000fce00078e0207 */
[----:B------:R-:W3:Y:S01]  /*0710*/  @!P1 LDC.64 R16, c[0x0][0x3f0] ;  /* 0x0000fc00ff109b82 */ /* 0x000ee20000000a00 */
[----:B-1----:R-:W-:-:S07]  /*0720*/  @!P1 LEA R14, P2, R6, R14, 0x1 ;  /* 0x0000000e060e9211 */ /* 0x002fce00078408ff */
[----:B------:R-:W1:Y:S01]  /*0730*/  @!P0 LDC.64 R28, c[0x0][0x550] ;  /* 0x00015400ff1c8b82 */ /* 0x000e620000000a00 */
[----:B------:R-:W-:Y:S02]  /*0740*/  @!P1 LEA.HI.X R15, R6, R15, R7, 0x1, P2 ;  /* 0x0000000f060f9211 */ /* 0x000fe400010f0c07 */
[----:B------:R-:W-:Y:S01]  /*0750*/  @!P0 IADD3 R19, P2, PT, R23, 0x40, RZ ;  /* 0x0000004017138810 */ /* 0x000fe20007f5e0ff */
[----:B--2---:R-:W-:-:S04]  /*0760*/  IMAD.WIDE.U32 R12, R4, UR5, R12 ;  /* 0x00000005040c7c25 */ /* 0x004fc8000f8e000c */
[----:B------:R-:W2:Y:S01]  /*0770*/  @!P0 LDC.64 R24, c[0x0][0x3f0] ;  /* 0x0000fc00ff188b82 */ /* 0x000ea20000000a00 */
[----:B------:R-:W-:Y:S01]  /*0780*/  @!P0 IADD3.X R7, PT, PT, RZ, RZ, RZ, P2, !PT ;  /* 0x000000ffff078210 */ /* 0x000fe200017fe4ff */
[----:B------:R-:W-:-:S04]  /*0790*/  IMAD R13, R5, UR5, R13 ;  /* 0x00000005050d7c24 */ /* 0x000fc8000f8e020d */
[----:B------:R-:W-:-:S04]  /*07a0*/  @!P0 IMAD R4, R7, R8, RZ ;  /* 0x0000000807048224 */ /* 0x000fc800078e02ff */
[----:B------:R-:W-:Y:S02]  /*07b0*/  @!P0 IMAD R7, R19, R9, R4 ;  /* 0x0000000913078224 */ /* 0x000fe400078e0204 */
[----:B------:R-:W-:-:S04]  /*07c0*/  @!P1 IMAD.WIDE.U32 R4, R23, UR12, R12 ;  /* 0x0000000c17049c25 */ /* 0x000fc8000f8e000c */
[----:B------:R-:W-:Y:S01]  /*07d0*/  @!P1 IMAD R5, R23, UR13, R5 ;  /* 0x0000000d17059c24 */ /* 0x000fe2000f8e0205 */
[----:B---3--:R-:W-:Y:S01]  /*07e0*/  @!P1 LEA R16, P2, R4, R16, 0x1 ;  /* 0x0000001004109211 */ /* 0x008fe200078408ff */
[----:B------:R-:W-:-:S03]  /*07f0*/  @!P0 IMAD.WIDE.U32 R8, R19, R8, R10 ;  /* 0x0000000813088225 */ /* 0x000fc600078e000a */
[----:B------:R-:W-:Y:S01]  /*0800*/  @!P1 LEA.HI.X R17, R4, R17, R5, 0x1, P2 ;  /* 0x0000001104119211 */ /* 0x000fe200010f0c05 */
[----:B------:R-:W-:Y:S01]  /*0810*/  @!P0 IMAD.IADD R9, R9, 0x1, R7 ;  /* 0x0000000109098824 */ /* 0x000fe200078e0207 */
[C---:B-1----:R-:W-:Y:S02]  /*0820*/  @!P0 LEA R28, P2, R8.reuse, R28, 0x1 ;  /* 0x0000001c081c8211 */ /* 0x042fe400078408ff */
[----:B------:R-:W-:Y:S02]  /*0830*/  CS2R R4, SRZ ;  /* 0x0000000000047805 */ /* 0x000fe4000001ff00 */
[----:B------:R-:W-:Y:S02]  /*0840*/  CS2R R6, SRZ ;  /* 0x0000000000067805 */ /* 0x000fe4000001ff00 */
[----:B------:R-:W-:Y:S02]  /*0850*/  CS2R R10, SRZ ;  /* 0x00000000000a7805 */ /* 0x000fe4000001ff00 */
[----:B------:R-:W-:-:S02]  /*0860*/  @!P0 LEA.HI.X R29, R8, R29, R9, 0x1, P2 ;  /* 0x0000001d081d8211 */ /* 0x000fc400010f0c09 */
[----:B------:R-:W-:Y:S01]  /*0870*/  CS2R R8, SRZ ;  /* 0x0000000000087805 */ /* 0x000fe2000001ff00 */
[----:B------:R-:W3:Y:S05]  /*0880*/  @!P1 LDG.E.128 R4, desc[UR6][R16.64] ;  /* 0x0000000610049981 */ /* 0x000eea000c1e1d00 */
[----:B------:R1:W4:Y:S01]  /*0890*/  @!P1 LDG.E.128 R8, desc[UR6][R14.64] ;  /* 0x000000060e089981 */ /* 0x000322000c1e1d00 */
[----:B------:R-:W-:-:S04]  /*08a0*/  @!P0 IADD3 R18, P1, PT, R23, 0x40, RZ ;  /* 0x0000004017128810 */ /* 0x000fc80007f3e0ff */
[----:B------:R-:W-:Y:S01]  /*08b0*/  @!P0 IADD3.X R19, PT, PT, RZ, RZ, RZ, P1, !PT ;  /* 0x000000ffff138210 */ /* 0x000fe20000ffe4ff */
[----:B------:R-:W-:-:S04]  /*08c0*/  @!P0 IMAD.WIDE.U32 R12, R18, UR12, R12 ;  /* 0x0000000c120c8c25 */ /* 0x000fc8000f8e000c */
[----:B------:R-:W-:Y:S01]  /*08d0*/  @!P0 IMAD R19, R19, UR12, RZ ;  /* 0x0000000c13138c24 */ /* 0x000fe2000f8e02ff */
[----:B--2---:R-:W-:Y:S02]  /*08e0*/  @!P0 LEA R24, P1, R12, R24, 0x1 ;  /* 0x000000180c188211 */ /* 0x004fe400078208ff */
[----:B-1----:R-:W-:Y:S01]  /*08f0*/  CS2R R14, SRZ ;  /* 0x00000000000e7805 */ /* 0x002fe2000001ff00 */
[----:B------:R-:W-:Y:S01]  /*0900*/  @!P0 IMAD R19, R18, UR13, R19 ;  /* 0x0000000d12138c24 */ /* 0x000fe2000f8e0213 */
[----:B------:R-:W-:Y:S01]  /*0910*/  UIMAD UR5, UR5, UR9, URZ ;  /* 0x00000009050572a4 */ /* 0x000fe2000f8e02ff */
[----:B------:R-:W1:Y:S02]  /*0920*/  LDCU.64 UR12, c[0x0][0x5e8] ;  /* 0x0000bd00ff0c77ac */ /* 0x000e640008000a00 */
[----:B------:R-:W-:-:S05]  /*0930*/  @!P0 IMAD.IADD R19, R13, 0x1, R19 ;  /* 0x000000010d138824 */ /* 0x000fca00078e0213 */
[----:B------:R-:W-:Y:S02]  /*0940*/  @!P0 LEA.HI.X R25, R12, R25, R19, 0x1, P1 ;  /* 0x000000190c198211 */ /* 0x000fe400008f0c13 */
[C---:B---3--:R-:W-:Y:S02]  /*0950*/  LOP3.LUT R17, R4.reuse, 0xffff0000, RZ, 0xc0, !PT ;  /* 0xffff000004117812 */ /* 0x048fe400078ec0ff */
[----:B------:R-:W-:Y:S02]  /*0960*/  SHF.L.U32 R4, R4, 0x10, RZ ;  /* 0x0000001004047819 */ /* 0x000fe400000006ff */
[C---:B----4-:R-:W-:Y:S01]  /*0970*/  LOP3.LUT R16, R8.reuse, 0xffff0000, RZ, 0xc0, !PT ;  /* 0xffff000008107812 */ /* 0x050fe200078ec0ff */
[----:B------:R-:W-:-:S04]  /*0980*/  IMAD.U32 R13, R8, 0x10000, RZ ;  /* 0x00010000080d7824 */ /* 0x000fc800078e00ff */
[----:B------:R-:W-:Y:S01]  /*0990*/  FMUL.FTZ R16, R16, R17 ;  /* 0x0000001110107220 */ /* 0x000fe20000410000 */
[----:B------:R-:W-:-:S03]  /*09a0*/  SHF.L.U32 R17, R5, 0x10, RZ ;  /* 0x0000001005117819 */ /* 0x000fc600000006ff */
[----:B------:R-:W-:Y:S01]  /*09b0*/  FFMA.FTZ R19, R13, R4, R16 ;  /* 0x000000040d137223 */ /* 0x000fe20000010010 */
[----:B------:R-:W-:Y:S02]  /*09c0*/  IMAD.U32 R4, R9, 0x10000, RZ ;  /* 0x0001000009047824 */ /* 0x000fe400078e00ff */
[----:B------:R-:W-:Y:S01]  /*09d0*/  HFMA2 R16, -RZ, RZ, 0, 0 ;  /* 0x00000000ff107431 */ /* 0x000fe200000001ff */
[----:B------:R-:W-:Y:S01]  /*09e0*/  CS2R R12, SRZ ;  /* 0x00000000000c7805 */ /* 0x000fe2000001ff00 */
[----:B------:R-:W-:Y:S01]  /*09f0*/  FFMA.FTZ R4, R4, R17, R19 ;  /* 0x0000001104047223 */ /* 0x000fe20000010013 */
[----:B------:R-:W-:Y:S01]  /*0a00*/  IMAD.MOV.U32 R17, RZ, RZ, RZ ;  /* 0x000000ffff117224 */ /* 0x000fe200078e00ff */
[----:B------:R-:W-:-:S03]  /*0a10*/  CS2R R18, SRZ ;  /* 0x0000000000127805 */ /* 0x000fc6000001ff00 */
[----:B------:R-:W2:Y:S04]  /*0a20*/  @!P0 LDG.E.128 R12, desc[UR6][R28.64] ;  /* 0x000000061c0c8981 */ /* 0x000ea8000c1e1d00 */
[----:B------:R-:W3:Y:S01]  /*0a30*/  @!P0 LDG.E.128 R16, desc[UR6][R24.64] ;  /* 0x0000000618108981 */ /* 0x000ee2000c1e1d00 */
[----:B------:R-:W-:Y:S01]  /*0a40*/  LOP3.LUT R5, R5, 0xffff0000, RZ, 0xc0, !PT ;  /* 0xffff000005057812 */ /* 0x000fe200078ec0ff */
[----:B------:R-:W-:Y:S01]  /*0a50*/  USHF.R.S32.HI UR8, URZ, 0x1f, UR5 ;  /* 0x0000001fff087899 */ /* 0x000fe20008011405 */
[----:B------:R-:W-:Y:S02]  /*0a60*/  LOP3.LUT R9, R9, 0xffff0000, RZ, 0xc0, !PT ;  /* 0xffff000009097812 */ /* 0x000fe400078ec0ff */
[----:B------:R-:W-:-:S03]  /*0a70*/  IADD3 R20, P0, P1, R22, UR5, R20 ;  /* 0x0000000516147c10 */ /* 0x000fc6000f91e014 */
[----:B------:R-:W-:Y:S01]  /*0a80*/  FFMA.FTZ R9, R9, R5, R4 ;  /* 0x0000000509097223 */ /* 0x000fe20000010004 */
[----:B------:R-:W-:Y:S01]  /*0a90*/  SHF.L.U32 R5, R6, 0x10, RZ ;  /* 0x0000001006057819 */ /* 0x000fe200000006ff */
[----:B------:R-:W-:-:S04]  /*0aa0*/  IMAD.U32 R4, R10, 0x10000, RZ ;  /* 0x000100000a047824 */ /* 0x000fc800078e00ff */
[----:B------:R-:W-:Y:S01]  /*0ab0*/  FFMA.FTZ R4, R4, R5, R9 ;  /* 0x0000000504047223 */ /* 0x000fe20000010009 */
[----:B------:R-:W-:Y:S01]  /*0ac0*/  LOP3.LUT R9, R10, 0xffff0000, RZ, 0xc0, !PT ;  /* 0xffff00000a097812 */ /* 0x000fe200078ec0ff */
[----:B------:R-:W-:Y:S01]  /*0ad0*/  IMAD.U32 R10, R7, 0x10000, RZ ;  /* 0x00010000070a7824 */ /* 0x000fe200078e00ff */
[C---:B------:R-:W-:Y:S02]  /*0ae0*/  SHF.L.U32 R5, R11.reuse, 0x10, RZ ;  /* 0x000000100b057819 */ /* 0x040fe400000006ff */
[----:B------:R-:W-:Y:S02]  /*0af0*/  LOP3.LUT R11, R11, 0xffff0000, RZ, 0xc0, !PT ;  /* 0xffff00000b0b7812 */ /* 0x000fe400078ec0ff */
[C---:B--2---:R-:W-:Y:S01]  /*0b00*/  LOP3.LUT R27, R12.reuse, 0xffff0000, RZ, 0xc0, !PT ;  /* 0xffff00000c1b7812 */ /* 0x044fe200078ec0ff */
[----:B------:R-:W-:Y:S01]  /*0b10*/  IMAD.U32 R12, R12, 0x10000, RZ ;  /* 0x000100000c0c7824 */ /* 0x000fe200078e00ff */
[----:B---3--:R-:W-:Y:S02]  /*0b20*/  LOP3.LUT R8, R16, 0xffff0000, RZ, 0xc0, !PT ;  /* 0xffff000010087812 */ /* 0x008fe400078ec0ff */
[----:B------:R-:W-:-:S02]  /*0b30*/  SHF.L.U32 R25, R17, 0x10, RZ ;  /* 0x0000001011197819 */ /* 0x000fc400000006ff */
[----:B------:R-:W-:Y:S01]  /*0b40*/  LOP3.LUT R17, R17, 0xffff0000, RZ, 0xc0, !PT ;  /* 0xffff000011117812 */ /* 0x000fe200078ec0ff */
[----:B------:R-:W-:Y:S01]  /*0b50*/  FMUL.FTZ R8, R8, R27 ;  /* 0x0000001b08087220 */ /* 0x000fe20000410000 */
[----:B------:R-:W-:Y:S02]  /*0b60*/  SHF.L.U32 R27, R16, 0x10, RZ ;  /* 0x00000010101b7819 */ /* 0x000fe400000006ff */
[C---:B------:R-:W-:Y:S02]  /*0b70*/  SHF.L.U32 R16, R14.reuse, 0x10, RZ ;  /* 0x000000100e107819 */ /* 0x040fe400000006ff */
[----:B------:R-:W-:Y:S01]  /*0b80*/  LOP3.LUT R14, R14, 0xffff0000, RZ, 0xc0, !PT ;  /* 0xffff00000e0e7812 */ /* 0x000fe200078ec0ff */
[----:B------:R-:W-:Y:S01]  /*0b90*/  FFMA.FTZ R8, R27, R12, R8 ;  /* 0x0000000c1b087223 */ /* 0x000fe20000010008 */
[C---:B------:R-:W-:Y:S01]  /*0ba0*/  IMAD.U32 R12, R13.reuse, 0x10000, RZ ;  /* 0x000100000d0c7824 */ /* 0x040fe200078e00ff */
[----:B------:R-:W-:-:S03]  /*0bb0*/  LOP3.LUT R13, R13, 0xffff0000, RZ, 0xc0, !PT ;  /* 0xffff00000d0d7812 */ /* 0x000fc600078ec0ff */
[----:B------:R-:W-:Y:S01]  /*0bc0*/  FFMA.FTZ R8, R25, R12, R8 ;  /* 0x0000000c19087223 */ /* 0x000fe20000010008 */
[----:B------:R-:W-:-:S03]  /*0bd0*/  SHF.L.U32 R12, R18, 0x10, RZ ;  /* 0x00000010120c7819 */ /* 0x000fc600000006ff */
[----:B------:R-:W-:Y:S01]  /*0be0*/  FFMA.FTZ R13, R17, R13, R8 ;  /* 0x0000000d110d7223 */ /* 0x000fe20000010008 */
[----:B------:R-:W-:Y:S02]  /*0bf0*/  LOP3.LUT R8, R6, 0xffff0000, RZ, 0xc0, !PT ;  /* 0xffff000006087812 */ /* 0x000fe400078ec0ff */
[----:B------:R-:W-:Y:S01]  /*0c00*/  LOP3.LUT R6, R7, 0xffff0000, RZ, 0xc0, !PT ;  /* 0xffff000007067812 */ /* 0x000fe200078ec0ff */
[----:B------:R-:W-:Y:S01]  /*0c10*/  FFMA.FTZ R12, R12, R16, R13 ;  /* 0x000000100c0c7223 */ /* 0x000fe2000001000d */
[----:B------:R-:W-:Y:S01]  /*0c20*/  LOP3.LUT R7, R18, 0xffff0000, RZ, 0xc0, !PT ;  /* 0xffff000012077812 */ /* 0x000fe200078ec0ff */
[----:B------:R-:W-:Y:S01]  /*0c30*/  FFMA.FTZ R4, R9, R8, R4 ;  /* 0x0000000809047223 */ /* 0x000fe20000010004 */
[----:B------:R-:W-:Y:S01]  /*0c40*/  IMAD.U32 R8, R19, 0x10000, RZ ;  /* 0x0001000013087824 */ /* 0x000fe200078e00ff */
[----:B------:R-:W-:Y:S02]  /*0c50*/  SHF.R.U32.HI R9, RZ, 0x3, R26 ;  /* 0x00000003ff097819 */ /* 0x000fe4000001161a */
[----:B------:R-:W-:Y:S01]  /*0c60*/  FFMA.FTZ R4, R5, R10, R4 ;  /* 0x0000000a05047223 */ /* 0x000fe20000010004 */
[----:B------:R-:W-:Y:S01]  /*0c70*/  SHF.L.U32 R5, R15, 0x10, RZ ;  /* 0x000000100f057819 */ /* 0x000fe200000006ff */
[----:B------:R-:W-:Y:S01]  /*0c80*/  FFMA.FTZ R7, R7, R14, R12 ;  /* 0x0000000e07077223 */ /* 0x000fe2000001000c */
[----:B------:R-:W-:Y:S01]  /*0c90*/  LOP3.LUT R15, R15, 0xffff0000, RZ, 0xc0, !PT ;  /* 0xffff00000f0f7812 */ /* 0x000fe200078ec0ff */
[----:B------:R-:W-:Y:S01]  /*0ca0*/  FFMA.FTZ R11, R11, R6, R4 ;  /* 0x000000060b0b7223 */ /* 0x000fe20000010004 */
[----:B------:R-:W-:Y:S01]  /*0cb0*/  LOP3.LUT R4, R19, 0xffff0000, RZ, 0xc0, !PT ;  /* 0xffff000013047812 */ /* 0x000fe200078ec0ff */
[----:B------:R-:W-:Y:S01]  /*0cc0*/  FFMA.FTZ R5, R8, R5, R7 ;  /* 0x0000000508057223 */ /* 0x000fe20000010007 */
[----:B------:R-:W2:Y:S03]  /*0cd0*/  S2R R6, SR_TID.X ;  /* 0x0000000000067919 */ /* 0x000ea60000002100 */
[----:B------:R-:W-:Y:S01]  /*0ce0*/  FFMA.FTZ R15, R4, R15, R5 ;  /* 0x0000000f040f7223 */ /* 0x000fe20000010005 */
[----:B------:R-:W3:Y:S01]  /*0cf0*/  SHFL.BFLY PT, R8, R11, 0x2, 0x1f ;  /* 0x0c401f000b087f89 */ /* 0x000ee200000e0000 */
[----:B------:R-:W-:-:S03]  /*0d00*/  SHF.L.U32 R4, R26, 0x2, RZ ;  /* 0x000000021a047819 */ /* 0x000fc600000006ff */
[----:B------:R-:W4:Y:S01]  /*0d10*/  SHFL.BFLY PT, R12, R15, 0x2, 0x1f ;  /* 0x0c401f000f0c7f89 */ /* 0x000f2200000e0000 */
[----:B------:R-:W-:Y:S01]  /*0d20*/  LOP3.LUT R10, R4, 0x1c, RZ, 0xc0, !PT ;  /* 0x0000001c040a7812 */ /* 0x000fe200078ec0ff */
[----:B------:R-:W-:Y:S01]  /*0d30*/  IMAD R4, R3, UR9, RZ ;  /* 0x0000000903047c24 */ /* 0x000fe2000f8e02ff */
[----:B------:R-:W5:Y:S03]  /*0d40*/  S2R R7, SR_TID.X ;  /* 0x0000000000077919 */ /* 0x000f660000002100 */
[----:B------:R-:W-:Y:S01]  /*0d50*/  IMAD R9, R4, R9, R10 ;  /* 0x0000000904097224 */ /* 0x000fe200078e020a */
[----:B------:R-:W-:-:S04]  /*0d60*/  IADD3.X R10, PT, PT, R0, UR8, R21, P0, P1 ;  /* 0x00000008000a7c10 */ /* 0x000fc800087e2415 */
[----:B------:R-:W-:-:S04]  /*0d70*/  IADD3 R0, P0, PT, R9, R20, RZ ;  /* 0x0000001409007210 */ /* 0x000fc80007f1e0ff */
[----:B------:R-:W-:Y:S01]  /*0d80*/  LEA.HI.X.SX32 R9, R9, R10, 0x1, P0 ;  /* 0x0000000a09097211 */ /* 0x000fe200000f0eff */
[----:B------:R-:W-:Y:S01]  /*0d90*/  VIADD R10, R2, UR4 ;  /* 0x00000004020a7c36 */ /* 0x000fe20008000000 */
[----:B------:R-:W1:Y:S01]  /*0da0*/  LDCU UR4, c[0x0][0x4f4] ;  /* 0x00009e80ff0477ac */ /* 0x000e620008000800 */
[----:B0-----:R-:W-:Y:S01]  /*0db0*/  LEA R2, P1, R0, UR10, 0x2 ;  /* 0x0000000a00027c11 */ /* 0x001fe2000f8210ff */
[----:B---3--:R-:W-:Y:S02]  /*0dc0*/  FADD.FTZ R5, R11, R8 ;  /* 0x000000080b057221 */ /* 0x008fe40000010000 */
[----:B------:R-:W-:Y:S02]  /*0dd0*/  IADD3 R23, P2, PT, R10, R23, RZ ;  /* 0x000000170a177210 */ /* 0x000fe40007f5e0ff */
[----:B------:R-:W-:Y:S01]  /*0de0*/  SHF.R.S32.HI R10, RZ, 0x1f, R10 ;  /* 0x0000001fff0a7819 */ /* 0x000fe2000001140a */
[----:B----4-:R-:W-:Y:S01]  /*0df0*/  FADD.FTZ R8, R15, R12 ;  /* 0x0000000c0f087221 */ /* 0x010fe20000010000 */
[----:B------:R-:W-:Y:S01]  /*0e00*/  LEA.HI.X R3, R0, UR11, R9, 0x2, P1 ;  /* 0x0000000b00037c11 */ /* 0x000fe200088f1409 */
[----:B------:R-:W0:Y:S01]  /*0e10*/  SHFL.BFLY PT, R12, R5, 0x1, 0x1f ;  /* 0x0c201f00050c7f89 */ /* 0x000e2200000e0000 */
[----:B------:R-:W-:-:S02]  /*0e20*/  SHF.L.U32 R11, R4, 0x3, RZ ;  /* 0x00000003040b7819 */ /* 0x000fc400000006ff */
[----:B------:R-:W-:Y:S01]  /*0e30*/  IADD3.X R0, PT, PT, RZ, R10, RZ, P2, !PT ;  /* 0x0000000aff007210 */ /* 0x000fe200017fe4ff */
[----:B------:R-:W3:Y:S02]  /*0e40*/  SHFL.BFLY PT, R13, R8, 0x1, 0x1f ;  /* 0x0c201f00080d7f89 */ /* 0x000ee400000e0000 */
[----:B------:R-:W-:Y:S01]  /*0e50*/  IMAD.WIDE R10, R11, 0x10, R2 ;  /* 0x000000100b0a7825 */ /* 0x000fe200078e0202 */
[----:B-----5:R-:W-:Y:S02]  /*0e60*/  LOP3.LUT P0, RZ, R7, 0x3, RZ, 0xc0, !PT ;  /* 0x0000000307ff7812 */ /* 0x020fe4000780c0ff */
[----:B--2---:R-:W-:Y:S02]  /*0e70*/  LOP3.LUT R7, R6, 0x3, RZ, 0xc0, !PT ;  /* 0x0000000306077812 */ /* 0x004fe400078ec0ff */
[----:B-1----:R-:W-:Y:S02]  /*0e80*/  LEA R6, P2, R23, UR12, 0x2 ;  /* 0x0000000c17067c11 */ /* 0x002fe4000f8410ff */
[----:B------:R-:W-:-:S02]  /*0e90*/  ISETP.NE.AND P1, PT, R7, RZ, PT ;  /* 0x000000ff0700720c */ /* 0x000fc40003f25270 */
[----:B------:R-:W-:Y:S01]  /*0ea0*/  LEA.HI.X R7, R23, UR13, R0, 0x2, P2 ;  /* 0x0000000d17077c11 */ /* 0x000fe200090f1400 */
[----:B0-----:R-:W-:Y:S01]  /*0eb0*/  FADD.FTZ R12, R5, R12 ;  /* 0x0000000c050c7221 */ /* 0x001fe20000010000 */
[----:B---3--:R-:W-:Y:S01]  /*0ec0*/  FADD.FTZ R0, R8, R13 ;  /* 0x0000000d08007221 */ /* 0x008fe20000010000 */
[----:B------:R-:W-:-:S04]  /*0ed0*/  IMAD.WIDE R8, R4, 0x80, R10 ;  /* 0x0000008004087825 */ /* 0x000fc800078e020a */
[----:B------:R-:W-:Y:S01]  /*0ee0*/  @!P0 FMUL.FTZ R13, R12, UR4 ;  /* 0x000000040c0d8c20 */ /* 0x000fe20008410000 */
[----:B------:R-:W-:Y:S01]  /*0ef0*/  FMUL.FTZ R15, R0, UR4 ;  /* 0x00000004000f7c20 */ /* 0x000fe20008410000 */
[----:B------:R-:W-:-:S03]  /*0f00*/  IMAD.WIDE R4, R4, 0x80, R8 ;  /* 0x0000008004047825 */ /* 0x000fc600078e0208 */
[----:B------:R-:W-:Y:S04]  /*0f10*/  @!P0 STG.E desc[UR6][R6.64], R13 ;  /* 0x0000000d06008986 */ /* 0x000fe8000c101906 */
[----:B------:R-:W-:Y:S04]  /*0f20*/  @!P1 STG.E desc[UR6][R6.64+0x100], R15 ;  /* 0x0001000f06009986 */ /* 0x000fe8000c101906 */
[----:B------:R-:W-:Y:S04]  /*0f30*/  STG.E.128 desc[UR6][R2.64], RZ ;  /* 0x000000ff02007986 */ /* 0x000fe8000c101d06 */
[----:B------:R-:W-:Y:S04]  /*0f40*/  STG.E.128 desc[UR6][R10.64], RZ ;  /* 0x000000ff0a007986 */ /* 0x000fe8000c101d06 */
[----:B------:R-:W-:Y:S04]  /*0f50*/  STG.E.128 desc[UR6][R8.64], RZ ;  /* 0x000000ff08007986 */ /* 0x000fe8000c101d06 */
[----:B------:R-:W-:Y:S01]  /*0f60*/  STG.E.128 desc[UR6][R4.64], RZ ;  /* 0x000000ff04007986 */ /* 0x000fe2000c101d06 */
[----:B------:R-:W-:Y:S05]  /*0f70*/  EXIT ;  /* 0x000000000000794d */ /* 0x000fea0003800000 */
.L_x_483:
        /* <DEDUP_REMOVED lines=16> */
.L_x_826:


//--------------------- .text._ZN5flash27flash_bwd_convert_dq_kernelI23Flash_bwd_kernel_traitsILi32ELi128ELi128ELi8ELi4ELi4ELi4ELb0ELb0EN7cutlass10bfloat16_tE19Flash_kernel_traitsILi32ELi128ELi128ELi8ES3_EEEEvNS_16Flash_bwd_paramsEi --------------------------
	.section	.text._ZN5flash27flash_bwd_convert_dq_kernelI23Flash_bwd_kernel_traitsILi32ELi128ELi128ELi8ELi4ELi4ELi4ELb0ELb0EN7cutlass10bfloat16_tE19Flash_kernel_traitsILi32ELi128ELi128ELi8ES3_EEEEvNS_16Flash_bwd_paramsEi,"ax",@progbits
	.align	128
        .global         _ZN5flash27flash_bwd_convert_dq_kernelI23Flash_bwd_kernel_traitsILi32ELi128ELi128ELi8ELi4ELi4ELi4ELb0ELb0EN7cutlass10bfloat16_tE19Flash_kernel_traitsILi32ELi128ELi128ELi8ES3_EEEEvNS_16Flash_bwd_paramsEi
        .type           _ZN5flash27flash_bwd_convert_dq_kernelI23Flash_bwd_kernel_traitsILi32ELi128ELi128ELi8ELi4ELi4ELi4ELb0ELb0EN7cutlass10bfloat16_tE19Flash_kernel_traitsILi32ELi128ELi128ELi8ES3_EEEEvNS_16Flash_bwd_paramsEi,@function
        .size           _ZN5flash27flash_bwd_convert_dq_kernelI23Flash_bwd_kernel_traitsILi32ELi128ELi128ELi8ELi4ELi4ELi4ELb0ELb0EN7cutlass10bfloat16_tE19Flash_kernel_traitsILi32ELi128ELi128ELi8ES3_EEEEvNS_16Flash_bwd_paramsEi,(.L_x_827 - _ZN5flash27flash_bwd_convert_dq_kernelI23Flash_bwd_kernel_traitsILi32ELi128ELi128ELi8ELi4ELi4ELi4ELb0ELb0EN7cutlass10bfloat16_tE19Flash_kernel_traitsILi32ELi128ELi128ELi8ES3_EEEEvNS_16Flash_bwd_paramsEi)
        .other          _ZN5flash27flash_bwd_convert_dq_kernelI23Flash_bwd_kernel_traitsILi32ELi128ELi128ELi8ELi4ELi4ELi4ELb0ELb0EN7cutlass10bfloat16_tE19Flash_kernel_traitsILi32ELi128ELi128ELi8ES3_EEEEvNS_16Flash_bwd_paramsEi,@"STO_CUDA_ENTRY STV_DEFAULT"
_ZN5flash27flash_bwd_convert_dq_kernelI23Flash_bwd_kernel_traitsILi32ELi128ELi128ELi8ELi4ELi4ELi4ELb0ELb0EN7cutlass10bfloat16_tE19Flash_kernel_traitsILi32ELi128ELi128ELi8ES3_EEEEvNS_16Flash_bwd_paramsEi:
.text._ZN5flash27flash_bwd_convert_dq_kernelI23Flash_bwd_kernel_traitsILi32ELi128ELi128ELi8ELi4ELi4ELi4ELb0ELb0EN7cutlass10bfloat16_tE19Flash_kernel_traitsILi32ELi128ELi128ELi8ES3_EEEEvNS_16Flash_bwd_paramsEi:
        /* <DEDUP_REMOVED lines=56> */
.L_x_484:
[----:B------:R-:W-:Y:S02]  /*0380*/  IMAD R23, R21, UR16, RZ ;  /* 0x0000001015177c24 */ /* 0x000fe4000f8e02ff */
[----:B------:R-:W-:-:S05]  /*0390*/  IMAD.WIDE.U32 R24, R20, UR16, RZ ;  /* 0x0000001014187c25 */ /* 0x000fca000f8e00ff */
[----:B------:R-:W-:-:S07]  /*03a0*/  IADD3 R23, PT, PT, R25, R23, RZ ;  /* 0x0000001719177210 */ /* 0x000fce0007ffe0ff */
.L_x_485:
        /* <DEDUP_REMOVED lines=56> */
.L_x_488:
        /* <DEDUP_REMOVED lines=108> */
.L_x_487:
        /* <DEDUP_REMOVED lines=52> */
.L_x_486:
        /* <DEDUP_REMOVED lines=84> */
.L_x_490:
[----:B------:R-:W-:Y:S05]  /*1670*/  BSYNC.RECONVERGENT B0 ;  /* 0x0000000000007941 */ /* 0x000fea0003800200 */
.L_x_489:
        /* <DEDUP_REMOVED lines=14> */
.L_x_491:
        /* <DEDUP_REMOVED lines=10> */
.L_x_827:


//--------------------- .text._ZN5flash44flash_bwd_dq_dk_dv_loop_seqk_parallel_kernelI23Flash_bwd_kernel_traitsILi32ELi128ELi128ELi8ELi4ELi4ELi4ELb0ELb0EN7cutlass10bfloat16_tE19Flash_kernel_traitsILi32ELi128ELi128ELi8ES3_EELb1ELb1ELb0ELb0ELb0ELb0ELb0EEEvNS_16Flash_bwd_paramsE --------------------------
	.section	.text._ZN5flash44flash_bwd_dq_dk_dv_loop_seqk_parallel_kernelI23Flash_bwd_kernel_traitsILi32ELi128ELi128ELi8ELi4ELi4ELi4ELb0ELb0EN7cutlass10bfloat16_tE19Flash_kernel_traitsILi32ELi128ELi128ELi8ES3_EELb1ELb1ELb0ELb0ELb0ELb0ELb0EEEvNS_16Flash_bwd_paramsE,"ax",@progbits
	.align	128
        .global         _ZN5flash44flash_bwd_dq_dk_dv_loop_seqk_parallel_kernelI23Flash_bwd_kernel_traitsILi32ELi128ELi128ELi8ELi4ELi4ELi4ELb0ELb0EN7cutlass10bfloat16_tE19Flash_kernel_traitsILi32ELi128ELi128ELi8ES3_EELb1ELb1ELb0ELb0ELb0ELb0ELb0EEEvNS_16Flash_bwd_paramsE
        .type           _ZN5flash44flash_bwd_dq_dk_dv_loop_seqk_parallel_kernelI23Flash_bwd_kernel_traitsILi32ELi128ELi128ELi8ELi4ELi4ELi4ELb0ELb0EN7cutlass10bfloat16_tE19Flash_kernel_traitsILi32ELi128ELi128ELi8ES3_EELb1ELb1ELb0ELb0ELb0ELb0ELb0EEEvNS_16Flash_bwd_paramsE,@function
        .size           _ZN5flash44flash_bwd_dq_dk_dv_loop_seqk_parallel_kernelI23Flash_bwd_kernel_traitsILi32ELi128ELi128ELi8ELi4ELi4ELi4ELb0ELb0EN7cutlass10bfloat16_tE19Flash_kernel_traitsILi32ELi128ELi128ELi8ES3_EELb1ELb1ELb0ELb0ELb0ELb0ELb0EEEvNS_16Flash_bwd_paramsE,(.L_x_828 - _ZN5flash44flash_bwd_dq_dk_dv_loop_seqk_parallel_kernelI23Flash_bwd_kernel_traitsILi32ELi128ELi128ELi8ELi4ELi4ELi4ELb0ELb0EN7cutlass10bfloat16_tE19Flash_kernel_traitsILi32ELi128ELi128ELi8ES3_EELb1ELb1ELb0ELb0ELb0ELb0ELb0EEEvNS_16Flash_bwd_paramsE)
        .other          _ZN5flash44flash_bwd_dq_dk_dv_loop_seqk_parallel_kernelI23Flash_bwd_kernel_traitsILi32ELi128ELi128ELi8ELi4ELi4ELi4ELb0ELb0EN7cutlass10bfloat16_tE19Flash_kernel_traitsILi32ELi128ELi128ELi8ES3_EELb1ELb1ELb0ELb0ELb0ELb0ELb0EEEvNS_16Flash_bwd_paramsE,@"STO_CUDA_ENTRY STV_DEFAULT"
_ZN5flash44flash_bwd_dq_dk_dv_loop_seqk_parallel_kernelI23Flash_bwd_kernel_traitsILi32ELi128ELi128ELi8ELi4ELi4ELi4ELb0ELb0EN7cutlass10bfloat16_tE19Flash_kernel_traitsILi32ELi128ELi128ELi8ES3_EELb1ELb1ELb0ELb0ELb0ELb0ELb0EEEvNS_16Flash_bwd_paramsE:
.text._ZN5flash44flash_bwd_dq_dk_dv_loop_seqk_parallel_kernelI23Flash_bwd_kernel_traitsILi32ELi128ELi128ELi8ELi4ELi4ELi4ELb0ELb0EN7cutlass10bfloat16_tE19Flash_kernel_traitsILi32ELi128ELi128ELi8ES3_EELb1ELb1ELb0ELb0ELb0ELb0ELb0EEEvNS_16Flash_bwd_paramsE:
        /* <DEDUP_REMOVED lines=21> */
[----:B------:R-:W-:Y:S01]  /*0150*/  UMOV UR28, URZ ;  /* 0x000000ff001c7c82 */ /* 0x000fe20008000000 */
[----:B--2---:R-:W-:-:S05]  /*0160*/  ULEA UR5, UR5, UR4, 0x18 ;  /* 0x0000000405057291 */ /* 0x004fca000f8ec0ff */
[----:B------:R-:W2:Y:S01]  /*0170*/  S2UR UR24, SR_CTAID.X ;  /* 0x00000000001879c3 */ /* 0x000ea20000002500 */
[----:B------:R-:W-:Y:S01]  /*0180*/  UIADD3 UR9, UPT, UPT, UR5, 0x12000, URZ ;  /* 0x0001200005097890 */ /* 0x000fe2000fffe0ff */
[--C-:B-1----:R-:W-:Y:S01]  /*0190*/  SHF.R.U32.HI R7, RZ, 0x4, R4.reuse ;  /* 0x00000004ff077819 */ /* 0x102fe20000011604 */
[C---:B------:R-:W-:Y:S01]  /*01a0*/  IMAD.SHL.U32 R130, R4.reuse, 0x40, RZ ;  /* 0x0000004004827824 */ /* 0x040fe200078e00ff */
[C---:B------:R-:W-:Y:S01]  /*01b0*/  LOP3.LUT P0, R0, R4.reuse, 0x10, RZ, 0xc0, !PT ;  /* 0x0000001004007812 */ /* 0x040fe2000780c0ff */
[C---:B------:R-:W-:Y:S01]  /*01c0*/  IMAD.SHL.U32 R6, R4.reuse, 0x10, RZ ;  /* 0x0000001004067824 */ /* 0x040fe200078e00ff */
[----:B------:R-:W-:Y:S01]  /*01d0*/  LOP3.LUT R7, R7, 0x8, RZ, 0xc0, !PT ;  /* 0x0000000807077812 */ /* 0x000fe200078ec0ff */
[C---:B------:R-:W-:Y:S01]  /*01e0*/  IMAD.SHL.U32 R136, R4.reuse, 0x8, RZ ;  /* 0x0000000804887824 */ /* 0x040fe200078e00ff */
[--C-:B------:R-:W-:Y:S01]  /*01f0*/  SHF.R.U32.HI R9, RZ, 0x1, R4.reuse ;  /* 0x00000001ff097819 */ /* 0x100fe20000011604 */
[C---:B------:R-:W-:Y:S01]  /*0200*/  IMAD.SHL.U32 R15, R4.reuse, 0x2, RZ ;  /* 0x00000002040f7824 */ /* 0x040fe200078e00ff */
[----:B------:R-:W-:Y:S01]  /*0210*/  LOP3.LUT R7, R7, R0, RZ, 0xfc, !PT ;  /* 0x0000000007077212 */ /* 0x000fe200078efcff */
[C---:B------:R-:W-:Y:S01]  /*0220*/  IMAD.SHL.U32 R0, R4.reuse, 0x20, RZ ;  /* 0x0000002004007824 */ /* 0x040fe200078e00ff */
[----:B------:R-:W-:Y:S01]  /*0230*/  LOP3.LUT R135, R9, 0x30, RZ, 0xc0, !PT ;  /* 0x0000003009877812 */ /* 0x000fe200078ec0ff */
[----:B------:R-:W-:Y:S01]  /*0240*/  IMAD.SHL.U32 R131, R4, 0x4, RZ ;  /* 0x0000000404837824 */ /* 0x000fe200078e00ff */
[----:B------:R-:W-:Y:S01]  /*0250*/  SHF.R.U32.HI R2, RZ, 0x2, R4 ;  /* 0x00000002ff027819 */ /* 0x000fe20000011604 */
[----:B------:R-:W1:Y:S01]  /*0260*/  S2UR UR23, SR_CTAID.Y ;  /* 0x00000000001779c3 */ /* 0x000e620000002600 */
[----:B------:R-:W-:Y:S01]  /*0270*/  LOP3.LUT R3, R0, 0x120, RZ, 0xc0, !PT ;  /* 0x0000012000037812 */ /* 0x000fe200078ec0ff */
[----:B-----5:R-:W-:Y:S01]  /*0280*/  ULEA UR7, UR7, UR10, 0x18 ;  /* 0x0000000a07077291 */ /* 0x020fe2000f8ec0ff */
[----:B------:R-:W-:Y:S01]  /*0290*/  LOP3.LUT R13, R130, 0x1c0, RZ, 0xc0, !PT ;  /* 0x000001c0820d7812 */ /* 0x000fe200078ec0ff */
[----:B---3--:R-:W-:Y:S01]  /*02a0*/  ULEA UR6, UR6, UR4, 0x18 ;  /* 0x0000000406067291 */ /* 0x008fe2000f8ec0ff */
[----:B------:R-:W-:Y:S01]  /*02b0*/  LOP3.LUT R132, R3, 0x600, R6, 0xf8, !PT ;  /* 0x0000060003847812 */ /* 0x000fe200078ef806 */
[----:B------:R-:W-:Y:S01]  /*02c0*/  UIADD3 UR4, UPT, UPT, UR7, 0x6000, URZ ;  /* 0x0000600007047890 */ /* 0x000fe2000fffe0ff */
[C---:B------:R-:W-:Y:S01]  /*02d0*/  LOP3.LUT R3, R135.reuse, 0x8, R4, 0xf8, !PT ;  /* 0x0000000887037812 */ /* 0x040fe200078ef804 */
[----:B------:R-:W3:Y:S01]  /*02e0*/  S2UR UR22, SR_CTAID.Z ;  /* 0x00000000001679c3 */ /* 0x000ee20000002700 */
[----:B------:R-:W-:Y:S01]  /*02f0*/  LOP3.LUT R135, R135, 0x7, R2, 0xf8, !PT ;  /* 0x0000000787877812 */ /* 0x000fe200078ef802 */
[----:B------:R-:W-:Y:S01]  /*0300*/  UIADD3 UR21, UPT, UPT, UR6, 0x6000, URZ ;  /* 0x0000600006157890 */ /* 0x000fe2000fffe0ff */
[----:B------:R-:W-:-:S02]  /*0310*/  LOP3.LUT R2, R13, 0x38, R136, 0xf8, !PT ;  /* 0x000000380d027812 */ /* 0x000fc400078ef888 */
[----:B------:R-:W-:Y:S02]  /*0320*/  LOP3.LUT R129, R130, 0x200, RZ, 0xc0, !PT ;  /* 0x0000020082817812 */ /* 0x000fe400078ec0ff */
[----:B------:R-:W-:Y:S02]  /*0330*/  LOP3.LUT R6, R6, 0x1c0, RZ, 0xc0, !PT ;  /* 0x000001c006067812 */ /* 0x000fe400078ec0ff */
[----:B------:R-:W-:Y:S02]  /*0340*/  LOP3.LUT R2, R2, 0x8, R9, 0x78, !PT ;  /* 0x0000000802027812 */ /* 0x000fe400078e7809 */
[----:B------:R-:W-:Y:S02]  /*0350*/  LOP3.LUT R129, R129, 0xc00, R0, 0xf8, !PT ;  /* 0x00000c0081817812 */ /* 0x000fe400078ef800 */
[----:B------:R-:W-:Y:S02]  /*0360*/  LOP3.LUT R11, R6, 0x38, R15, 0xf8, !PT ;  /* 0x00000038060b7812 */ /* 0x000fe400078ef80f */
[----:B------:R-:W-:-:S02]  /*0370*/  LOP3.LUT R5, R136, 0xd8, RZ, 0xc0, !PT ;  /* 0x000000d888057812 */ /* 0x000fc400078ec0ff */
[----:B------:R-:W-:Y:S02]  /*0380*/  LOP3.LUT R15, R15, 0xe006, R130, 0xc8, !PT ;  /* 0x0000e0060f0f7812 */ /* 0x000fe400078ec882 */
[C---:B------:R-:W-:Y:S02]  /*0390*/  LOP3.LUT P2, RZ, R4.reuse, 0x4, RZ, 0xc0, !PT ;  /* 0x0000000404ff7812 */ /* 0x040fe4000784c0ff */
[----:B------:R-:W-:Y:S02]  /*03a0*/  LOP3.LUT R131, R131, 0x18, RZ, 0xc0, !PT ;  /* 0x0000001883837812 */ /* 0x000fe400078ec0ff */
[----:B------:R-:W-:Y:S02]  /*03b0*/  LOP3.LUT R129, R129, R2, RZ, 0xfc, !PT ;  /* 0x0000000281817212 */ /* 0x000fe400078efcff */
[C---:B------:R-:W-:Y:S02]  /*03c0*/  LOP3.LUT P3, RZ, R4.reuse, 0x2, RZ, 0xc0, !PT ;  /* 0x0000000204ff7812 */ /* 0x040fe4000786c0ff */
[----:B------:R-:W-:-:S02]  /*03d0*/  LOP3.LUT P1, RZ, R4, 0x8, RZ, 0xc0, !PT ;  /* 0x0000000804ff7812 */ /* 0x000fc4000782c0ff */
[----:B------:R-:W-:Y:S02]  /*03e0*/  LOP3.LUT R5, R5, 0x18, R4, 0x78, !PT ;  /* 0x0000001805057812 */ /* 0x000fe400078e7804 */
[--C-:B------:R-:W-:Y:S02]  /*03f0*/  LOP3.LUT R138, R15, 0xc00, R0.reuse, 0xf8, !PT ;  /* 0x00000c000f8a7812 */ /* 0x100fe400078ef800 */
[--C-:B------:R-:W-:Y:S02]  /*0400*/  LOP3.LUT R4, R131, 0xc0, R0.reuse, 0xf8, !PT ;  /* 0x000000c083047812 */ /* 0x100fe400078ef800 */
[----:B------:R-:W-:Y:S02]  /*0410*/  LEA R129, R129, UR5, 0x1 ;  /* 0x0000000581817c11 */ /* 0x000fe4000f8e08ff */
[----:B------:R-:W-:Y:S02]  /*0420*/  LOP3.LUT R138, R138, R11, RZ, 0xfc, !PT ;  /* 0x0000000b8a8a7212 */ /* 0x000fe400078efcff */
[----:B------:R-:W-:Y:S01]  /*0430*/  LOP3.LUT R11, R4, 0x8, R9, 0x78, !PT ;  /* 0x00000008040b7812 */ /* 0x000fe200078e7809 */
[----:B------:R-:W-:Y:S01]  /*0440*/  VIADD R2, R129, 0xa000 ;  /* 0x0000a00081027836 */ /* 0x000fe20000000000 */
[----:B------:R-:W-:Y:S01]  /*0450*/  LOP3.LUT R4, R7, 0xc0, R0, 0xf8, !PT ;  /* 0x000000c007047812 */ /* 0x000fe200078ef800 */
[----:B------:R-:W-:Y:S01]  /*0460*/  VIADD R127, R129, 0xa040 ;  /* 0x0000a040817f7836 */ /* 0x000fe20000000000 */
[----:B------:R-:W-:Y:S01]  /*0470*/  LOP3.LUT R3, R3, 0x1c0, R130, 0xf8, !PT ;  /* 0x000001c003037812 */ /* 0x000fe200078ef882 */
[----:B------:R-:W-:Y:S01]  /*0480*/  @P2 VIADD R127, R2, 0xffffffc0 ;  /* 0xffffffc0027f2836 */ /* 0x000fe20000000000 */
[----:B------:R-:W-:-:S02]  /*0490*/  LEA R138, R138, UR9, 0x1 ;  /* 0x000000098a8a7c11 */ /* 0x000fc4000f8e08ff */
[----:B------:R-:W-:Y:S02]  /*04a0*/  LOP3.LUT R131, R4, R131, RZ, 0x3c, !PT ;  /* 0x0000008304837212 */ /* 0x000fe400078e3cff */
[----:B------:R-:W-:Y:S01]  /*04b0*/  SEL R2, R141, 0xffffffe0, !P3 ;  /* 0xffffffe08d027807 */ /* 0x000fe20005800000 */
[----:B------:R-:W-:Y:S01]  /*04c0*/  VIADD R137, R138, 0x40 ;  /* 0x000000408a897836 */ /* 0x000fe20000000000 */
[----:B------:R-:W-:Y:S01]  /*04d0*/  LOP3.LUT R130, R130, 0x400, RZ, 0xc0, !PT ;  /* 0x0000040082827812 */ /* 0x000fe200078ec0ff */
[----:B------:R-:W-:Y:S01]  /*04e0*/  @P0 VIADD R137, R138, 0xffffffc0 ;  /* 0xffffffc08a890836 */ /* 0x000fe20000000000 */
[----:B------:R-:W-:Y:S01]  /*04f0*/  LOP3.LUT R3, R3, 0x38, R136, 0x78, !PT ;  /* 0x0000003803037812 */ /* 0x000fe200078e7888 */
[C---:B------:R-:W-:Y:S01]  /*0500*/  IMAD.IADD R124, R2.reuse, 0x1, R129 ;  /* 0x00000001027c7824 */ /* 0x040fe200078e0281 */
[----:B------:R-:W-:Y:S01]  /*0510*/  SEL R141, R141, 0xffffffe0, !P1 ;  /* 0xffffffe08d8d7807 */ /* 0x000fe20004800000 */
[----:B------:R-:W-:Y:S01]  /*0520*/  IMAD.IADD R2, R2, 0x1, R127 ;  /* 0x0000000102027824 */ /* 0x000fe200078e027f */
[----:B------:R-:W-:Y:S01]  /*0530*/  LOP3.LUT R132, R132, R11, RZ, 0xfc, !PT ;  /* 0x0000000b84847212 */ /* 0x000fe200078efcff */
[----:B------:R-:W-:Y:S01]  /*0540*/  IMAD R130, R3, 0x2, R130 ;  /* 0x0000000203827824 */ /* 0x000fe200078e0282 */
[----:B------:R-:W-:Y:S01]  /*0550*/  LOP3.LUT R131, R131, 0x120, R0, 0xf8, !PT ;  /* 0x0000012083837812 */ /* 0x000fe200078ef800 */
[----:B------:R-:W-:Y:S01]  /*0560*/  IMAD.IADD R140, R138, 0x1, R141 ;  /* 0x000000018a8c7824 */ /* 0x000fe200078e028d */
[----:B------:R-:W-:Y:S01]  /*0570*/  LOP3.LUT R5, R5, 0x1f20, R136, 0xf8, !PT ;  /* 0x00001f2005057812 */ /* 0x000fe200078ef888 */
[----:B------:R-:W-:Y:S01]  /*0580*/  IMAD.U32 R3, RZ, RZ, UR8 ;  /* 0x00000008ff037e24 */ /* 0x000fe2000f8e00ff */
[----:B------:R-:W-:Y:S01]  /*0590*/  LEA R132, R132, UR5, 0x1 ;  /* 0x0000000584847c11 */ /* 0x000fe2000f8e08ff */
[----:B------:R-:W-:Y:S01]  /*05a0*/  IMAD.IADD R141, R141, 0x1, R137 ;  /* 0x000000018d8d7824 */ /* 0x000fe200078e0289 */
[----:B------:R-:W-:-:S02]  /*05b0*/  LEA R139, R5, UR5, 0x1 ;  /* 0x00000005058b7c11 */ /* 0x000fc4000f8e08ff */
[----:B-1234-:R-:W-:-:S07]  /*05c0*/  LEA R131, R131, UR5, 0x1 ;  /* 0x0000000583837c11 */ /* 0x01efce000f8e08ff */
.L_x_547:
[----:B-1----:R-:W1:Y:S01]  /*05d0*/  S2R R8, SR_CTAID.Y ;  /* 0x0000000000087919 */ /* 0x002e620000002600 */
[----:B--2---:R-:W2:Y:S01]  /*05e0*/  LDCU.64 UR6, c[0x0][0x478] ;  /* 0x00008f00ff0677ac */ /* 0x004ea20008000a00 */
[----:B------:R-:W-:Y:S01]  /*05f0*/  ISETP.NE.U32.AND P0, PT, RZ, UR16, PT ;  /* 0x00000010ff007c0c */ /* 0x000fe2000bf05070 */
[----:B------:R-:W3:Y:S01]  /*0600*/  LDC.64 R12, c[0x0][0x460] ;  /* 0x00011800ff0c7b82 */ /* 0x000ee20000000a00 */
[----:B------:R-:W-:Y:S01]  /*0610*/  ISETP.NE.U32.AND P5, PT, RZ, UR18, PT ;  /* 0x00000012ff007c0c */ /* 0x000fe2000bfa5070 */
[----:B------:R-:W-:Y:S01]  /*0620*/  IMAD.MOV.U32 R166, RZ, RZ, RZ ;  /* 0x000000ffffa67224 */ /* 0x000fe200078e00ff */
[----:B------:R-:W-:Y:S02]  /*0630*/  ISETP.NE.AND.EX P0, PT, RZ, UR17, PT, P0 ;  /* 0x00000011ff007c0c */ /* 0x000fe4000bf05300 */
[----:B------:R-:W-:-:S03]  /*0640*/  ISETP.NE.AND.EX P5, PT, RZ, UR19, PT, P5 ;  /* 0x00000013ff007c0c */ /* 0x000fc6000bfa5350 */
[----:B------:R-:W4:Y:S01]  /*0650*/  LDC.64 R6, c[0x0][0x468] ;  /* 0x00011a00ff067b82 */ /* 0x000f220000000a00 */
[----:B--2---:R-:W-:-:S07]  /*0660*/  ISETP.NE.U32.AND P2, PT, RZ, UR6, PT ;  /* 0x00000006ff007c0c */ /* 0x004fce000bf45070 */
[----:B------:R-:W2:Y:S01]  /*0670*/  LDC.U8 R5, c[0x0][0x532] ;  /* 0x00014c80ff057b82 */ /* 0x000ea20000000000 */
[----:B------:R-:W-:Y:S01]  /*0680*/  ISETP.NE.AND.EX P2, PT, RZ, UR7, PT, P2 ;  /* 0x00000007ff007c0c */ /* 0x000fe2000bf45320 */
[C---:B-1----:R-:W-:Y:S01]  /*0690*/  IMAD.SHL.U32 R11, R8.reuse, 0x4, RZ ;  /* 0x00000004080b7824 */ /* 0x042fe200078e00ff */
[----:B------:R-:W-:Y:S01]  /*06a0*/  SHF.R.U32.HI R4, RZ, 0x1e, R8 ;  /* 0x0000001eff047819 */ /* 0x000fe20000011608 */
[----:B------:R-:W-:Y:S02]  /*06b0*/  IMAD.MOV.U32 R15, RZ, RZ, -0x1 ;  /* 0xffffffffff0f7424 */ /* 0x000fe400078e00ff */
[----:B---3--:R-:W-:-:S08]  /*06c0*/  IMAD.WIDE.U32 R12, R8, 0x4, R12 ;  /* 0x00000004080c7825 */ /* 0x008fd000078e000c */
[C---:B------:R-:W-:Y:S01]  /*06d0*/  @P2 IADD3 R16, P3, PT, R11.reuse, UR6, RZ ;  /* 0x000000060b102c10 */ /* 0x040fe2000ff7e0ff */
[----:B------:R-:W1:Y:S01]  /*06e0*/  @!P2 LDC R9, c[0x0][0x43c] ;  /* 0x00010f00ff09ab82 */ /* 0x000e620000000800 */
[----:B------:R-:W-:Y:S02]  /*06f0*/  @P0 IADD3 R18, P1, PT, R11, UR16, RZ ;  /* 0x000000100b120c10 */ /* 0x000fe4000ff3e0ff */
[C---:B------:R-:W-:Y:S01]  /*0700*/  @P2 IADD3.X R17, PT, PT, R4.reuse, UR7, RZ, P3, !PT ;  /* 0x0000000704112c10 */ /* 0x040fe20009ffe4ff */
[----:B-----5:R3:W5:Y:S01]  /*0710*/  @P5 LDG.E R15, desc[UR30][R12.64] ;  /* 0x0000001e0c0f5981 */ /* 0x020762000c1e1900 */
[----:B------:R-:W-:Y:S02]  /*0720*/  ISETP.NE.U32.AND P3, PT, RZ, UR18, PT ;  /* 0x00000012ff007c0c */ /* 0x000fe4000bf65070 */
[----:B------:R-:W-:Y:S01]  /*0730*/  @P0 IADD3.X R19, PT, PT, R4, UR17, RZ, P1, !PT ;  /* 0x0000001104130c10 */ /* 0x000fe20008ffe4ff */
[----:B------:R-:W3:Y:S01]  /*0740*/  @P2 LDG.E R167, desc[UR30][R16.64] ;  /* 0x0000001e10a72981 */ /* 0x000ee2000c1e1900 */
[----:B------:R-:W-:-:S03]  /*0750*/  ISETP.NE.AND.EX P3, PT, RZ, UR19, PT, P3 ;  /* 0x00000013ff007c0c */ /* 0x000fc6000bf65330 */
[----:B------:R-:W3:Y:S10]  /*0760*/  @P0 LDG.E R166, desc[UR30][R18.64] ;  /* 0x0000001e12a60981 */ /* 0x000ef4000c1e1900 */
[----:B------:R1:W5:Y:S01]  /*0770*/  @P3 LDG.E R0, desc[UR30][R12.64+0x4] ;  /* 0x0000041e0c003981 */ /* 0x000362000c1e1900 */
[----:B----4-:R-:W-:-:S02]  /*0780*/  IADD3 R10, P0, PT, R11, R6, RZ ;  /* 0x000000060b0a7210 */ /* 0x010fc40007f1e0ff */
[----:B--2---:R-:W-:Y:S02]  /*0790*/  ISETP.NE.AND P4, PT, R5, RZ, PT ;  /* 0x000000ff0500720c */ /* 0x004fe40003f85270 */
[----:B------:R-:W-:Y:S01]  /*07a0*/  ISETP.EQ.U32.AND P1, PT, R6, RZ, PT ;  /* 0x000000ff0600720c */ /* 0x000fe20003f22070 */
[----:B------:R-:W-:Y:S02]  /*07b0*/  IMAD.X R11, R4, 0x1, R7, P0 ;  /* 0x00000001040b7824 */ /* 0x000fe400000e0607 */
[----:B------:R-:W2:Y:S01]  /*07c0*/  @!P2 LDC.64 R4, c[0x0][0x488] ;  /* 0x00012200ff04ab82 */ /* 0x000ea20000000a00 */
[----:B------:R-:W-:Y:S01]  /*07d0*/  ISETP.EQ.OR.EX P1, PT, R7, RZ, !P4, P1 ;  /* 0x000000ff0700720c */ /* 0x000fe20006722710 */
[----:B------:R-:W-:-:S06]  /*07e0*/  IMAD.MOV.U32 R169, RZ, RZ, -0x1 ;  /* 0xffffffffffa97424 */ /* 0x000fcc00078e00ff */
[----:B------:R-:W4:Y:S06]  /*07f0*/  @!P3 LDC R158, c[0x0][0x434] ;  /* 0x00010d00ff9ebb82 */ /* 0x000f2c0000000800 */
[----:B------:R1:W5:Y:S01]  /*0800*/  @!P1 LDG.E R169, desc[UR30][R10.64] ;  /* 0x0000001e0aa99981 */ /* 0x000362000c1e1900 */
[----:B------:R-:W-:-:S04]  /*0810*/  ISETP.NE.U32.AND P1, PT, R6, RZ, PT ;  /* 0x000000ff0600720c */ /* 0x000fc80003f25070 */
[----:B------:R-:W-:Y:S02]  /*0820*/  ISETP.NE.AND.EX P1, PT, R7, RZ, PT, P1 ;  /* 0x000000ff0700720c */ /* 0x000fe40003f25310 */
[----:B--2---:R-:W-:Y:S01]  /*0830*/  @!P2 ISETP.NE.U32.AND P0, PT, R4, RZ, PT ;  /* 0x000000ff0400a20c */ /* 0x004fe20003f05070 */
[----:B------:R-:W-:-:S03]  /*0840*/  USHF.L.U32 UR26, UR20, 0x7, URZ ;  /* 0x00000007141a7899 */ /* 0x000fc600080006ff */
[----:B------:R-:W-:-:S04]  /*0850*/  @!P2 ISETP.NE.AND.EX P0, PT, R5, RZ, PT, P0 ;  /* 0x000000ff0500a20c */ /* 0x000fc80003f05300 */
[----:B-1----:R-:W-:Y:S01]  /*0860*/  @!P2 SEL R9, R9, RZ, P0 ;  /* 0x000000ff0909a207 */ /* 0x002fe20000000000 */
[----:B---3--:R-:W-:Y:S02]  /*0870*/  @P2 IMAD.IADD R167, R167, 0x1, -R166 ;  /* 0x00000001a7a72824 */ /* 0x008fe400078e0aa6 */
[----:B----4-:R-:W-:Y:S06]  /*0880*/  @!P1 BRA `(.L_x_492) ;  /* 0x00000000000c9947 */ /* 0x010fec0003800000 */
[----:B------:R-:W2:Y:S02]  /*0890*/  @P4 LDG.E R4, desc[UR30][R10.64+0x4] ;  /* 0x0000041e0a044981 */ /* 0x000ea4000c1e1900 */
[----:B--2--5:R-:W-:-:S06]  /*08a0*/  @P4 IADD3 R3, PT, PT, R4, -R169, RZ ;  /* 0x800000a904034210 */ /* 0x024fcc0007ffe0ff */
[----:B------:R1:W5:Y:S02]  /*08b0*/  @!P4 LDG.E R3, desc[UR30][R10.64] ;  /* 0x0000001e0a03c981 */ /* 0x000364000c1e1900 */
.L_x_492:
[----:B-----5:R-:W-:Y:S01]  /*08c0*/  @!P2 IADD3 R167, PT, PT, R9, R3, -R166 ;  /* 0x0000000309a7a210 */ /* 0x020fe20007ffe8a6 */
[----:B------:R-:W-:-:S03]  /*08d0*/  @P3 IMAD.IADD R158, R0, 0x1, -R15 ;  /* 0x00000001009e3824 */ /* 0x000fc600078e0a0f */
[----:B------:R-:W-:-:S13]  /*08e0*/  ISETP.GT.AND P0, PT, R167, UR26, PT ;  /* 0x0000001aa7007c0c */ /* 0x000fda000bf04270 */
[----:B------:R-:W-:Y:S05]  /*08f0*/  @!P0 BRA `(.L_x_493) ;  /* 0x0000008800208947 */ /* 0x000fea0003800000 */
[----:B------:R-:W-:Y:S01]  /*0900*/  ISETP.NE.AND P3, PT, R15, -0x1, PT ;  /* 0xffffffff0f00780c */ /* 0x000fe20003f65270 */
[----:B------:R-:W-:Y:S01]  /*0910*/  VIADD R0, R158, 0x7f ;  /* 0x0000007f9e007836 */ /* 0x000fe20000000000 */
[----:B------:R-:W-:-:S04]  /*0920*/  ISETP.NE.AND P2, PT, R169, -0x1, PT ;  /* 0xffffffffa900780c */ /* 0x000fc80003f45270 */
[----:B------:R-:W-:-:S04]  /*0930*/  SHF.R.S32.HI R165, RZ, 0x1f, R0 ;  /* 0x0000001fffa57819 */ /* 0x000fc80000011400 */
[----:B------:R-:W-:-:S03]  /*0940*/  LEA.HI R165, R165, R0, RZ, 0x7 ;  /* 0x00000000a5a57211 */ /* 0x000fc600078f38ff */
[----:B------:R-:W2:Y:S01]  /*0950*/  @!P3 LDC.64 R6, c[0x0][0x398] ;  /* 0x0000e600ff06bb82 */ /* 0x000ea20000000a00 */
[----:B------:R-:W-:-:S05]  /*0960*/  SHF.R.S32.HI R165, RZ, 0x7, R165 ;  /* 0x00000007ffa57819 */ /* 0x000fca00000114a5 */
[----:B------:R-:W-:Y:S02]  /*0970*/  IMAD.SHL.U32 R164, R165, 0x80, RZ ;  /* 0x00000080a5a47824 */ /* 0x000fe400078e00ff */
[----:B------:R-:W3:Y:S03]  /*0980*/  @P3 LDC.64 R4, c[0x0][0x3b0] ;  /* 0x0000ec00ff043b82 */ /* 0x000ee60000000a00 */
[----:B------:R-:W-:-:S04]  /*0990*/  IADD3 R27, PT, PT, R164, -0x80, RZ ;  /* 0xffffff80a41b7810 */ /* 0x000fc80007ffe0ff */
[----:B------:R-:W-:Y:S01]  /*09a0*/  SHF.R.S32.HI R19, RZ, 0x1f, R27 ;  /* 0x0000001fff137819 */ /* 0x000fe2000001141b */
[----:B--2---:R-:W-:-:S04]  /*09b0*/  @!P3 IMAD.WIDE.U32 R32, R8, R6, RZ ;  /* 0x000000060820b225 */ /* 0x004fc800078e00ff */
[----:B------:R-:W-:Y:S02]  /*09c0*/  @!P3 IMAD R24, R8, R7, R33 ;  /* 0x000000070818b224 */ /* 0x000fe400078e0221 */
        /* <DEDUP_REMOVED lines=12> */
[----:B-1----:R-:W-:Y:S01]  /*0a90*/  IMAD R11, R8, UR7, R13 ;  /* 0x00000007080b7c24 */ /* 0x002fe2000f8e020d */
[----:B------:R-:W-:Y:S06]  /*0aa0*/  BRA `(.L_x_495) ;  /* 0x0000000000147947 */ /* 0x000fec0003800000 */
.L_x_494:
[----:B------:R-:W1:Y:S01]  /*0ab0*/  LDCU.64 UR14, c[0x0][0x3b8] ;  /* 0x00007700ff0e77ac */ /* 0x000e620008000a00 */
[----:B------:R-:W-:-:S05]  /*0ac0*/  IADD3 R12, PT, PT, R166, R169, RZ ;  /* 0x000000a9a60c7210 */ /* 0x000fca0007ffe0ff */
[C---:B-1----:R-:W-:Y:S02]  /*0ad0*/  IMAD R11, R12.reuse, UR15, RZ ;  /* 0x0000000f0c0b7c24 */ /* 0x042fe4000f8e02ff */
[----:B------:R-:W-:-:S05]  /*0ae0*/  IMAD.WIDE.U32 R12, R12, UR14, RZ ;  /* 0x0000000e0c0c7c25 */ /* 0x000fca000f8e00ff */
[----:B------:R-:W-:Y:S02]  /*0af0*/  IADD3 R11, PT, PT, R13, R11, RZ ;  /* 0x0000000b0d0b7210 */ /* 0x000fe40007ffe0ff */
.L_x_495:
[----:B------:R-:W1:Y:S01]  /*0b00*/  LDC R0, c[0x0][0x3e8] ;  /* 0x0000fa00ff007b82 */ /* 0x000e620000000800 */
[----:B------:R-:W2:Y:S01]  /*0b10*/  S2R R3, SR_CTAID.Z ;  /* 0x0000000000037919 */ /* 0x000ea20000002700 */
[----:B------:R-:W-:Y:S01]  /*0b20*/  USHF.R.S32.HI UR25, URZ, 0x1f, UR26 ;  /* 0x0000001fff197899 */ /* 0x000fe2000801141a */
[----:B-1----:R-:W-:-:S04]  /*0b30*/  IABS R6, R0 ;  /* 0x0000000000067213 */ /* 0x002fc80000000000 */
[----:B------:R-:W1:Y:S08]  /*0b40*/  I2F.RP R7, R6 ;  /* 0x0000000600077306 */ /* 0x000e700000209400 */
[----:B-1----:R-:W1:Y:S02]  /*0b50*/  MUFU.RCP R16, R7 ;  /* 0x0000000700107308 */ /* 0x002e640000001000 */
[----:B-1----:R-:W-:-:S06]  /*0b60*/  VIADD R16, R16, 0xffffffe ;  /* 0x0ffffffe10107836 */ /* 0x002fcc0000000000 */
[----:B------:R-:W1:Y:S02]  /*0b70*/  F2I.FTZ.U32.TRUNC.NTZ R17, R16 ;  /* 0x0000001000117305 */ /* 0x000e64000021f000 */
[----:B-1----:R-:W-:Y:S01]  /*0b80*/  IMAD.MOV R4, RZ, RZ, -R17 ;  /* 0x000000ffff047224 */ /* 0x002fe200078e0a11 */
[----:B------:R-:W-:-:S03]  /*0b90*/  MOV R16, RZ ;  /* 0x000000ff00107202 */ /* 0x000fc60000000f00 */
[----:B------:R-:W-:Y:S01]  /*0ba0*/  IMAD R5, R4, R6, RZ ;  /* 0x0000000604057224 */ /* 0x000fe200078e02ff */
[----:B--2---:R-:W-:-:S03]  /*0bb0*/  IABS R4, R3 ;  /* 0x0000000300047213 */ /* 0x004fc60000000000 */
[----:B------:R-:W-:-:S06]  /*0bc0*/  IMAD.HI.U32 R5, R17, R5, R16 ;  /* 0x0000000511057227 */ /* 0x000fcc00078e0010 */
[----:B------:R-:W-:-:S04]  /*0bd0*/  IMAD.HI.U32 R10, R5, R4, RZ ;  /* 0x00000004050a7227 */ /* 0x000fc800078e00ff */
[----:B------:R-:W-:-:S04]  /*0be0*/  IMAD.MOV R5, RZ, RZ, -R10 ;  /* 0x000000ffff057224 */ /* 0x000fc800078e0a0a */
[----:B------:R-:W-:Y:S01]  /*0bf0*/  IMAD R5, R6, R5, R4 ;  /* 0x0000000506057224 */ /* 0x000fe200078e0204 */
[----:B------:R-:W-:-:S04]  /*0c00*/  LOP3.LUT R4, R3, R0, RZ, 0x3c, !PT ;  /* 0x0000000003047212 */ /* 0x000fc800078e3cff */
[----:B------:R-:W-:Y:S02]  /*0c10*/  ISETP.GT.U32.AND P1, PT, R6, R5, PT ;  /* 0x000000050600720c */ /* 0x000fe40003f24070 */
[----:B------:R-:W-:-:S11]  /*0c20*/  ISETP.GE.AND P0, PT, R4, RZ, PT ;  /* 0x000000ff0400720c */ /* 0x000fd60003f06270 */
[----:B------:R-:W-:Y:S01]  /*0c30*/  @!P1 IMAD.IADD R5, R5, 0x1, -R6 ;  /* 0x0000000105059824 */ /* 0x000fe200078e0a06 */
[----:B------:R-:W-:Y:S02]  /*0c40*/  @!P1 IADD3 R10, PT, PT, R10, 0x1, RZ ;  /* 0x000000010a0a9810 */ /* 0x000fe40007ffe0ff */
[----:B------:R-:W-:Y:S02]  /*0c50*/  ISETP.NE.AND P1, PT, R0, RZ, PT ;  /* 0x000000ff0000720c */ /* 0x000fe40003f25270 */
[----:B------:R-:W-:-:S13]  /*0c60*/  ISETP.GE.U32.AND P4, PT, R5, R6, PT ;  /* 0x000000060500720c */ /* 0x000fda0003f86070 */
[----:B------:R-:W-:-:S05]  /*0c70*/  @P4 VIADD R10, R10, 0x1 ;  /* 0x000000010a0a4836 */ /* 0x000fca0000000000 */
[----:B------:R-:W-:Y:S02]  /*0c80*/  @!P0 IADD3 R10, PT, PT, -R10, RZ, RZ ;  /* 0x000000ff0a0a8210 */ /* 0x000fe40007ffe1ff */
[----:B------:R-:W-:-:S04]  /*0c90*/  @!P1 LOP3.LUT R10, RZ, R0, RZ, 0x33, !PT ;  /* 0x00000000ff0a9212 */ /* 0x000fc800078e33ff */
[----:B------:R-:W-:Y:S01]  /*0ca0*/  SHF.R.S32.HI R9, RZ, 0x1f, R10 ;  /* 0x0000001fff097819 */ /* 0x000fe2000001140a */
[----:B------:R-:W-:Y:S06]  /*0cb0*/  @P2 BRA `(.L_x_496) ;  /* 0x00000000002c2947 */ /* 0x000fec0003800000 */
        /* <DEDUP_REMOVED lines=11> */
.L_x_496:
[----:B------:R-:W1:Y:S01]  /*0d70*/  LDCU.64 UR12, c[0x0][0x3c0] ;  /* 0x00007800ff0c77ac */ /* 0x000e620008000a00 */
[----:B------:R-:W-:-:S05]  /*0d80*/  IADD3 R4, PT, PT, R166, R169, RZ ;  /* 0x000000a9a6047210 */ /* 0x000fca0007ffe0ff */
[C---:B-1----:R-:W-:Y:S02]  /*0d90*/  IMAD R13, R4.reuse, UR13, RZ ;  /* 0x0000000d040d7c24 */ /* 0x042fe4000f8e02ff */
[----:B------:R-:W-:-:S05]  /*0da0*/  IMAD.WIDE.U32 R4, R4, UR12, RZ ;  /* 0x0000000c04047c25 */ /* 0x000fca000f8e00ff */
[----:B------:R-:W-:Y:S02]  /*0db0*/  IADD3 R13, PT, PT, R5, R13, RZ ;  /* 0x0000000d050d7210 */ /* 0x000fe40007ffe0ff */
[----:B------:R-:W-:-:S07]  /*0dc0*/  MOV R14, R4 ;  /* 0x00000004000e7202 */ /* 0x000fce0000000f00 */
.L_x_497:
[----:B------:R-:W1:Y:S01]  /*0dd0*/  @!P3 LDC.64 R6, c[0x0][0x588] ;  /* 0x00016200ff06bb82 */ /* 0x000e620000000a00 */
[----:B------:R-:W2:Y:S07]  /*0de0*/  LDCU UR34, c[0x0][0x44c] ;  /* 0x00008980ff2277ac */ /* 0x000eae0008000800 */
[----:B------:R-:W3:Y:S08]  /*0df0*/  @P3 LDC.64 R4, c[0x0][0x590] ;  /* 0x00016400ff043b82 */ /* 0x000ef00000000a00 */
[----:B------:R-:W2:Y:S01]  /*0e00*/  LDC R0, c[0x0][0x3e0] ;  /* 0x0000f800ff007b82 */ /* 0x000ea20000000800 */
[----:B-1----:R-:W-:-:S04]  /*0e10*/  @!P3 IMAD.WIDE.U32 R34, R8, R6, RZ ;  /* 0x000000060822b225 */ /* 0x002fc800078e00ff */
[----:B------:R-:W-:Y:S02]  /*0e20*/  @!P3 IMAD R7, R8, R7, R35 ;  /* 0x000000070807b224 */ /* 0x000fe400078e0223 */
[----:B---3--:R-:W-:-:S04]  /*0e30*/  @P3 IMAD.WIDE.U32 R16, R15, R4, RZ ;  /* 0x000000040f103225 */ /* 0x008fc800078e00ff */
[----:B------:R-:W-:Y:S01]  /*0e40*/  @P3 IMAD R7, R15, R5, R17 ;  /* 0x000000050f073224 */ /* 0x000fe200078e0211 */
[----:B------:R-:W-:Y:S01]  /*0e50*/  @P3 MOV R34, R16 ;  /* 0x0000001000223202 */ /* 0x000fe20000000f00 */
[----:B--2---:R-:W-:Y:S01]  /*0e60*/  IMAD.WIDE R20, R0, UR34, RZ ;  /* 0x0000002200147c25 */ /* 0x004fe2000f8e02ff */
[----:B------:R-:W-:Y:S06]  /*0e70*/  @P3 BRA `(.L_x_498) ;  /* 0x0000000000443947 */ /* 0x000fec0003800000 */
[----:B------:R-:W1:Y:S01]  /*0e80*/  LDCU UR6, c[0x0][0x444] ;  /* 0x00008880ff0677ac */ /* 0x000e620008000800 */
[----:B------:R-:W-:Y:S01]  /*0e90*/  SHF.R.S32.HI R5, RZ, 0x1f, R0 ;  /* 0x0000001fff057819 */ /* 0x000fe20000011400 */
[----:B-1----:R-:W-:Y:S01]  /*0ea0*/  USHF.R.S32.HI UR7, URZ, 0x1f, UR6 ;  /* 0x0000001fff077899 */ /* 0x002fe20008011406 */
        /* <DEDUP_REMOVED lines=14> */
.L_x_498:
[-C--:B------:R-:W-:Y:S02]  /*0f90*/  IMAD R17, R21, R15.reuse, RZ ;  /* 0x0000000f15117224 */ /* 0x080fe400078e02ff */
[----:B------:R-:W-:-:S05]  /*0fa0*/  IMAD.WIDE.U32 R4, R20, R15, RZ ;  /* 0x0000000f14047225 */ /* 0x000fca00078e00ff */
[----:B------:R-:W-:Y:S02]  /*0fb0*/  IADD3 R17, PT, PT, R5, R17, RZ ;  /* 0x0000001105117210 */ /* 0x000fe40007ffe0ff */
[----:B------:R-:W-:-:S07]  /*0fc0*/  MOV R26, R4 ;  /* 0x00000004001a7202 */ /* 0x000fce0000000f00 */
.L_x_499:
[----:B------:R-:W1:Y:S01]  /*0fd0*/  LDCU.U8 UR6, c[0x0][0x548] ;  /* 0x0000a900ff0677ac */ /* 0x000e620008000000 */
[----:B------:R-:W-:Y:S01]  /*0fe0*/  SHF.L.U32 R6, R8, 0x7, RZ ;  /* 0x0000000708067819 */ /* 0x000fe200000006ff */
[----:B------:R-:W-:Y:S01]  /*0ff0*/  IMAD R25, R3, UR34, RZ ;  /* 0x0000002203197c24 */ /* 0x000fe2000f8e02ff */
[----:B------:R-:W2:Y:S02]  /*1000*/  LDCU.U8 UR33, c[0x0][0x5f0] ;  /* 0x0000be00ff2177ac */ /* 0x000ea40008000000 */
[----:B------:R-:W-:-:S04]  /*1010*/  SEL R4, R6, RZ, P5 ;  /* 0x000000ff06047207 */ /* 0x000fc80002800000 */
[----:B------:R-:W-:-:S04]  /*1020*/  IADD3 R5, P0, PT, R27, R4, RZ ;  /* 0x000000041b057210 */ /* 0x000fc80007f1e0ff */
[----:B------:R-:W-:Y:S01]  /*1030*/  IADD3.X R23, PT, PT, RZ, R19, RZ, P0, !PT ;  /* 0x00000013ff177210 */ /* 0x000fe200007fe4ff */
[----:B------:R-:W-:Y:S01]  /*1040*/  IMAD.WIDE.U32 R28, R5, R20, RZ ;  /* 0x00000014051c7225 */ /* 0x000fe200078e00ff */
[----:B-1----:R-:W-:-:S03]  /*1050*/  UISETP.NE.AND UP0, UPT, UR6, URZ, UPT ;  /* 0x000000ff0600728c */ /* 0x002fc6000bf05270 */
[----:B------:R-:W-:-:S04]  /*1060*/  IMAD R4, R23, R20, RZ ;  /* 0x0000001417047224 */ /* 0x000fc800078e02ff */
[----:B------:R-:W-:-:S05]  /*1070*/  IMAD R5, R21, R5, R4 ;  /* 0x0000000515057224 */ /* 0x000fca00078e0204 */
[----:B------:R-:W-:Y:S01]  /*1080*/  IADD3 R22, PT, PT, R29, R5, RZ ;  /* 0x000000051d167210 */ /* 0x000fe20007ffe0ff */
[----:B--2---:R-:W-:Y:S06]  /*1090*/  BRA.U !UP0, `(.L_x_500) ;  /* 0x00000001081c7547 */ /* 0x004fec000b800000 */
[----:B------:R-:W1:Y:S01]  /*10a0*/  LDC R5, c[0x0][0x434] ;  /* 0x00010d00ff057b82 */ /* 0x000e620000000800 */
[----:B------:R-:W-:-:S07]  /*10b0*/  ISETP.NE.AND P0, PT, R15, -0x1, PT ;  /* 0xffffffff0f00780c */ /* 0x000fce0003f05270 */
[----:B------:R-:W2:Y:S01]  /*10c0*/  LDC R20, c[0x0][0x454] ;  /* 0x00011500ff147b82 */ /* 0x000ea20000000800 */
[----:B-1----:R-:W-:-:S05]  /*10d0*/  IMAD R4, R8, R5, RZ ;  /* 0x0000000508047224 */ /* 0x002fca00078e02ff */
[----:B------:R-:W-:-:S05]  /*10e0*/  SEL R4, R4, R15, !P0 ;  /* 0x0000000f04047207 */ /* 0x000fca0004000000 */
[----:B--2---:R-:W-:Y:S01]  /*10f0*/  IMAD R20, R3, R20, R4 ;  /* 0x0000001403147224 */ /* 0x004fe200078e0204 */
[----:B------:R-:W-:Y:S05]  /*1100*/  BRA `(.L_x_501) ;  /* 0x00000000000c7947 */ /* 0x000fea0003800000 */
.L_x_500:
[----:B------:R-:W1:Y:S01]  /*1110*/  LDC R20, c[0x0][0x434] ;  /* 0x00010d00ff147b82 */ /* 0x000e620000000800 */
[----:B------:R-:W-:-:S04]  /*1120*/  IMAD R5, R8, R0, R3 ;  /* 0x0000000008057224 */ /* 0x000fc800078e0203 */
[----:B-1----:R-:W-:-:S03]  /*1130*/  IMAD R20, R5, R20, RZ ;  /* 0x0000001405147224 */ /* 0x002fc600078e02ff */
.L_x_501:
[----:B------:R-:W-:Y:S01]  /*1140*/  IADD3 R21, PT, PT, R165, -0x1, RZ ;  /* 0xffffffffa5157810 */ /* 0x000fe20007ffe0ff */
[----:B------:R-:W-:Y:S05]  /*1150*/  BRA.U !UP0, `(.L_x_502) ;  /* 0x0000000108247547 */ /* 0x000fea000b800000 */
[----:B------:R-:W1:Y:S01]  /*1160*/  LDC R5, c[0x0][0x444] ;  /* 0x00011100ff057b82 */ /* 0x000e620000000800 */
[----:B------:R-:W-:-:S07]  /*1170*/  ISETP.NE.AND P0, PT, R15, -0x1, PT ;  /* 0xffffffff0f00780c */ /* 0x000fce0003f05270 */
[----:B------:R-:W2:Y:S08]  /*1180*/  LDC R23, c[0x0][0x430] ;  /* 0x00010c00ff177b82 */ /* 0x000eb00000000800 */
[----:B------:R-:W2:Y:S01]  /*1190*/  LDC R4, c[0x0][0x454] ;  /* 0x00011500ff047b82 */ /* 0x000ea20000000800 */
[----:B-1----:R-:W-:-:S05]  /*11a0*/  @!P0 IMAD R15, R8, R5, RZ ;  /* 0x00000005080f8224 */ /* 0x002fca00078e02ff */
[----:B------:R-:W-:Y:S02]  /*11b0*/  IADD3 R6, PT, PT, R6, R15, RZ ;  /* 0x0000000f06067210 */ /* 0x000fe40007ffe0ff */
[----:B--2---:R-:W-:-:S05]  /*11c0*/  LEA R4, R23, R4, 0x7 ;  /* 0x0000000417047211 */ /* 0x004fca00078e38ff */
[----:B------:R-:W-:Y:S01]  /*11d0*/  IMAD R30, R4, R3, R6 ;  /* 0x00000003041e7224 */ /* 0x000fe200078e0206 */
[----:B------:R-:W-:Y:S06]  /*11e0*/  BRA `(.L_x_503) ;  /* 0x00000000000c7947 */ /* 0x000fec0003800000 */
.L_x_502:
[----:B------:R-:W1:Y:S01]  /*11f0*/  LDC R30, c[0x0][0x444] ;  /* 0x00011100ff1e7b82 */ /* 0x000e620000000800 */
[----:B------:R-:W-:-:S04]  /*1200*/  IMAD R5, R8, R0, R3 ;  /* 0x0000000008057224 */ /* 0x000fc800078e0203 */
[----:B-1----:R-:W-:-:S07]  /*1210*/  IMAD R30, R5, R30, RZ ;  /* 0x0000001e051e7224 */ /* 0x002fce00078e02ff */
.L_x_503:
[----:B------:R-:W1:Y:S01]  /*1220*/  LDCU.128 UR8, c[0x0][0x590] ;  /* 0x0000b200ff0877ac */ /* 0x000e620008000c00 */
[----:B------:R-:W2:Y:S01]  /*1230*/  LDC.64 R4, c[0x0][0x3b0] ;  /* 0x0000ec00ff047b82 */ /* 0x000ea20000000a00 */
[----:B------:R-:W3:Y:S01]  /*1240*/  S2R R15, SR_TID.X ;  /* 0x00000000000f7919 */ /* 0x000ee20000002100 */
[----:B------:R-:W-:Y:S01]  /*1250*/  LOP3.LUT R18, R136, 0x18, RZ, 0xc0, !PT ;  /* 0x0000001888127812 */ /* 0x000fe200078ec0ff */
[----:B------:R-:W4:Y:S01]  /*1260*/  LDCU.64 UR6, c[0x0][0x550] ;  /* 0x0000aa00ff0677ac */ /* 0x000f220008000a00 */
[----:B------:R-:W-:Y:S01]  /*1270*/  ISETP.NE.AND P3, PT, RZ, UR33, PT ;  /* 0x00000021ff007c0c */ /* 0x000fe2000bf65270 */
[----:B------:R-:W5:Y:S01]  /*1280*/  S2R R16, SR_TID.X ;  /* 0x0000000000107919 */ /* 0x000f620000002100 */
[----:B------:R-:W-:Y:S01]  /*1290*/  IADD3 R34, P0, PT, R18, R34, RZ ;  /* 0x0000002212227210 */ /* 0x000fe20007f1e0ff */
[----:B------:R-:W-:Y:S01]  /*12a0*/  IMAD R155, R0, UR34, RZ ;  /* 0x00000022009b7c24 */ /* 0x000fe2000f8e02ff */
[----:B------:R-:W4:Y:S01]  /*12b0*/  LDC.64 R176, c[0x0][0x420] ;  /* 0x00010800ffb07b82 */ /* 0x000f220000000a00 */
[----:B------:R-:W-:Y:S02]  /*12c0*/  BSSY.RECONVERGENT B1, `(.L_x_493) ;  /* 0x00007eb000017945 */ /* 0x000fe40003800200 */
[----:B------:R-:W-:Y:S01]  /*12d0*/  IMAD.X R35, RZ, RZ, R7, P0 ;  /* 0x000000ffff237224 */ /* 0x000fe200000e0607 */
[----:B------:R-:W-:-:S02]  /*12e0*/  IADD3 R23, P1, P0, R28, R26, R25 ;  /* 0x0000001a1c177210 */ /* 0x000fc4000783e019 */
[----:B------:R-:W-:Y:S01]  /*12f0*/  SHF.R.S32.HI R25, RZ, 0x1f, R25 ;  /* 0x0000001fff197819 */ /* 0x000fe20000011419 */
[----:B-1----:R-:W-:-:S03]  /*1300*/  IMAD R6, R19, UR8, RZ ;  /* 0x0000000813067c24 */ /* 0x002fc6000f8e02ff */
[----:B------:R-:W-:Y:S01]  /*1310*/  IADD3.X R22, PT, PT, R22, R17, R25, P1, P0 ;  /* 0x0000001116167210 */ /* 0x000fe20000fe0419 */
[C---:B------:R-:W-:Y:S01]  /*1320*/  IMAD.WIDE.U32 R34, R27.reuse, UR8, R34 ;  /* 0x000000081b227c25 */ /* 0x040fe2000f8e0022 */
[----:B------:R-:W-:Y:S02]  /*1330*/  USHF.L.U64.HI UR29, UR8, 0x6, UR9 ;  /* 0x00000006081d7899 */ /* 0x000fe40008010209 */
[----:B------:R-:W-:Y:S01]  /*1340*/  USHF.L.U32 UR32, UR8, 0x6, URZ ;  /* 0x0000000608207899 */ /* 0x000fe200080006ff */
[----:B------:R-:W-:Y:S02]  /*1350*/  IMAD R6, R27, UR9, R6 ;  /* 0x000000091b067c24 */ /* 0x000fe4000f8e0206 */
[----:B--2---:R-:W-:Y:S02]  /*1360*/  IMAD R26, R19, R4, RZ ;  /* 0x00000004131a7224 */ /* 0x004fe400078e02ff */
[----:B------:R-:W-:Y:S02]  /*1370*/  IMAD.IADD R35, R35, 0x1, R6 ;  /* 0x0000000123237824 */ /* 0x000fe400078e0206 */
[----:B------:R-:W1:Y:S01]  /*1380*/  LDC.64 R6, c[0x0][0x5f8] ;  /* 0x00017e00ff067b82 */ /* 0x000e620000000a00 */
[----:B------:R-:W-:-:S02]  /*1390*/  IMAD.MOV.U32 R19, RZ, RZ, RZ ;  /* 0x000000ffff137224 */ /* 0x000fc400078e00ff */
[C---:B------:R-:W-:Y:S01]  /*13a0*/  IMAD R25, R27.reuse, R5, R26 ;  /* 0x000000051b197224 */ /* 0x040fe200078e021a */
[----:B---3--:R-:W-:Y:S01]  /*13b0*/  SHF.R.U32.HI R17, RZ, 0x2, R15 ;  /* 0x00000002ff117819 */ /* 0x008fe2000001160f */
[----:B------:R-:W-:-:S03]  /*13c0*/  IMAD.WIDE.U32 R36, R27, R4, R18 ;  /* 0x000000041b247225 */ /* 0x000fc600078e0012 */
[----:B------:R-:W2:Y:S01]  /*13d0*/  LDC R27, c[0x0][0x508] ;  /* 0x00014200ff1b7b82 */ /* 0x000ea20000000800 */
[C---:B------:R-:W-:Y:S01]  /*13e0*/  IMAD.WIDE.U32 R34, R3.reuse, UR10, R34 ;  /* 0x0000000a03227c25 */ /* 0x040fe2000f8e0022 */
[----:B------:R-:W-:Y:S02]  /*13f0*/  IADD3 R32, P1, PT, R32, R36, RZ ;  /* 0x0000002420207210 */ /* 0x000fe40007f3e0ff */
[----:B-----5:R-:W-:Y:S01]  /*1400*/  LOP3.LUT R178, R16, 0x1f, RZ, 0xc0, !PT ;  /* 0x0000001f10b27812 */ /* 0x020fe200078ec0ff */
[----:B------:R-:W-:Y:S01]  /*1410*/  IMAD R35, R3, UR11, R35 ;  /* 0x0000000b03237c24 */ /* 0x000fe2000f8e0223 */
[----:B------:R-:W3:Y:S01]  /*1420*/  LDCU.64 UR10, c[0x0][0x3c8] ;  /* 0x00007900ff0a77ac */ /* 0x000ee20008000a00 */
[----:B------:R-:W-:Y:S01]  /*1430*/  SHF.R.U32.HI R156, RZ, 0x5, R16 ;  /* 0x00000005ff9c7819 */ /* 0x000fe20000011610 */
[C---:B------:R-:W-:Y:S01]  /*1440*/  IMAD.WIDE.U32 R34, R17.reuse, UR8, R34 ;  /* 0x0000000811227c25 */ /* 0x040fe2000f8e0022 */
[----:B------:R-:W-:Y:S02]  /*1450*/  IADD3.X R33, PT, PT, R24, R37, R25, P1, !PT ;  /* 0x0000002518217210 */ /* 0x000fe40000ffe419 */
[----:B------:R-:W5:Y:S01]  /*1460*/  LDC.64 R24, c[0x0][0x5e8] ;  /* 0x00017a00ff187b82 */ /* 0x000f620000000a00 */
[----:B------:R-:W-:Y:S01]  /*1470*/  IMAD R153, R17, UR9, R35 ;  /* 0x0000000911997c24 */ /* 0x000fe2000f8e0223 */
[----:B----4-:R-:W-:Y:S01]  /*1480*/  LEA R152, P0, R34, UR6, 0x1 ;  /* 0x0000000622987c11 */ /* 0x010fe2000f8008ff */
[----:B------:R-:W4:Y:S01]  /*1490*/  LDCU.64 UR8, c[0x0][0x570] ;  /* 0x0000ae00ff0877ac */ /* 0x000f220008000a00 */
[----:B-1----:R-:W-:-:S02]  /*14a0*/  IMAD.WIDE.U32 R28, R6, UR24, RZ ;  /* 0x00000018061c7c25 */ /* 0x002fc4000f8e00ff */
[----:B------:R-:W-:Y:S01]  /*14b0*/  LEA.HI.X R153, R34, UR7, R153, 0x1, P0 ;  /* 0x0000000722997c11 */ /* 0x000fe200080f0c99 */
[----:B------:R-:W1:Y:S01]  /*14c0*/  LDCU.64 UR6, c[0x0][0x380] ;  /* 0x00007000ff0677ac */ /* 0x000e620008000a00 */
[----:B------:R-:W-:Y:S01]  /*14d0*/  VIADD R6, R158, UR26 ;  /* 0x0000001a9e067c36 */ /* 0x000fe20008000000 */
[----:B------:R-:W-:Y:S01]  /*14e0*/  SEL R26, R28, RZ, P3 ;  /* 0x000000ff1c1a7207 */ /* 0x000fe20001800000 */
[----:B------:R-:W-:Y:S02]  /*14f0*/  IMAD R28, R155, R156, R178 ;  /* 0x0000009c9b1c7224 */ /* 0x000fe400078e02b2 */
[----:B------:R-:W-:Y:S01]  /*1500*/  IMAD R7, R7, UR24, R29 ;  /* 0x0000001807077c24 */ /* 0x000fe2000f8e021d */
[----:B--2---:R-:W-:Y:S01]  /*1510*/  IADD3 R27, PT, PT, R6, -R27, -R167 ;  /* 0x8000001b061b7210 */ /* 0x004fe20007ffe8a7 */
[C---:B---3--:R-:W-:Y:S01]  /*1520*/  IMAD.WIDE.U32 R32, R3.reuse, UR10, R32 ;  /* 0x0000000a03207c25 */ /* 0x048fe2000f8e0020 */
[----:B------:R-:W-:Y:S02]  /*1530*/  IADD3 R23, P1, P0, R28, R23, R26 ;  /* 0x000000171c177210 */ /* 0x000fe4000783e01a */
[----:B------:R-:W-:Y:S01]  /*1540*/  SHF.R.S32.HI R146, RZ, 0x1f, R27 ;  /* 0x0000001fff927819 */ /* 0x000fe2000001141b */
[----:B------:R-:W-:Y:S01]  /*1550*/  IMAD R33, R3, UR11, R33 ;  /* 0x0000000b03217c24 */ /* 0x000fe2000f8e0221 */
[----:B------:R-:W-:Y:S01]  /*1560*/  SHF.R.S32.HI R28, RZ, 0x1f, R28 ;  /* 0x0000001fff1c7819 */ /* 0x000fe2000001141c */
[----:B------:R-:W-:Y:S01]  /*1570*/  IMAD.SHL.U32 R26, R155, 0x80, RZ ;  /* 0x000000809b1a7824 */ /* 0x000fe200078e00ff */
[----:B------:R-:W-:-:S02]  /*1580*/  SEL R7, R7, RZ, P3 ;  /* 0x000000ff07077207 */ /* 0x000fc40001800000 */
[----:B------:R-:W-:Y:S02]  /*1590*/  LEA.HI R146, R146, R27, RZ, 0x7 ;  /* 0x0000001b92927211 */ /* 0x000fe400078f38ff */
[----:B------:R-:W-:Y:S01]  /*15a0*/  IADD3.X R7, PT, PT, R28, R22, R7, P1, P0 ;  /* 0x000000161c077210 */ /* 0x000fe20000fe0407 */
[C---:B------:R-:W-:Y:S01]  /*15b0*/  IMAD.WIDE.U32 R28, R17.reuse, R4, R32 ;  /* 0x00000004111c7225 */ /* 0x040fe200078e0020 */
[----:B------:R-:W-:Y:S02]  /*15c0*/  SHF.R.S32.HI R146, RZ, 0x7, R146 ;  /* 0x00000007ff927819 */ /* 0x000fe40000011492 */
[----:B------:R-:W-:Y:S01]  /*15d0*/  IADD3 R22, P0, PT, R26, R23, RZ ;  /* 0x000000171a167210 */ /* 0x000fe20007f1e0ff */
[----:B------:R-:W-:Y:S01]  /*15e0*/  IMAD R151, R17, R5, R29 ;  /* 0x0000000511977224 */ /* 0x000fe200078e021d */
[----:B-1----:R-:W-:Y:S01]  /*15f0*/  LEA R150, P1, R28, UR6, 0x1 ;  /* 0x000000061c967c11 */ /* 0x002fe2000f8208ff */
[----:B------:R-:W-:Y:S01]  /*1600*/  IMAD R23, R21, 0x80, R30 ;  /* 0x0000008015177824 */ /* 0x000fe200078e021e */
[----:B------:R-:W-:-:S02]  /*1610*/  VIMNMX R146, PT, PT, RZ, R146, !PT ;  /* 0x00000092ff927248 */ /* 0x000fc40007fe0100 */
[----:B------:R-:W-:Y:S01]  /*1620*/  LEA.HI.X R151, R28, UR7, R151, 0x1, P1 ;  /* 0x000000071c977c11 */ /* 0x000fe200088f0c97 */
[----:B-----5:R-:W-:Y:S01]  /*1630*/  IMAD.WIDE R148, R23, 0x4, R24 ;  /* 0x0000000417947825 */ /* 0x020fe200078e0218 */
[----:B------:R-:W-:Y:S02]  /*1640*/  ISETP.GT.AND P1, PT, R165, R146, PT ;  /* 0x00000092a500720c */ /* 0x000fe40003f24270 */
[----:B------:R-:W-:Y:S01]  /*1650*/  LEA.HI.X.SX32 R7, R26, R7, 0x1, P0 ;  /* 0x000000071a077211 */ /* 0x000fe200000f0eff */
[----:B------:R-:W-:Y:S01]  /*1660*/  IMAD R23, R21, 0x80, R20 ;  /* 0x0000008015177824 */ /* 0x000fe200078e0214 */
[C---:B----4-:R-:W-:Y:S01]  /*1670*/  LEA R172, P0, R22.reuse, UR8, 0x2 ;  /* 0x0000000816ac7c11 */ /* 0x050fe2000f8010ff */
[----:B------:R-:W-:Y:S02]  /*1680*/  IMAD.MOV.U32 R147, RZ, RZ, R149 ;  /* 0x000000ffff937224 */ /* 0x000fe400078e0095 */
[----:B------:R-:W-:Y:S01]  /*1690*/  IMAD.WIDE R176, R23, 0x4, R176 ;  /* 0x0000000417b07825 */ /* 0x000fe200078e02b0 */
[----:B------:R-:W-:-:S02]  /*16a0*/  LEA.HI.X R173, R22, UR9, R7, 0x2, P0 ;  /* 0x0000000916ad7c11 */ /* 0x000fc400080f1407 */
[----:B------:R-:W-:Y:S02]  /*16b0*/  IADD3 R7, P0, PT, R17, 0x40, RZ ;  /* 0x0000004011077810 */ /* 0x000fe40007f1e0ff */
[C---:B------:R-:W-:Y:S01]  /*16c0*/  SHF.L.U64.HI R22, R4.reuse, 0x6, R5 ;  /* 0x0000000604167819 */ /* 0x040fe20000010205 */
[----:B------:R-:W-:Y:S01]  /*16d0*/  IMAD.SHL.U32 R5, R4, 0x40, RZ ;  /* 0x0000004004057824 */ /* 0x000fe200078e00ff */
[----:B------:R-:W-:Y:S01]  /*16e0*/  LEA.HI R4, R16, 0x40, RZ, 0x1e ;  /* 0x0000004010047811 */ /* 0x000fe200078ff0ff */
[----:B------:R-:W-:Y:S01]  /*16f0*/  IMAD.X R20, RZ, RZ, RZ, P0 ;  /* 0x000000ffff147224 */ /* 0x000fe200000e06ff */
[----:B------:R-:W-:Y:S07]  /*1700*/  @P1 BRA `(.L_x_504) ;  /* 0x0000000400741947 */ /* 0x000fee0003800000 */
        /* <DEDUP_REMOVED lines=10> */
[----:B------:R-:W-:Y:S05]  /*17b0*/  BRA `(.L_x_506) ;  /* 0x0000000000147947 */ /* 0x000fea0003800000 */
.L_x_505:
[----:B------:R-:W1:Y:S01]  /*17c0*/  LDCU.64 UR10, c[0x0][0x5c0] ;  /* 0x0000b800ff0a77ac */ /* 0x000e620008000a00 */
[----:B------:R-:W-:-:S05]  /*17d0*/  IADD3 R0, PT, PT, R166, R169, RZ ;  /* 0x000000a9a6007210 */ /* 0x000fca0007ffe0ff */
[C---:B-1----:R-:W-:Y:S02]  /*17e0*/  IMAD R5, R0.reuse, UR11, RZ ;  /* 0x0000000b00057c24 */ /* 0x042fe4000f8e02ff */
[----:B------:R-:W-:-:S05]  /*17f0*/  IMAD.WIDE.U32 R10, R0, UR10, RZ ;  /* 0x0000000a000a7c25 */ /* 0x000fca000f8e00ff */
[----:B------:R-:W-:Y:S02]  /*1800*/  IADD3 R0, PT, PT, R11, R5, RZ ;  /* 0x000000050b007210 */ /* 0x000fe40007ffe0ff */
.L_x_506:
        /* <DEDUP_REMOVED lines=10> */
[----:B------:R-:W-:Y:S06]  /*18b0*/  BRA `(.L_x_508) ;  /* 0x0000000000147947 */ /* 0x000fec0003800000 */
.L_x_507:
[----:B------:R-:W1:Y:S01]  /*18c0*/  LDCU.64 UR8, c[0x0][0x5c8] ;  /* 0x0000b900ff0877ac */ /* 0x000e620008000a00 */
[----:B------:R-:W-:-:S05]  /*18d0*/  IADD3 R166, PT, PT, R166, R169, RZ ;  /* 0x000000a9a6a67210 */ /* 0x000fca0007ffe0ff */
[C---:B-1----:R-:W-:Y:S02]  /*18e0*/  IMAD R6, R166.reuse, UR9, RZ ;  /* 0x00000009a6067c24 */ /* 0x042fe4000f8e02ff */
[----:B------:R-:W-:-:S05]  /*18f0*/  IMAD.WIDE.U32 R12, R166, UR8, RZ ;  /* 0x00000008a60c7c25 */ /* 0x000fca000f8e00ff */
[----:B------:R-:W-:Y:S02]  /*1900*/  IADD3 R6, PT, PT, R13, R6, RZ ;  /* 0x000000060d067210 */ /* 0x000fe40007ffe0ff */
.L_x_508:
[----:B------:R-:W1:Y:S01]  /*1910*/  LDCU UR6, c[0x0][0x440] ;  /* 0x00008800ff0677ac */ /* 0x000e620008000800 */
[----:B------:R-:W-:Y:S01]  /*1920*/  VIADD R167, R167, -UR26 ;  /* 0x8000001aa7a77c36 */ /* 0x000fe20008000000 */
[----:B------:R-:W-:Y:S01]  /*1930*/  BSSY.RECONVERGENT B0, `(.L_x_509) ;  /* 0x0000020000007945 */ /* 0x000fe20003800200 */
[----:B------:R-:W-:Y:S01]  /*1940*/  IMAD.U32 R15, RZ, RZ, UR10 ;  /* 0x0000000aff0f7e24 */ /* 0x000fe2000f8e00ff */
[----:B------:R-:W-:Y:S01]  /*1950*/  UIMAD UR12, UR25, UR10, URZ ;  /* 0x0000000a190c72a4 */ /* 0x000fe2000f8e02ff */
[----:B------:R-:W-:Y:S02]  /*1960*/  IMAD.U32 R5, RZ, RZ, UR8 ;  /* 0x00000008ff057e24 */ /* 0x000fe4000f8e00ff */
        /* <DEDUP_REMOVED lines=19> */
[----:B-1----:R-:W-:Y:S01]  /*1aa0*/  MOV R8, R10 ;  /* 0x0000000a00087202 */ /* 0x002fe20000000f00 */
[----:B------:R-:W-:Y:S01]  /*1ab0*/  IMAD R0, R20, UR10, RZ ;  /* 0x0000000a14007c24 */ /* 0x000fe2000f8e02ff */
[----:B------:R-:W-:-:S03]  /*1ac0*/  MOV R9, R15 ;  /* 0x0000000f00097202 */ /* 0x000fc60000000f00 */
[C---:B------:R-:W-:Y:S02]  /*1ad0*/  IMAD R0, R7.reuse, UR11, R0 ;  /* 0x0000000b07007c24 */ /* 0x040fe4000f8e0200 */
[----:B------:R-:W-:-:S05]  /*1ae0*/  IMAD.WIDE.U32 R8, R7, UR10, R8 ;  /* 0x0000000a07087c25 */ /* 0x000fca000f8e0008 */
[----:B------:R-:W-:Y:S02]  /*1af0*/  IADD3 R9, PT, PT, R9, R0, RZ ;  /* 0x0000000009097210 */ /* 0x000fe40007ffe0ff */
[----:B--2---:R-:W-:-:S04]  /*1b00*/  LEA R10, P2, R8, UR6, 0x1 ;  /* 0x00000006080a7c11 */ /* 0x004fc8000f8408ff */
[----:B------:R-:W-:-:S05]  /*1b10*/  LEA.HI.X R11, R8, UR7, R9, 0x1, P2 ;  /* 0x00000007080b7c11 */ /* 0x000fca00090f0c09 */
[----:B------:R2:W-:Y:S04]  /*1b20*/  STG.E.128 desc[UR30][R10.64], RZ ;  /* 0x000000ff0a007986 */ /* 0x0005e8000c101d1e */
.L_x_510:
[----:B------:R-:W-:Y:S05]  /*1b30*/  BSYNC.RECONVERGENT B0 ;  /* 0x0000000000007941 */ /* 0x000fea0003800200 */
.L_x_509:
[----:B------:R-:W3:Y:S01]  /*1b40*/  LDCU.64 UR6, c[0x0][0x5e0] ;  /* 0x0000bc00ff0677ac */ /* 0x000ee20008000a00 */
[----:B------:R-:W-:Y:S02]  /*1b50*/  IMAD.WIDE.U32 R18, R5, UR26, R18 ;  /* 0x0000001a05127c25 */ /* 0x000fe4000f8e0012 */
[----:B------:R-:W4:Y:S01]  /*1b60*/  @!P1 LDC.64 R4, c[0x0][0x568] ;  /* 0x00015a00ff049b82 */ /* 0x000f220000000a00 */
[----:B------:R-:W-:Y:S01]  /*1b70*/  UIMAD UR25, UR25, UR8, URZ ;  /* 0x00000008191972a4 */ /* 0x000fe2000f8e02ff */
[----:B-1----:R-:W-:-:S03]  /*1b80*/  IADD3 R8, P2, PT, R12, R18, RZ ;  /* 0x000000120c087210 */ /* 0x002fc60007f5e0ff */
[----:B------:R-:W-:-:S06]  /*1b90*/  UIMAD UR25, UR26, UR9, UR25 ;  /* 0x000000091a1972a4 */ /* 0x000fcc000f8e0219 */
[----:B------:R-:W-:-:S03]  /*1ba0*/  IADD3.X R9, PT, PT, R6, UR25, R19, P2, !PT ;  /* 0x0000001906097c10 */ /* 0x000fc600097fe413 */
[----:B---3--:R-:W-:-:S04]  /*1bb0*/  IMAD.WIDE.U32 R8, R3, UR6, R8 ;  /* 0x0000000603087c25 */ /* 0x008fc8000f8e0008 */
[----:B--2---:R-:W-:Y:S01]  /*1bc0*/  IMAD R11, R3, UR7, R9 ;  /* 0x00000007030b7c24 */ /* 0x004fe2000f8e0209 */
[----:B------:R-:W-:-:S05]  /*1bd0*/  @!P1 MOV R10, R8 ;  /* 0x00000008000a9202 */ /* 0x000fca0000000f00 */
[----:B------:R-:W-:-:S04]  /*1be0*/  @!P1 IMAD.WIDE.U32 R12, R17, UR8, R10 ;  /* 0x00000008110c9c25 */ /* 0x000fc8000f8e000a */
[----:B------:R-:W-:Y:S01]  /*1bf0*/  @!P1 IMAD R0, R17, UR9, R13 ;  /* 0x0000000911009c24 */ /* 0x000fe2000f8e020d */
[----:B----4-:R-:W-:-:S04]  /*1c00*/  @!P1 LEA R4, P2, R12, R4, 0x1 ;  /* 0x000000040c049211 */ /* 0x010fc800078408ff */
[----:B------:R-:W-:-:S05]  /*1c10*/  @!P1 LEA.HI.X R5, R12, R5, R0, 0x1, P2 ;  /* 0x000000050c059211 */ /* 0x000fca00010f0c00 */
[----:B------:R3:W-:Y:S01]  /*1c20*/  @!P1 STG.E.128 desc[UR30][R4.64], RZ ;  /* 0x000000ff04009986 */ /* 0x0007e2000c101d1e */
[----:B------:R-:W-:Y:S05]  /*1c30*/  @P0 BRA `(.L_x_511) ;  /* 0x00000074004c0947 */ /* 0x000fea0003800000 */
[----:B------:R-:W3:Y:S01]  /*1c40*/  LDCU.64 UR6, c[0x0][0x568] ;  /* 0x0000ad00ff0677ac */ /* 0x000ee20008000a00 */
[----:B------:R-:W-:Y:S01]  /*1c50*/  MOV R9, R11 ;  /* 0x0000000b00097202 */ /* 0x000fe20000000f00 */
[----:B------:R-:W-:Y:S02]  /*1c60*/  IMAD R20, R20, UR8, RZ ;  /* 0x0000000814147c24 */ /* 0x000fe4000f8e02ff */
[----:B------:R-:W-:-:S04]  /*1c70*/  IMAD.WIDE.U32 R8, R7, UR8, R8 ;  /* 0x0000000807087c25 */ /* 0x000fc8000f8e0008 */
[----:B------:R-:W-:-:S05]  /*1c80*/  IMAD R3, R7, UR9, R20 ;  /* 0x0000000907037c24 */ /* 0x000fca000f8e0214 */
[----:B------:R-:W-:Y:S02]  /*1c90*/  IADD3 R3, PT, PT, R9, R3, RZ ;  /* 0x0000000309037210 */ /* 0x000fe40007ffe0ff */
[----:B---3--:R-:W-:-:S04]  /*1ca0*/  LEA R4, P0, R8, UR6, 0x1 ;  /* 0x0000000608047c11 */ /* 0x008fc8000f8008ff */
[----:B------:R-:W-:-:S05]  /*1cb0*/  LEA.HI.X R5, R8, UR7, R3, 0x1, P0 ;  /* 0x0000000708057c11 */ /* 0x000fca00080f0c03 */
[----:B------:R4:W-:Y:S01]  /*1cc0*/  STG.E.128 desc[UR30][R4.64], RZ ;  /* 0x000000ff04007986 */ /* 0x0009e2000c101d1e */
[----:B------:R-:W-:Y:S05]  /*1cd0*/  BRA `(.L_x_511) ;  /* 0x0000007400247947 */ /* 0x000fea0003800000 */
.L_x_504:
[C---:B------:R-:W-:Y:S01]  /*1ce0*/  IMAD R24, R21.reuse, -0x80, R158 ;  /* 0xffffff8015187824 */ /* 0x040fe200078e029e */
[----:B------:R-:W-:Y:S01]  /*1cf0*/  LOP3.LUT R23, R21, 0x80000001, RZ, 0xc0, !PT ;  /* 0x8000000115177812 */ /* 0x000fe200078ec0ff */
[----:B------:R-:W-:Y:S03]  /*1d00*/  @P3 BAR.SYNC.DEFER_BLOCKING 0x0 ;  /* 0x0000000000003b1d */ /* 0x000fe60000010000 */
[----:B------:R-:W-:Y:S02]  /*1d10*/  ISETP.GE.AND P1, PT, R17, R24, PT ;  /* 0x000000181100720c */ /* 0x000fe40003f26270 */
[----:B------:R-:W-:Y:S01]  /*1d20*/  ISETP.NE.AND P0, PT, R23, 0x1, PT ;  /* 0x000000011700780c */ /* 0x000fe20003f05270 */
[----:B------:R-:W-:Y:S03]  /*1d30*/  BSSY.RECONVERGENT B0, `(.L_x_512) ;  /* 0x000000e000007945 */ /* 0x000fe60003800200 */
[----:B------:R-:W-:-:S07]  /*1d40*/  SEL R126, RZ, 0x2000, P0 ;  /* 0x00002000ff7e7807 */ /* 0x000fce0000000000 */
[----:B------:R-:W-:Y:S05]  /*1d50*/  @P1 BRA `(.L_x_513) ;  /* 0x0000000000281947 */ /* 0x000fea0003800000 */
[----:B------:R-:W1:Y:S02]  /*1d60*/  LDCU UR6, c[0x0][0x440] ;  /* 0x00008800ff0677ac */ /* 0x000e640008000800 */
[----:B-1----:R-:W-:-:S13]  /*1d70*/  ISETP.GE.AND P0, PT, R18, UR6, PT ;  /* 0x0000000612007c0c */ /* 0x002fda000bf06270 */
[----:B------:R-:W-:Y:S05]  /*1d80*/  @P0 BRA `(.L_x_514) ;  /* 0x0000000000140947 */ /* 0x000fea0003800000 */
[----:B------:R-:W-:Y:S01]  /*1d90*/  @!PT LDS RZ, [RZ] ;  /* 0x00000000fffff984 */ /* 0x000fe20000000800 */
[----:B------:R-:W-:Y:S01]  /*1da0*/  @!PT LDS RZ, [RZ] ;  /* 0x00000000fffff984 */ /* 0x000fe20000000800 */
[----:B------:R-:W-:Y:S01]  /*1db0*/  @!PT LDS RZ, [RZ] ;  /* 0x00000000fffff984 */ /* 0x000fe20000000800 */
[----:B------:R1:W-:Y:S01]  /*1dc0*/  LDGSTS.E.BYPASS.LTC128B.128 [R139+0x4000], desc[UR30][R152.64] ;  /* 0x04000000988b7fae */ /* 0x0003e2000b981a1e */
[----:B------:R-:W-:Y:S05]  /*1dd0*/  BRA `(.L_x_515) ;  /* 0x00000000000c7947 */ /* 0x000fea0003800000 */
.L_x_514:
[----:B------:R2:W-:Y:S01]  /*1de0*/  STS.128 [R139+0x4000], RZ ;  /* 0x004000ff8b007388 */ /* 0x0005e20000000c00 */
[----:B------:R-:W-:Y:S05]  /*1df0*/  BRA `(.L_x_515) ;  /* 0x0000000000047947 */ /* 0x000fea0003800000 */
.L_x_513:
[----:B------:R3:W-:Y:S02]  /*1e00*/  STS.128 [R139+0x4000], RZ ;  /* 0x004000ff8b007388 */ /* 0x0007e40000000c00 */
.L_x_515:
[----:B------:R-:W-:Y:S05]  /*1e10*/  BSYNC.RECONVERGENT B0 ;  /* 0x0000000000007941 */ /* 0x000fea0003800200 */
.L_x_512:
        /* <DEDUP_REMOVED lines=8> */
[----:B------:R-:W-:Y:S01]  /*1ea0*/  IMAD.U32 R23, RZ, RZ, UR32 ;  /* 0x00000020ff177e24 */ /* 0x000fe2000f8e00ff */
        /* <DEDUP_REMOVED lines=8> */
.L_x_517:
[----:B------:R-:W-:Y:S05]  /*1f30*/  BSYNC.RECONVERGENT B0 ;  /* 0x0000000000007941 */ /* 0x000fea0003800200 */
.L_x_516:
[----:B------:R-:W-:Y:S01]  /*1f40*/  BSSY.RECONVERGENT B0, `(.L_x_518) ;  /* 0x000000e000007945 */ /* 0x000fe20003800200 */
[----:B------:R-:W-:-:S03]  /*1f50*/  IADD3 R163, PT, PT, R139, R126, RZ ;  /* 0x0000007e8ba37210 */ /* 0x000fc60007ffe0ff */
[----:B------:R-:W-:Y:S05]  /*1f60*/  @P1 BRA `(.L_x_519) ;  /* 0x0000000000281947 */ /* 0x000fea0003800000 */
[----:B------:R-:W5:Y:S02]  /*1f70*/  LDCU UR6, c[0x0][0x440] ;  /* 0x00008800ff0677ac */ /* 0x000f640008000800 */
[----:B-----5:R-:W-:-:S13]  /*1f80*/  ISETP.GE.AND P0, PT, R18, UR6, PT ;  /* 0x0000000612007c0c */ /* 0x020fda000bf06270 */
[----:B------:R-:W-:Y:S05]  /*1f90*/  @P0 BRA `(.L_x_520) ;  /* 0x0000000000140947 */ /* 0x000fea0003800000 */
[----:B------:R-:W-:Y:S01]  /*1fa0*/  @!PT LDS RZ, [RZ] ;  /* 0x00000000fffff984 */ /* 0x000fe20000000800 */
[----:B------:R-:W-:Y:S01]  /*1fb0*/  @!PT LDS RZ, [RZ] ;  /* 0x00000000fffff984 */ /* 0x000fe20000000800 */
[----:B------:R-:W-:Y:S01]  /*1fc0*/  @!PT LDS RZ, [RZ] ;  /* 0x00000000fffff984 */ /* 0x000fe20000000800 */
[----:B------:R1:W-:Y:S01]  /*1fd0*/  LDGSTS.E.BYPASS.LTC128B.128 [R163], desc[UR30][R150.64] ;  /* 0x0000000096a37fae */ /* 0x0003e2000b981a1e */
[----:B------:R-:W-:Y:S05]  /*1fe0*/  BRA `(.L_x_521) ;  /* 0x00000000000c7947 */ /* 0x000fea0003800000 */
.L_x_520:
[----:B------:R1:W-:Y:S01]  /*1ff0*/  STS.128 [R163], RZ ;  /* 0x000000ffa3007388 */ /* 0x0003e20000000c00 */
[----:B------:R-:W-:Y:S05]  /*2000*/  BRA `(.L_x_521) ;  /* 0x0000000000047947 */ /* 0x000fea0003800000 */
.L_x_519:
[----:B------:R1:W-:Y:S02]  /*2010*/  STS.128 [R163], RZ ;  /* 0x000000ffa3007388 */ /* 0x0003e40000000c00 */
.L_x_521:
[----:B------:R-:W-:Y:S05]  /*2020*/  BSYNC.RECONVERGENT B0 ;  /* 0x0000000000007941 */ /* 0x000fea0003800200 */
.L_x_518:
[C---:B------:R-:W-:Y:S01]  /*2030*/  VIADD R25, R135.reuse, 0x8 ;  /* 0x0000000887197836 */ /* 0x040fe20000000000 */
[C---:B------:R-:W-:Y:S01]  /*2040*/  LOP3.LUT R23, R135.reuse, 0x40, RZ, 0xfc, !PT ;  /* 0x0000004087177812 */ /* 0x040fe200078efcff */
        /* <DEDUP_REMOVED lines=27> */
.L_x_523:
[----:B------:R-:W-:Y:S05]  /*2200*/  BSYNC.RECONVERGENT B0 ;  /* 0x0000000000007941 */ /* 0x000fea0003800200 */
.L_x_522:
[----:B------:R-:W3:Y:S01]  /*2210*/  LDCU.64 UR6, c[0x0][0x3d0] ;  /* 0x00007a00ff0677ac */ /* 0x000ee20008000a00 */
[----:B------:R-:W-:Y:S01]  /*2220*/  MOV R5, UR14 ;  /* 0x0000000e00057c02 */ /* 0x000fe20008000f00 */
[----:B------:R-:W-:Y:S01]  /*2230*/  BSSY.RECONVERGENT B0, `(.L_x_524) ;  /* 0x000001f000007945 */ /* 0x000fe20003800200 */
[----:B------:R-:W-:-:S03]  /*2240*/  UIMAD UR8, UR25, UR14, URZ ;  /* 0x0000000e190872a4 */ /* 0x000fc6000f8e02ff */
[----:B------:R-:W-:Y:S01]  /*2250*/  IMAD.WIDE.U32 R22, R5, UR26, R18 ;  /* 0x0000001a05167c25 */ /* 0x000fe2000f8e0012 */
[----:B------:R-:W-:Y:S01]  /*2260*/  IADD3 R5, PT, PT, R167, -UR26, RZ ;  /* 0x8000001aa7057c10 */ /* 0x000fe2000fffe0ff */
[----:B------:R-:W-:-:S03]  /*2270*/  UIMAD UR8, UR26, UR15, UR8 ;  /* 0x0000000f1a0872a4 */ /* 0x000fc6000f8e0208 */
[----:B------:R-:W-:Y:S02]  /*2280*/  ISETP.GE.AND P2, PT, R17, R5, PT ;  /* 0x000000051100720c */ /* 0x000fe40003f46270 */
[----:B------:R-:W-:-:S04]  /*2290*/  IADD3 R22, P0, PT, R12, R22, RZ ;  /* 0x000000160c167210 */ /* 0x000fc80007f1e0ff */
[----:B------:R-:W-:Y:S01]  /*22a0*/  IADD3.X R23, PT, PT, R11, UR8, R23, P0, !PT ;  /* 0x000000080b177c10 */ /* 0x000fe200087fe417 */
[----:B---3--:R-:W-:-:S04]  /*22b0*/  IMAD R11, R9, UR6, RZ ;  /* 0x00000006090b7c24 */ /* 0x008fc8000f8e02ff */
[C---:B------:R-:W-:Y:S02]  /*22c0*/  IMAD R11, R10.reuse, UR7, R11 ;  /* 0x000000070a0b7c24 */ /* 0x040fe4000f8e020b */
[----:B------:R-:W-:-:S05]  /*22d0*/  IMAD.WIDE.U32 R22, R10, UR6, R22 ;  /* 0x000000060a167c25 */ /* 0x000fca000f8e0016 */
        /* <DEDUP_REMOVED lines=17> */
.L_x_526:
[----:B------:R3:W-:Y:S01]  /*23f0*/  STS.128 [R139+0x6000], RZ ;  /* 0x006000ff8b007388 */ /* 0x0007e20000000c00 */
[----:B------:R-:W-:Y:S05]  /*2400*/  BRA `(.L_x_527) ;  /* 0x0000000000047947 */ /* 0x000fea0003800000 */
.L_x_525:
[----:B------:R3:W-:Y:S02]  /*2410*/  STS.128 [R139+0x6000], RZ ;  /* 0x006000ff8b007388 */ /* 0x0007e40000000c00 */
.L_x_527:
[----:B------:R-:W-:Y:S05]  /*2420*/  BSYNC.RECONVERGENT B0 ;  /* 0x0000000000007941 */ /* 0x000fea0003800200 */
.L_x_524:
[----:B------:R-:W-:Y:S01]  /*2430*/  ISETP.GE.AND P1, PT, R4, R5, PT ;  /* 0x000000050400720c */ /* 0x000fe20003f26270 */
[----:B------:R-:W-:-:S12]  /*2440*/  BSSY.RECONVERGENT B0, `(.L_x_528) ;  /* 0x0000013000007945 */ /* 0x000fd80003800200 */
[----:B------:R1:W-:Y:S01]  /*2450*/  @P1 STS.128 [R139+0x7000], RZ ;  /* 0x007000ff8b001388 */ /* 0x0003e20000000c00 */
        /* <DEDUP_REMOVED lines=17> */
.L_x_529:
[----:B------:R-:W-:Y:S05]  /*2570*/  BSYNC.RECONVERGENT B0 ;  /* 0x0000000000007941 */ /* 0x000fea0003800200 */
.L_x_528:
[----:B------:R-:W3:Y:S01]  /*2580*/  LDCU.64 UR6, c[0x0][0x3d8] ;  /* 0x00007b00ff0677ac */ /* 0x000ee20008000a00 */
[----:B------:R-:W-:Y:S01]  /*2590*/  MOV R5, UR12 ;  /* 0x0000000c00057c02 */ /* 0x000fe20008000f00 */
[----:B------:R-:W-:Y:S01]  /*25a0*/  BSSY.RECONVERGENT B0, `(.L_x_530) ;  /* 0x000001d000007945 */ /* 0x000fe20003800200 */
[----:B------:R-:W-:-:S03]  /*25b0*/  UIMAD UR25, UR25, UR12, URZ ;  /* 0x0000000c191972a4 */ /* 0x000fc6000f8e02ff */
[----:B------:R-:W-:Y:S01]  /*25c0*/  IMAD.WIDE.U32 R4, R5, UR26, R18 ;  /* 0x0000001a05047c25 */ /* 0x000fe2000f8e0012 */
[----:B------:R-:W-:Y:S02]  /*25d0*/  UIMAD UR25, UR26, UR13, UR25 ;  /* 0x0000000d1a1972a4 */ /* 0x000fe4000f8e0219 */
[----:B-1----:R-:W-:-:S04]  /*25e0*/  IADD3 R24, P0, PT, R14, R4, RZ ;  /* 0x000000040e187210 */ /* 0x002fc80007f1e0ff */
        /* <DEDUP_REMOVED lines=21> */
.L_x_532:
[----:B------:R1:W-:Y:S01]  /*2740*/  STS.128 [R139+0x8000], RZ ;  /* 0x008000ff8b007388 */ /* 0x0003e20000000c00 */
[----:B------:R-:W-:Y:S05]  /*2750*/  BRA `(.L_x_533) ;  /* 0x0000000000047947 */ /* 0x000fea0003800000 */
.L_x_531:
[----:B------:R1:W-:Y:S02]  /*2760*/  STS.128 [R139+0x8000], RZ ;  /* 0x008000ff8b007388 */ /* 0x0003e40000000c00 */
.L_x_533:
[----:B------:R-:W-:Y:S05]  /*2770*/  BSYNC.RECONVERGENT B0 ;  /* 0x0000000000007941 */ /* 0x000fea0003800200 */
.L_x_530:
[----:B------:R-:W2:Y:S02]  /*2780*/  LDC.64 R26, c[0x0][0x528] ;  /* 0x00014a00ff1a7b82 */ /* 0x000ea40000000a00 */
[----:B--2---:R2:W5:Y:S04]  /*2790*/  LDG.E.64 R22, desc[UR30][R26.64+0x8] ;  /* 0x0000081e1a167981 */ /* 0x004568000c1e1b00 */
[----:B------:R2:W5:Y:S01]  /*27a0*/  LDG.E.64 R4, desc[UR30][R26.64] ;  /* 0x0000001e1a047981 */ /* 0x000562000c1e1b00 */
[C---:B---3--:R-:W-:Y:S01]  /*27b0*/  IMAD.SHL.U32 R10, R15.reuse, 0x4, RZ ;  /* 0x000000040f0a7824 */ /* 0x048fe200078e00ff */
[----:B------:R-:W-:Y:S01]  /*27c0*/  IADD3 R17, PT, PT, R164, R135, R167 ;  /* 0x00000087a4117210 */ /* 0x000fe20007ffe0a7 */
[C---:B------:R-:W-:Y:S01]  /*27d0*/  IMAD.SHL.U32 R13, R15.reuse, 0x20, RZ ;  /* 0x000000200f0d7824 */ /* 0x040fe200078e00ff */
[----:B------:R2:W-:Y:S01]  /*27e0*/  @P1 STS.128 [R139+0x9000], RZ ;  /* 0x009000ff8b001388 */ /* 0x0005e20000000c00 */
[----:B------:R-:W-:Y:S01]  /*27f0*/  IMAD.SHL.U32 R11, R15, 0x10, RZ ;  /* 0x000000100f0b7824 */ /* 0x000fe200078e00ff */
[----:B------:R-:W-:Y:S01]  /*2800*/  LOP3.LUT R10, R10, 0x18, RZ, 0xc0, !PT ;  /* 0x000000180a0a7812 */ /* 0x000fe200078ec0ff */
[----:B------:R-:W-:Y:S01]  /*2810*/  BSSY.RECONVERGENT B0, `(.L_x_534) ;  /* 0x0000017000007945 */ /* 0x000fe20003800200 */
[----:B------:R-:W-:Y:S01]  /*2820*/  LOP3.LUT R12, R13, 0x20, RZ, 0xc0, !PT ;  /* 0x000000200d0c7812 */ /* 0x000fe200078ec0ff */
[----:B------:R-:W-:Y:S01]  /*2830*/  IMAD R0, R8, R0, R3 ;  /* 0x0000000008007224 */ /* 0x000fe200078e0203 */
[----:B------:R-:W-:-:S02]  /*2840*/  IADD3 R158, PT, PT, R17, -0x3f, -R158 ;  /* 0xffffffc1119e7810 */ /* 0x000fc40007ffe89e */
[----:B------:R-:W-:Y:S02]  /*2850*/  LOP3.LUT R10, R10, 0xc0, R13, 0xf8, !PT ;  /* 0x000000c00a0a7812 */ /* 0x000fe400078ef80d */
[----:B------:R-:W-:Y:S01]  /*2860*/  LOP3.LUT R12, R12, 0x3800, R11, 0xf8, !PT ;  /* 0x000038000c0c7812 */ /* 0x000fe200078ef80b */
[----:B------:R-:W-:Y:S05]  /*2870*/  @P1 BRA `(.L_x_535) ;  /* 0x0000000000401947 */ /* 0x000fea0003800000 */
[----:B------:R-:W3:Y:S02]  /*2880*/  LDCU UR6, c[0x0][0x440] ;  /* 0x00008800ff0677ac */ /* 0x000ee40008000800 */
[----:B---3--:R-:W-:-:S13]  /*2890*/  ISETP.GE.AND P0, PT, R18, UR6, PT ;  /* 0x0000000612007c0c */ /* 0x008fda000bf06270 */
[----:B------:R3:W-:Y:S01]  /*28a0*/  @P0 STS.128 [R139+0x9000], RZ ;  /* 0x009000ff8b000388 */ /* 0x0007e20000000c00 */
        /* <DEDUP_REMOVED lines=13> */
.L_x_535:
[----:B------:R-:W-:Y:S05]  /*2980*/  BSYNC.RECONVERGENT B0 ;  /* 0x0000000000007941 */ /* 0x000fea0003800200 */
.L_x_534:
[----:B------:R-:W4:Y:S01]  /*2990*/  S2R R144, SR_TID.X ;  /* 0x0000000000907919 */ /* 0x000f220000002100 */
[----:B------:R-:W-:Y:S01]  /*29a0*/  SHF.R.U32.HI R16, RZ, 0x6, R16 ;  /* 0x00000006ff107819 */ /* 0x000fe20000011610 */
[----:B------:R-:W-:Y:S01]  /*29b0*/  IMAD.SHL.U32 R3, R0, 0x20, RZ ;  /* 0x0000002000037824 */ /* 0x000fe200078e00ff */
[----:B-----5:R-:W-:Y:S01]  /*29c0*/  R2UR UR13, R5 ;  /* 0x00000000050d72ca */ /* 0x020fe200000e0000 */
[----:B------:R-:W-:Y:S01]  /*29d0*/  IMAD.U32 R7, RZ, RZ, UR20 ;  /* 0x00000014ff077e24 */ /* 0x000fe2000f8e00ff */
[----:B------:R-:W-:Y:S01]  /*29e0*/  LOP3.LUT R0, R16, 0xe, RZ, 0xc0, !PT ;  /* 0x0000000e10007812 */ /* 0x000fe200078ec0ff */
[----:B------:R-:W1:Y:S01]  /*29f0*/  LDC R143, c[0x0][0x44c] ;  /* 0x00011300ff8f7b82 */ /* 0x000e620000000800 */
[----:B------:R-:W-:Y:S01]  /*2a00*/  IADD3 R178, P2, P1, R3, R22, R178 ;  /* 0x0000001603b27210 */ /* 0x000fe2000795e0b2 */
[----:B------:R-:W0:Y:S01]  /*2a10*/  LDGDEPBAR ;  /* 0x00000000000079af */ /* 0x000e220000000000 */
[----:B------:R-:W-:Y:S01]  /*2a20*/  SHF.R.S32.HI R3, RZ, 0x1f, R3 ;  /* 0x0000001fff037819 */ /* 0x000fe20000011403 */
[----:B------:R-:W-:Y:S01]  /*2a30*/  IMAD R7, R7, 0x4, R0 ;  /* 0x0000000407077824 */ /* 0x000fe200078e0200 */
[----:B------:R-:W2:Y:S01]  /*2a40*/  LDCU UR11, c[0x0][0x590] ;  /* 0x0000b200ff0b77ac */ /* 0x000ea20008000800 */
[----:B------:R-:W-:Y:S01]  /*2a50*/  LOP3.LUT P0, RZ, R15, 0x4, RZ, 0xc0, !PT ;  /* 0x000000040fff7812 */ /* 0x000fe2000780c0ff */
[----:B------:R-:W-:Y:S01]  /*2a60*/  IMAD.MOV.U32 R168, RZ, RZ, 0x10 ;  /* 0x00000010ffa87424 */ /* 0x000fe200078e00ff */
[----:B------:R-:W-:Y:S01]  /*2a70*/  IADD3.X R154, PT, PT, R3, R23, RZ, P2, P1 ;  /* 0x00000017039a7210 */ /* 0x000fe200017e24ff */
[----:B------:R-:W-:Y:S01]  /*2a80*/  IMAD.MOV.U32 R3, RZ, RZ, 0x10 ;  /* 0x00000010ff037424 */ /* 0x000fe200078e00ff */
[----:B------:R-:W-:Y:S01]  /*2a90*/  LOP3.LUT R10, R10, 0x8, R15, 0x78, !PT ;  /* 0x000000080a0a7812 */ /* 0x000fe200078e780f */
[----:B------:R-:W-:Y:S01]  /*2aa0*/  VIADD R5, R7, 0x1 ;  /* 0x0000000107057836 */ /* 0x000fe20000000000 */
[----:B------:R-:W-:Y:S01]  /*2ab0*/  LOP3.LUT R11, R12, 0x100, R11, 0xf8, !PT ;  /* 0x000001000c0b7812 */ /* 0x000fe200078ef80b */
[----:B------:R-:W-:Y:S01]  /*2ac0*/  IMAD.WIDE.U32 R178, R178, -0x2daee0ad, RZ ;  /* 0xd2511f53b2b27825 */ /* 0x000fe200078e00ff */
[----:B------:R-:W-:-:S02]  /*2ad0*/  SEL R3, R3, 0xfffffff0, !P0 ;  /* 0xfffffff003037807 */ /* 0x000fc40004000000 */
[----:B------:R-:W-:Y:S02]  /*2ae0*/  CS2R R94, SRZ ;  /* 0x00000000005e7805 */ /* 0x000fe4000001ff00 */
[----:B------:R-:W-:Y:S01]  /*2af0*/  LOP3.LUT R0, R11, R10, RZ, 0xfc, !PT ;  /* 0x0000000a0b007212 */ /* 0x000fe200078efcff */
[--C-:B------:R-:W-:Y:S01]  /*2b00*/  IMAD.IADD R128, R132, 0x1, R126.reuse ;  /* 0x0000000184807824 */ /* 0x100fe200078e027e */
[----:B------:R-:W-:Y:S01]  /*2b10*/  R2UR UR34, R4 ;  /* 0x00000000042272ca */ /* 0x000fe200000e0000 */
[----:B------:R-:W-:Y:S01]  /*2b20*/  IMAD.SHL.U32 R3, R3, 0x2, RZ ;  /* 0x0000000203037824 */ /* 0x000fe200078e00ff */
[----:B------:R-:W-:Y:S01]  /*2b30*/  LOP3.LUT R156, R156, 0x3, RZ, 0xc0, !PT ;  /* 0x000000039c9c7812 */ /* 0x000fe200078ec0ff */
[----:B------:R-:W-:Y:S01]  /*2b40*/  IMAD.SHL.U32 R155, R155, 0x8, RZ ;  /* 0x000000089b9b7824 */ /* 0x000fe200078e00ff */
[----:B------:R-:W-:Y:S01]  /*2b50*/  LOP3.LUT R7, R7, UR13, RZ, 0x3c, !PT ;  /* 0x0000000d07077c12 */ /* 0x000fe2000f8e3cff */
[----:B------:R-:W-:Y:S01]  /*2b60*/  IMAD.IADD R126, R131, 0x1, R126 ;  /* 0x00000001837e7824 */ /* 0x000fe200078e027e */
[----:B------:R-:W-:Y:S01]  /*2b70*/  LOP3.LUT R5, R5, UR13, RZ, 0x3c, !PT ;  /* 0x0000000d05057c12 */ /* 0x000fe2000f8e3cff */
[----:B------:R-:W-:Y:S01]  /*2b80*/  IMAD R156, R165, 0x8, R156 ;  /* 0x00000008a59c7824 */ /* 0x000fe200078e029c */
[----:B----4-:R-:W-:Y:S01]  /*2b90*/  LOP3.LUT P0, RZ, R144, 0x4, RZ, 0xc0, !PT ;  /* 0x0000000490ff7812 */ /* 0x010fe2000780c0ff */
[----:B------:R-:W-:Y:S01]  /*2ba0*/  IMAD.MOV.U32 R157, RZ, RZ, R163 ;  /* 0x000000ffff9d7224 */ /* 0x000fe200078e00a3 */
[----:B------:R-:W-:-:S02]  /*2bb0*/  LEA R0, R0, UR4, 0x1 ;  /* 0x0000000400007c11 */ /* 0x000fc4000f8e08ff */
[----:B------:R-:W-:Y:S02]  /*2bc0*/  CS2R R92, SRZ ;  /* 0x00000000005c7805 */ /* 0x000fe4000001ff00 */
[----:B------:R-:W-:Y:S02]  /*2bd0*/  SEL R168, R168, 0xfffffff0, !P0 ;  /* 0xfffffff0a8a87807 */ /* 0x000fe40004000000 */
[----:B------:R-:W-:Y:S02]  /*2be0*/  CS2R R98, SRZ ;  /* 0x0000000000627805 */ /* 0x000fe4000001ff00 */
[C---:B------:R-:W-:Y:S02]  /*2bf0*/  LOP3.LUT R182, R179.reuse, R7, RZ, 0x3c, !PT ;  /* 0x00000007b3b67212 */ /* 0x040fe400078e3cff */
[----:B------:R-:W-:Y:S02]  /*2c00*/  CS2R R96, SRZ ;  /* 0x0000000000607805 */ /* 0x000fe4000001ff00 */
[----:B------:R-:W-:-:S02]  /*2c10*/  LOP3.LUT R180, R179, R5, RZ, 0x3c, !PT ;  /* 0x00000005b3b47212 */ /* 0x000fc400078e3cff */
[----:B------:R-:W-:Y:S02]  /*2c20*/  CS2R R90, SRZ ;  /* 0x00000000005a7805 */ /* 0x000fe4000001ff00 */
[----:B------:R-:W-:Y:S02]  /*2c30*/  IADD3 R145, PT, PT, R6, 0x80, -R167 ;  /* 0x0000008006917810 */ /* 0x000fe40007ffe8a7 */
[----:B------:R-:W-:Y:S02]  /*2c40*/  CS2R R88, SRZ ;  /* 0x0000000000587805 */ /* 0x000fe4000001ff00 */
[----:B------:R-:W-:Y:S02]  /*2c50*/  LOP3.LUT R142, R136, 0x18, RZ, 0xc0, !PT ;  /* 0x00000018888e7812 */ /* 0x000fe400078ec0ff */
        /* <DEDUP_REMOVED lines=9> */
[----:B------:R-:W-:Y:S01]  /*2cf0*/  CS2R R68, SRZ ;  /* 0x0000000000447805 */ /* 0x000fe2000001ff00 */
[----:B------:R-:W-:Y:S01]  /*2d00*/  VIADD R156, R156, 0xfffffff8 ;  /* 0xfffffff89c9c7836 */ /* 0x000fe20000000000 */
[----:B------:R-:W-:Y:S01]  /*2d10*/  UIADD3 UR33, UPT, UPT, UR13, -0x4498517b, URZ ;  /* 0xbb67ae850d217890 */ /* 0x000fe2000fffe0ff */
[----:B------:R-:W-:Y:S01]  /*2d20*/  IMAD.IADD R125, R132, 0x1, R3 ;  /* 0x00000001847d7824 */ /* 0x000fe200078e0203 */
[----:B------:R-:W-:Y:S01]  /*2d30*/  UIADD3 UR26, UPT, UPT, UR13, 0x76cf5d0a, URZ ;  /* 0x76cf5d0a0d1a7890 */ /* 0x000fe2000fffe0ff */
[C---:B------:R-:W-:Y:S01]  /*2d40*/  IMAD.IADD R171, R168.reuse, 0x1, R138 ;  /* 0x00000001a8ab7824 */ /* 0x040fe200078e028a */
[----:B------:R-:W-:Y:S01]  /*2d50*/  UIADD3 UR25, UPT, UPT, UR13, 0x32370b8f, URZ ;  /* 0x32370b8f0d197890 */ /* 0x000fe2000fffe0ff */
[C---:B------:R-:W-:Y:S01]  /*2d60*/  IMAD.IADD R170, R168.reuse, 0x1, R140 ;  /* 0x00000001a8aa7824 */ /* 0x040fe200078e028c */
[----:B------:R-:W-:Y:S01]  /*2d70*/  UIADD3 UR15, UPT, UPT, UR13, -0x126145ec, URZ ;  /* 0xed9eba140d0f7890 */ /* 0x000fe2000fffe0ff */
[----:B------:R-:W-:Y:S01]  /*2d80*/  IMAD.IADD R174, R168, 0x1, R141 ;  /* 0x00000001a8ae7824 */ /* 0x000fe200078e028d */
[----:B------:R-:W-:Y:S01]  /*2d90*/  UIADD3 UR14, UPT, UPT, UR13, -0x56f99767, URZ ;  /* 0xa90668990d0e7890 */ /* 0x000fe2000fffe0ff */
[----:B------:R-:W-:Y:S01]  /*2da0*/  IMAD.IADD R133, R0, 0x1, R3 ;  /* 0x0000000100857824 */ /* 0x000fe200078e0203 */
[----:B------:R-:W4:Y:S01]  /*2db0*/  LDCU UR7, c[0x0][0x440] ;  /* 0x00008800ff0777ac */ /* 0x000f220008000800 */
[----:B------:R-:W-:Y:S01]  /*2dc0*/  IMAD.WIDE.U32 R182, R182, -0x326172a9, RZ ;  /* 0xcd9e8d57b6b67825 */ /* 0x000fe200078e00ff */
[----:B------:R-:W1:Y:S03]  /*2dd0*/  LDCU UR8, c[0x0][0x3e0] ;  /* 0x00007c00ff0877ac */ /* 0x000e660008000800 */
[----:B------:R-:W-:Y:S01]  /*2de0*/  IMAD.WIDE.U32 R180, R180, -0x326172a9, RZ ;  /* 0xcd9e8d57b4b47825 */ /* 0x000fe200078e00ff */
[----:B------:R-:W1:Y:S01]  /*2df0*/  LDCU UR10, c[0x0][0x45c] ;  /* 0x00008b80ff0a77ac */ /* 0x000e620008000800 */
[----:B------:R-:W1:Y:S01]  /*2e00*/  LDCU.U8 UR9, c[0x0][0x4f8] ;  /* 0x00009f00ff0977ac */ /* 0x000e620008000000 */
[----:B--2---:R-:W-:-:S02]  /*2e10*/  USHF.L.U32 UR11, UR11, 0x7, URZ ;  /* 0x000000070b0b7899 */ /* 0x004fc400080006ff */
[----:B------:R-:W-:-:S12]  /*2e20*/  UIADD3 UR13, UPT, UPT, UR13, 0x646e171e, URZ ;  /* 0x646e171e0d0d7890 */ /* 0x000fd8000fffe0ff */
.L_x_538:
[----:B------:R-:W-:Y:S01]  /*2e30*/  LEA R66, P0, R135, R148, 0x2 ;  /* 0x0000009487427211 */ /* 0x000fe200078010ff */
[----:B------:R-:W0:Y:S01]  /*2e40*/  LDGDEPBAR ;  /* 0x00000000000079af */ /* 0x000e220000000000 */
[----:B-----5:R-:W-:Y:S01]  /*2e50*/  FSETP.NEU.FTZ.AND P5, PT, R162, -INF , PT ;  /* 0xff800000a200780b */ /* 0x020fe20003fbd000 */
[----:B------:R-:W-:Y:S01]  /*2e60*/  USHF.L.U32 UR6, UR20, 0x7, URZ ;  /* 0x0000000714067899 */ /* 0x000fe200080006ff */
[C---:B------:R-:W-:Y:S01]  /*2e70*/  FSETP.NEU.FTZ.AND P6, PT, R161.reuse, -INF , PT ;  /* 0xff800000a100780b */ /* 0x040fe20003fdd000 */
[----:B------:R-:W-:Y:S02]  /*2e80*/  VIADD R164, R164, 0xffffff80 ;  /* 0xffffff80a4a47836 */ /* 0x000fe40000000000 */
[----:B------:R-:W-:Y:S01]  /*2e90*/  FMUL.FTZ R242, R162, 1.4426950216293334961 ;  /* 0x3fb8aa3ba2f27820 */ /* 0x000fe20000410000 */
[----:B------:R-:W-:Y:S01]  /*2ea0*/  UIADD3 UR6, UPT, UPT, UR6, 0x80, URZ ;  /* 0x0000008006067890 */ /* 0x000fe2000fffe0ff */
[----:B------:R-:W-:Y:S02]  /*2eb0*/  IMAD.MOV.U32 R149, RZ, RZ, R147 ;  /* 0x000000ffff957224 */ /* 0x000fe400078e0093 */
[----:B------:R-:W-:Y:S01]  /*2ec0*/  FMUL.FTZ R248, R161, 1.4426950216293334961 ;  /* 0x3fb8aa3ba1f87820 */ /* 0x000fe20000410000 */
[----:B------:R-:W-:Y:S01]  /*2ed0*/  ISETP.GE.AND P3, PT, R164, R145, PT ;  /* 0x00000091a400720c */ /* 0x000fe20003f66270 */
[----:B------:R-:W-:Y:S01]  /*2ee0*/  IMAD.IADD R134, R128, 0x1, R3 ;  /* 0x0000000180867824 */ /* 0x000fe200078e0203 */
[----:B------:R-:W-:Y:S01]  /*2ef0*/  FSEL R242, R242, RZ, P5 ;  /* 0x000000fff2f27208 */ /* 0x000fe20002800000 */
[----:B------:R-:W-:Y:S01]  /*2f00*/  IMAD.U32 R65, RZ, RZ, UR20 ;  /* 0x00000014ff417e24 */ /* 0x000fe2000f8e00ff */
[----:B------:R-:W-:Y:S01]  /*2f10*/  LEA.HI.X R67, R135, R149, RZ, 0x2, P0 ;  /* 0x0000009587437211 */ /* 0x000fe200000f14ff */
[----:B------:R-:W-:Y:S01]  /*2f20*/  FMUL.FTZ R245, R160, 1.4426950216293334961 ;  /* 0x3fb8aa3ba0f57820 */ /* 0x000fe20000410000 */
[----:B------:R-:W-:Y:S01]  /*2f30*/  ISETP.GT.AND P3, PT, R167, UR6, P3 ;  /* 0x00000006a7007c0c */ /* 0x000fe20009f64270 */
[----:B------:R-:W-:Y:S01]  /*2f40*/  IMAD.WIDE.U32 R186, R156, -0x326172a9, RZ ;  /* 0xcd9e8d579cba7825 */ /* 0x000fe200078e00ff */
[----:B------:R-:W-:Y:S01]  /*2f50*/  FSEL R248, R248, RZ, P6 ;  /* 0x000000fff8f87208 */ /* 0x000fe20003000000 */
[----:B------:R-:W-:Y:S01]  /*2f60*/  UIADD3 UR12, UPT, UPT, UR34, -0x61c88647, URZ ;  /* 0x9e3779b9220c7890 */ /* 0x000fe2000fffe0ff */
[----:B------:R-:W-:Y:S01]  /*2f70*/  FSETP.NEU.FTZ.AND P5, PT, R160, -INF , PT ;  /* 0xff800000a000780b */ /* 0x000fe20003fbd000 */
[C---:B------:R-:W-:Y:S01]  /*2f80*/  FMUL.FTZ R249, R159.reuse, 1.4426950216293334961 ;  /* 0x3fb8aa3b9ff97820 */ /* 0x040fe20000410000 */
[----:B------:R-:W-:Y:S01]  /*2f90*/  LOP3.LUT R208, R154, UR34, R187, 0x96, !PT ;  /* 0x000000229ad07c12 */ /* 0x000fe2000f8e96bb */
[----:B------:R-:W-:Y:S01]  /*2fa0*/  VIADD R204, R156, 0x4 ;  /* 0x000000049ccc7836 */ /* 0x000fe20000000000 */
[----:B------:R-:W-:Y:S01]  /*2fb0*/  FSETP.NEU.FTZ.AND P6, PT, R159, -INF , PT ;  /* 0xff8000009f00780b */ /* 0x000fe20003fdd000 */
[----:B------:R-:W-:Y:S04]  /*2fc0*/  DEPBAR.LE SB0, 0x0 ;  /* 0x000080000000791a */ /* 0x000fe80000000000 */
[----:B------:R-:W-:Y:S01]  /*2fd0*/  @!P3 SHF.R.U32.HI R198, RZ, 0x1, R144 ;  /* 0x00000001ffc6b819 */ /* 0x000fe20000011690 */
[----:B------:R-:W-:Y:S01]  /*2fe0*/  BAR.SYNC.DEFER_BLOCKING 0x0 ;  /* 0x0000000000007b1d */ /* 0x000fe20000010000 */
[----:B------:R-:W-:Y:S01]  /*2ff0*/  LOP3.LUT R188, R186, UR12, R183, 0x96, !PT ;  /* 0x0000000cbabc7c12 */ /* 0x000fe2000f8e96b7 */
[----:B------:R-:W-:Y:S01]  /*3000*/  IMAD.WIDE.U32 R208, R208, -0x2daee0ad, RZ ;  /* 0xd2511f53d0d07825 */ /* 0x000fe200078e00ff */
[----:B------:R-:W-:Y:S01]  /*3010*/  LOP3.LUT R186, R186, UR12, R181, 0x96, !PT ;  /* 0x0000000cbaba7c12 */ /* 0x000fe2000f8e96b5 */
[----:B------:R-:W-:Y:S01]  /*3020*/  UIADD3 UR6, UPT, UPT, UR34, -0x255992d5, URZ ;  /* 0xdaa66d2b22067890 */ /* 0x000fe2000fffe0ff */
[----:B------:R-:W-:Y:S01]  /*3030*/  @!P3 VIADDMNMX R213, R158, 0xffffffc8, R167, PT ;  /* 0xffffffc89ed5b846 */ /* 0x000fe200038001a7 */
[----:B------:R-:W-:Y:S01]  /*3040*/  @!P3 IMAD.SHL.U32 R61, R144, 0x2, RZ ;  /* 0x00000002903db824 */ /* 0x000fe200078e00ff */
[----:B------:R-:W-:Y:S01]  /*3050*/  LOP3.LUT R60, R178, UR33, R209, 0x96, !PT ;  /* 0x00000021b23c7c12 */ /* 0x000fe2000f8e96d1 */
[----:B------:R-:W-:Y:S01]  /*3060*/  IMAD.WIDE.U32 R188, R188, -0x2daee0ad, RZ ;  /* 0xd2511f53bcbc7825 */ /* 0x000fe200078e00ff */
[----:B------:R-:W-:Y:S02]  /*3070*/  @!P3 VIADDMNMX R199, R158, 0x8, R167, PT ;  /* 0x000000089ec7b846 */ /* 0x000fe400038001a7 */
[----:B------:R-:W-:Y:S01]  /*3080*/  @!P3 LOP3.LUT R61, R61, 0x6, RZ, 0xc0, !PT ;  /* 0x000000063d3db812 */ /* 0x000fe200078ec0ff */
[----:B------:R-:W-:Y:S01]  /*3090*/  IMAD.WIDE.U32 R214, R60, -0x326172a9, RZ ;  /* 0xcd9e8d573cd67825 */ /* 0x000fe200078e00ff */
[----:B------:R-:W-:Y:S02]  /*30a0*/  LOP3.LUT R206, R208, UR26, R189, 0x96, !PT ;  /* 0x0000001ad0ce7c12 */ /* 0x000fe4000f8e96bd */
[----:B------:R-:W-:Y:S01]  /*30b0*/  @!P3 LOP3.LUT R198, R61, 0x1c0, R198, 0xf8, !PT ;  /* 0x000001c03dc6b812 */ /* 0x000fe200078ef8c6 */
[----:B------:R-:W-:Y:S01]  /*30c0*/  IMAD.WIDE.U32 R204, R204, -0x326172a9, RZ ;  /* 0xcd9e8d57cccc7825 */ /* 0x000fe200078e00ff */
[----:B------:R-:W-:Y:S02]  /*30d0*/  FSEL R245, R245, RZ, P5 ;  /* 0x000000fff5f57208 */ /* 0x000fe40002800000 */
[----:B------:R-:W-:Y:S01]  /*30e0*/  FSEL R249, R249, RZ, P6 ;  /* 0x000000fff9f97208 */ /* 0x000fe20003000000 */
[----:B------:R-:W-:Y:S01]  /*30f0*/  @!P3 IMAD R198, R65, 0x80, R198 ;  /* 0x0000008041c6b824 */ /* 0x000fe200078e02c6 */
[----:B------:R-:W-:Y:S01]  /*3100*/  LOP3.LUT R202, R204, UR12, R183, 0x96, !PT ;  /* 0x0000000cccca7c12 */ /* 0x000fe2000f8e96b7 */
[----:B------:R-:W-:Y:S01]  /*3110*/  IMAD.WIDE.U32 R186, R186, -0x2daee0ad, RZ ;  /* 0xd2511f53baba7825 */ /* 0x000fe200078e00ff */
[----:B------:R-:W-:Y:S01]  /*3120*/  LOP3.LUT R204, R204, UR12, R181, 0x96, !PT ;  /* 0x0000000ccccc7c12 */ /* 0x000fe2000f8e96b5 */
[----:B------:R-:W-:Y:S01]  /*3130*/  LDSM.16.M88.4 R100, [R128] ;  /* 0x000000008064783b */ /* 0x000fe20000000200 */
[----:B------:R-:W-:Y:S01]  /*3140*/  LOP3.LUT R218, R154, UR34, R205, 0x96, !PT ;  /* 0x000000229ada7c12 */ /* 0x000fe2000f8e96cd */
[----:B------:R-:W-:Y:S01]  /*3150*/  IMAD.WIDE.U32 R202, R202, -0x2daee0ad, RZ ;  /* 0xd2511f53caca7825 */ /* 0x000fe200078e00ff */
[----:B------:R-:W-:Y:S01]  /*3160*/  LOP3.LUT R208, R208, UR26, R187, 0x96, !PT ;  /* 0x0000001ad0d07c12 */ /* 0x000fe2000f8e96bb */
[----:B------:R-:W-:Y:S01]  /*3170*/  UIADD3 UR12, UPT, UPT, UR34, 0x3c6ef372, URZ ;  /* 0x3c6ef372220c7890 */ /* 0x000fe2000fffe0ff */
[----:B------:R-:W-:Y:S01]  /*3180*/  @!P3 ISETP.GE.AND P6, PT, R198, R213, PT ;  /* 0x000000d5c600b20c */ /* 0x000fe20003fc6270 */
[----:B------:R-:W-:Y:S02]  /*3190*/  IMAD.WIDE.U32 R206, R206, -0x326172a9, RZ ;  /* 0xcd9e8d57cece7825 */ /* 0x000fe400078e00ff */
[----:B------:R-:W2:Y:S02]  /*31a0*/  LDSM.16.M88.4 R104, [R0] ;  /* 0x000000000068783b */ /* 0x000ea40000000200 */
[----:B------:R-:W-:Y:S01]  /*31b0*/  LOP3.LUT R190, R182, UR12, R215, 0x96, !PT ;  /* 0x0000000cb6be7c12 */ /* 0x000fe2000f8e96d7 */
[----:B------:R-:W-:Y:S01]  /*31c0*/  IMAD.WIDE.U32 R208, R208, -0x326172a9, RZ ;  /* 0xcd9e8d57d0d07825 */ /* 0x000fe200078e00ff */
[----:B------:R-:W-:Y:S02]  /*31d0*/  LOP3.LUT R216, R214, UR6, R207, 0x96, !PT ;  /* 0x00000006d6d87c12 */ /* 0x000fe4000f8e96cf */
[----:B------:R-:W-:Y:S01]  /*31e0*/  LOP3.LUT R189, R180, UR12, R215, 0x96, !PT ;  /* 0x0000000cb4bd7c12 */ /* 0x000fe2000f8e96d7 */
[----:B------:R-:W-:Y:S01]  /*31f0*/  IMAD.WIDE.U32 R204, R204, -0x2daee0ad, RZ ;  /* 0xd2511f53cccc7825 */ /* 0x000fe200078e00ff */
[----:B------:R-:W-:Y:S01]  /*3200*/  LOP3.LUT R214, R214, UR6, R209, 0x96, !PT ;  /* 0x00000006d6d67c12 */ /* 0x000fe2000f8e96d1 */
[----:B------:R-:W3:Y:S02]  /*3210*/  LDSM.16.M88.4 R108, [R128+0x1000] ;  /* 0x00100000806c783b */ /* 0x000ee40000000200 */
[----:B------:R-:W-:Y:S04]  /*3220*/  IMAD.WIDE.U32 R218, R218, -0x2daee0ad, RZ ;  /* 0xd2511f53dada7825 */ /* 0x000fe800078e00ff */
[----:B------:R-:W-:Y:S01]  /*3230*/  IMAD.WIDE.U32 R210, R190, -0x2daee0ad, RZ ;  /* 0xd2511f53bed27825 */ /* 0x000fe200078e00ff */
[C---:B------:R-:W-:Y:S01]  /*3240*/  LOP3.LUT R220, R218.reuse, UR26, R203, 0x96, !PT ;  /* 0x0000001adadc7c12 */ /* 0x040fe2000f8e96cb */
[----:B------:R-:W4:Y:S01]  /*3250*/  LDSM.16.M88.4 R112, [R0+0x400] ;  /* 0x000400000070783b */ /* 0x000f220000000200 */
[----:B------:R-:W-:Y:S01]  /*3260*/  LOP3.LUT R218, R218, UR26, R205, 0x96, !PT ;  /* 0x0000001adada7c12 */ /* 0x000fe2000f8e96cd */
[----:B------:R-:W-:Y:S01]  /*3270*/  IMAD.WIDE.U32 R190, R189, -0x2daee0ad, RZ ;  /* 0xd2511f53bdbe7825 */ /* 0x000fe200078e00ff */
[----:B------:R-:W-:Y:S02]  /*3280*/  LOP3.LUT R211, R188, UR25, R211, 0x96, !PT ;  /* 0x00000019bcd37c12 */ /* 0x000fe4000f8e96d3 */
[----:B------:R-:W-:Y:S01]  /*3290*/  LOP3.LUT R187, R178, UR33, R219, 0x96, !PT ;  /* 0x00000021b2bb7c12 */ /* 0x000fe2000f8e96db */
[----:B------:R-:W-:Y:S01]  /*32a0*/  IMAD.WIDE.U32 R214, R214, -0x2daee0ad, RZ ;  /* 0xd2511f53d6d67825 */ /* 0x000fe200078e00ff */
[----:B------:R-:W-:Y:S01]  /*32b0*/  LOP3.LUT R205, R186, UR25, R191, 0x96, !PT ;  /* 0x00000019bacd7c12 */ /* 0x000fe2000f8e96bf */
[----:B------:R-:W4:Y:S02]  /*32c0*/  LDSM.16.M88.4 R116, [R0+0x800] ;  /* 0x000800000074783b */ /* 0x000f240000000200 */
[----:B------:R-:W-:Y:S01]  /*32d0*/  IMAD.WIDE.U32 R216, R216, -0x2daee0ad, RZ ;  /* 0xd2511f53d8d87825 */ /* 0x000fe200078e00ff */
[----:B------:R-:W-:Y:S02]  /*32e0*/  LOP3.LUT R203, R190, UR15, R215, 0x96, !PT ;  /* 0x0000000fbecb7c12 */ /* 0x000fe4000f8e96d7 */
[----:B------:R-:W-:Y:S01]  /*32f0*/  @!P3 VIADDMNMX R215, R158, 0xffffffc0, R167, PT ;  /* 0xffffffc09ed7b846 */ /* 0x000fe200038001a7 */
[----:B------:R-:W-:Y:S01]  /*3300*/  @!P3 VIADD R186, R198, 0x1 ;  /* 0x00000001c6bab836 */ /* 0x000fe20000000000 */
[----:B------:R-:W-:Y:S01]  /*3310*/  LOP3.LUT R210, R210, UR15, R217, 0x96, !PT ;  /* 0x0000000fd2d27c12 */ /* 0x000fe2000f8e96d9 */
[----:B------:R-:W4:Y:S01]  /*3320*/  LDG.E R175, desc[UR30][R66.64] ;  /* 0x0000001e42af7981 */ /* 0x000f22000c1e1900 */
[----:B------:R-:W-:Y:S01]  /*3330*/  @!P3 VIMNMX R217, PT, PT, R158, R167, PT ;  /* 0x000000a79ed9b248 */ /* 0x000fe20003fe0100 */
[----:B------:R-:W-:Y:S01]  /*3340*/  IMAD.WIDE.U32 R192, R187, -0x326172a9, RZ ;  /* 0xcd9e8d57bbc07825 */ /* 0x000fe200078e00ff */
[C---:B------:R-:W-:Y:S01]  /*3350*/  @!P3 ISETP.GE.AND P4, PT, R186.reuse, R215, PT ;  /* 0x000000d7ba00b20c */ /* 0x040fe20003f86270 */
[----:B------:R-:W4:Y:S01]  /*3360*/  LDG.E R149, desc[UR30][R66.64+0x20] ;  /* 0x0000201e42957981 */ /* 0x000f22000c1e1900 */
[----:B------:R-:W-:Y:S01]  /*3370*/  @!P3 ISETP.GE.AND P2, PT, R186, R213, PT ;  /* 0x000000d5ba00b20c */ /* 0x000fe20003f46270 */
[----:B------:R-:W-:Y:S01]  /*3380*/  @!P3 VIADD R200, R198, 0x31 ;  /* 0x00000031c6c8b836 */ /* 0x000fe20000000000 */
[C---:B------:R-:W-:Y:S01]  /*3390*/  @!P3 ISETP.GE.AND P0, PT, R186.reuse, R217, PT ;  /* 0x000000d9ba00b20c */ /* 0x040fe20003f06270 */
[-C--:B--2---:R-:W-:Y:S01]  /*33a0*/  HMMA.16816.F32.BF16 R4, R100, R104.reuse, RZ ;  /* 0x000000686404723c */ /* 0x084fe200000418ff */
[----:B------:R-:W5:Y:S02]  /*33b0*/  LDG.E R185, desc[UR30][R66.64+0x100] ;  /* 0x0001001e42b97981 */ /* 0x000f64000c1e1900 */
[----:B------:R-:W-:Y:S01]  /*33c0*/  @!P3 ISETP.GE.AND P1, PT, R186, R199, PT ;  /* 0x000000c7ba00b20c */ /* 0x000fe20003f26270 */
[----:B------:R-:W-:Y:S01]  /*33d0*/  IMAD.WIDE.U32 R228, R203, -0x326172a9, RZ ;  /* 0xcd9e8d57cbe47825 */ /* 0x000fe200078e00ff */
[----:B------:R-:W-:Y:S01]  /*33e0*/  @!P3 ISETP.GE.AND P5, PT, R198, R215, PT ;  /* 0x000000d7c600b20c */ /* 0x000fe20003fa6270 */
[----:B------:R2:W5:Y:S01]  /*33f0*/  LDG.E R184, desc[UR30][R66.64+0x120] ;  /* 0x0001201e42b87981 */ /* 0x000562000c1e1900 */
[--C-:B------:R-:W-:Y:S01]  /*3400*/  LOP3.LUT R201, R182, UR12, R193.reuse, 0x96, !PT ;  /* 0x0000000cb6c97c12 */ /* 0x100fe2000f8e96c1 */
[C---:B---3--:R-:W-:Y:S02]  /*3410*/  HMMA.16816.F32.BF16 R8, R108.reuse, R104, RZ ;  /* 0x000000686c08723c */ /* 0x048fe400000418ff */
[----:B------:R-:W-:Y:S01]  /*3420*/  LOP3.LUT R209, R180, UR12, R193, 0x96, !PT ;  /* 0x0000000cb4d17c12 */ /* 0x000fe2000f8e96c1 */
[----:B------:R-:W-:Y:S01]  /*3430*/  LDSM.16.M88.4 R120, [R134+0x1000] ;  /* 0x001000008678783b */ /* 0x000fe20000000200 */
[C---:B------:R-:W-:Y:S01]  /*3440*/  @!P3 VIADD R188, R198.reuse, 0x8 ;  /* 0x00000008c6bcb836 */ /* 0x040fe20000000000 */
[----:B------:R-:W-:Y:S01]  /*3450*/  UIADD3 UR12, UPT, UPT, UR34, 0x78dde6e4, URZ ;  /* 0x78dde6e4220c7890 */ /* 0x000fe2000fffe0ff */
[C---:B------:R-:W-:Y:S02]  /*3460*/  @!P3 VIADD R186, R198.reuse, 0x9 ;  /* 0x00000009c6bab836 */ /* 0x040fe40000000000 */
[-C--:B------:R-:W-:Y:S01]  /*3470*/  HMMA.16816.F32.BF16 R12, R108, R106.reuse, RZ ;  /* 0x0000006a6c0c723c */ /* 0x080fe200000418ff */
[----:B------:R-:W-:Y:S04]  /*3480*/  IMAD.WIDE.U32 R222, R201, -0x2daee0ad, RZ ;  /* 0xd2511f53c9de7825 */ /* 0x000fe800078e00ff */
[C---:B------:R-:W-:Y:S02]  /*3490*/  @!P3 VIADD R190, R198.reuse, 0x20 ;  /* 0x00000020c6beb836 */ /* 0x040fe40000000000 */
[C---:B------:R-:W-:Y:S01]  /*34a0*/  @!P3 VIADD R194, R198.reuse, 0x28 ;  /* 0x00000028c6c2b836 */ /* 0x040fe20000000000 */
[C---:B-1----:R-:W-:Y:S01]  /*34b0*/  HMMA.16816.F32.BF16 R16, R100.reuse, R106, RZ ;  /* 0x0000006a6410723c */ /* 0x042fe200000418ff */
[----:B------:R-:W1:Y:S01]  /*34c0*/  LDSM.16.M88.4 R104, [R0+0xc00] ;  /* 0x000c00000068783b */ /* 0x000e620000000200 */
[----:B------:R-:W-:Y:S02]  /*34d0*/  @!P3 VIADD R196, R198, 0x30 ;  /* 0x00000030c6c4b836 */ /* 0x000fe40000000000 */
[----:B------:R-:W-:Y:S04]  /*34e0*/  IMAD.WIDE.U32 R230, R209, -0x2daee0ad, RZ ;  /* 0xd2511f53d1e67825 */ /* 0x000fe800078e00ff */
[-C--:B----4-:R-:W-:Y:S01]  /*34f0*/  HMMA.16816.F32.BF16 R20, R100, R112.reuse, RZ ;  /* 0x000000706414723c */ /* 0x090fe200000418ff */
[----:B------:R-:W-:Y:S04]  /*3500*/  IMAD.WIDE.U32 R220, R220, -0x326172a9, RZ ;  /* 0xcd9e8d57dcdc7825 */ /* 0x000fe800078e00ff */
[----:B------:R-:W-:Y:S01]  /*3510*/  IMAD.WIDE.U32 R218, R218, -0x326172a9, RZ ;  /* 0xcd9e8d57dada7825 */ /* 0x000fe200078e00ff */
[C---:B------:R-:W-:Y:S02]  /*3520*/  LOP3.LUT R212, R192.reuse, UR6, R221, 0x96, !PT ;  /* 0x00000006c0d47c12 */ /* 0x040fe4000f8e96dd */
[C---:B------:R-:W-:Y:S02]  /*3530*/  HMMA.16816.F32.BF16 R24, R108.reuse, R112, RZ ;  /* 0x000000706c18723c */ /* 0x040fe400000418ff */
[----:B------:R-:W-:Y:S01]  /*3540*/  LOP3.LUT R207, R192, UR6, R219, 0x96, !PT ;  /* 0x00000006c0cf7c12 */ /* 0x000fe2000f8e96db */
[----:B------:R-:W-:Y:S01]  /*3550*/  @!P3 VIADD R192, R198, 0x21 ;  /* 0x00000021c6c0b836 */ /* 0x000fe20000000000 */
[----:B------:R-:W-:Y:S01]  /*3560*/  UIADD3 UR6, UPT, UPT, UR34, 0x1715609d, URZ ;  /* 0x1715609d22067890 */ /* 0x000fe2000fffe0ff */
[----:B------:R-:W-:Y:S03]  /*3570*/  IMAD.WIDE.U32 R224, R212, -0x2daee0ad, RZ ;  /* 0xd2511f53d4e07825 */ /* 0x000fe600078e00ff */
[-C--:B------:R-:W-:Y:S01]  /*3580*/  HMMA.16816.F32.BF16 R28, R108, R114.reuse, RZ ;  /* 0x000000726c1c723c */ /* 0x080fe200000418ff */
[----:B------:R-:W-:Y:S01]  /*3590*/  IMAD.WIDE.U32 R238, R207, -0x2daee0ad, RZ ;  /* 0xd2511f53cfee7825 */ /* 0x000fe200078e00ff */
[----:B------:R-:W-:Y:S03]  /*35a0*/  LOP3.LUT R222, R222, UR15, R225, 0x96, !PT ;  /* 0x0000000fdede7c12 */ /* 0x000fe6000f8e96e1 */
[----:B------:R-:W-:Y:S01]  /*35b0*/  VIADD R165, R165, 0xffffffff ;  /* 0xffffffffa5a57836 */ /* 0x000fe20000000000 */
[----:B------:R-:W-:Y:S02]  /*35c0*/  LOP3.LUT R230, R230, UR15, R239, 0x96, !PT ;  /* 0x0000000fe6e67c12 */ /* 0x000fe4000f8e96ef */
[C---:B------:R-:W-:Y:S01]  /*35d0*/  HMMA.16816.F32.BF16 R32, R100.reuse, R114, RZ ;  /* 0x000000726420723c */ /* 0x040fe200000418ff */
[----:B------:R-:W-:Y:S07]  /*35e0*/  LDSM.16.M88.4 R112, [R134] ;  /* 0x000000008670783b */ /* 0x000fee0000000200 */
[-C--:B------:R-:W-:Y:S08]  /*35f0*/  HMMA.16816.F32.BF16 R36, R100, R116.reuse, RZ ;  /* 0x000000746424723c */ /* 0x080ff000000418ff */
[C---:B------:R-:W-:Y:S08]  /*3600*/  HMMA.16816.F32.BF16 R40, R108.reuse, R116, RZ ;  /* 0x000000746c28723c */ /* 0x040ff000000418ff */
[-C--:B------:R-:W-:Y:S08]  /*3610*/  HMMA.16816.F32.BF16 R44, R108, R118.reuse, RZ ;  /* 0x000000766c2c723c */ /* 0x080ff000000418ff */
[C---:B------:R-:W-:Y:S01]  /*3620*/  HMMA.16816.F32.BF16 R48, R100.reuse, R118, RZ ;  /* 0x000000766430723c */ /* 0x040fe200000418ff */
[----:B------:R-:W3:Y:S07]  /*3630*/  LDSM.16.M88.4 R116, [R133] ;  /* 0x000000008574783b */ /* 0x000eee0000000200 */
[-C--:B-1----:R-:W-:Y:S08]  /*3640*/  HMMA.16816.F32.BF16 R52, R100, R104.reuse, RZ ;  /* 0x000000686434723c */ /* 0x082ff000000418ff */
[C---:B------:R-:W-:Y:S08]  /*3650*/  HMMA.16816.F32.BF16 R56, R108.reuse, R104, RZ ;  /* 0x000000686c38723c */ /* 0x040ff000000418ff */
[-C--:B------:R-:W-:Y:S08]  /*3660*/  HMMA.16816.F32.BF16 R60, R108, R106.reuse, RZ ;  /* 0x0000006a6c3c723c */ /* 0x080ff000000418ff */
[----:B--2---:R-:W-:Y:S01]  /*3670*/  HMMA.16816.F32.BF16 R64, R100, R106, RZ ;  /* 0x0000006a6440723c */ /* 0x004fe200000418ff */
[----:B------:R-:W1:Y:S07]  /*3680*/  LDSM.16.M88.4 R100, [R133+0x400] ;  /* 0x000400008564783b */ /* 0x000e6e0000000200 */
[-C--:B---3--:R-:W-:Y:S01]  /*3690*/  HMMA.16816.F32.BF16 R4, R112, R116.reuse, R4 ;  /* 0x000000747004723c */ /* 0x088fe20000041804 */
[----:B------:R-:W2:Y:S07]  /*36a0*/  LDSM.16.M88.4 R104, [R133+0x800] ;  /* 0x000800008568783b */ /* 0x000eae0000000200 */
[C---:B------:R-:W-:Y:S08]  /*36b0*/  HMMA.16816.F32.BF16 R8, R120.reuse, R116, R8 ;  /* 0x000000747808723c */ /* 0x040ff00000041808 */
[-C--:B------:R-:W-:Y:S03]  /*36c0*/  HMMA.16816.F32.BF16 R12, R120, R118.reuse, R12 ;  /* 0x00000076780c723c */ /* 0x080fe6000004180c */
[----:B------:R-:W-:Y:S02]  /*36d0*/  @!P3 FSEL R5, R5, -INF , !P4 ;  /* 0xff8000000505b808 */ /* 0x000fe40006000000 */
[----:B------:R-:W-:Y:S02]  /*36e0*/  @!P3 ISETP.GE.AND P4, PT, R198, R199, PT ;  /* 0x000000c7c600b20c */ /* 0x000fe40003f86270 */
[----:B------:R-:W-:Y:S01]  /*36f0*/  @!P3 FSEL R4, R4, -INF , !P5 ;  /* 0xff8000000404b808 */ /* 0x000fe20006800000 */
[C---:B------:R-:W-:Y:S04]  /*3700*/  HMMA.16816.F32.BF16 R16, R112.reuse, R118, R16 ;  /* 0x000000767010723c */ /* 0x040fe80000041810 */
[----:B------:R-:W-:Y:S01]  /*3710*/  @!P3 FSEL R6, R6, -INF , !P6 ;  /* 0xff8000000606b808 */ /* 0x000fe20007000000 */
[--C-:B------:R-:W-:Y:S01]  /*3720*/  FFMA.FTZ R187, R4, UR10, -R242.reuse ;  /* 0x0000000a04bb7c23 */ /* 0x100fe200080108f2 */
[----:B------:R-:W-:Y:S01]  /*3730*/  @!P3 FSEL R10, R10, -INF , !P4 ;  /* 0xff8000000a0ab808 */ /* 0x000fe20006000000 */
[----:B------:R-:W-:Y:S01]  /*3740*/  FFMA.FTZ R189, R5, UR10, -R242 ;  /* 0x0000000a05bd7c23 */ /* 0x000fe200080108f2 */
[-C--:B------:R-:W-:Y:S01]  /*3750*/  @!P3 ISETP.GE.AND P5, PT, R198, R217.reuse, PT ;  /* 0x000000d9c600b20c */ /* 0x080fe20003fa6270 */
[-C--:B-1----:R-:W-:Y:S03]  /*3760*/  HMMA.16816.F32.BF16 R20, R112, R100.reuse, R20 ;  /* 0x000000647014723c */ /* 0x082fe60000041814 */
[-C--:B------:R-:W-:Y:S01]  /*3770*/  @!P3 ISETP.GE.AND P6, PT, R188, R217.reuse, PT ;  /* 0x000000d9bc00b20c */ /* 0x080fe20003fc6270 */
[----:B------:R-:W-:Y:S01]  /*3780*/  MUFU.EX2 R189, R189 ;  /* 0x000000bd00bd7308 */ /* 0x000fe20000000800 */
[----:B------:R-:W-:Y:S02]  /*3790*/  @!P3 ISETP.GE.AND P4, PT, R186, R217, PT ;  /* 0x000000d9ba00b20c */ /* 0x000fe40003f86270 */
[----:B------:R-:W-:Y:S01]  /*37a0*/  @!P3 FSEL R7, R7, -INF , !P2 ;  /* 0xff8000000707b808 */ /* 0x000fe20005000000 */
[C---:B------:R-:W-:Y:S04]  /*37b0*/  HMMA.16816.F32.BF16 R24, R120.reuse, R100, R24 ;  /* 0x000000647818723c */ /* 0x040fe80000041818 */
[----:B------:R-:W-:Y:S02]  /*37c0*/  @!P3 FSEL R8, R8, -INF , !P5 ;  /* 0xff8000000808b808 */ /* 0x000fe40006800000 */
[----:B------:R-:W-:Y:S02]  /*37d0*/  @!P3 FSEL R9, R9, -INF , !P0 ;  /* 0xff8000000909b808 */ /* 0x000fe40004000000 */
[----:B------:R-:W-:Y:S01]  /*37e0*/  @!P3 FSEL R11, R11, -INF , !P1 ;  /* 0xff8000000b0bb808 */ /* 0x000fe20004800000 */
[-C--:B------:R-:W-:Y:S03]  /*37f0*/  HMMA.16816.F32.BF16 R28, R120, R102.reuse, R28 ;  /* 0x00000066781c723c */ /* 0x080fe6000004181c */
[----:B------:R-:W-:Y:S01]  /*3800*/  @!P3 FSEL R12, R12, -INF , !P6 ;  /* 0xff8000000c0cb808 */ /* 0x000fe20007000000 */
[----:B------:R-:W-:Y:S01]  /*3810*/  FFMA.FTZ R193, R11, UR10, -R249 ;  /* 0x0000000a0bc17c23 */ /* 0x000fe200080108f9 */
[----:B------:R-:W-:Y:S01]  /*3820*/  @!P3 FSEL R13, R13, -INF , !P4 ;  /* 0xff8000000d0db808 */ /* 0x000fe20006000000 */
[--C-:B------:R-:W-:Y:S01]  /*3830*/  FFMA.FTZ R191, R9, UR10, -R245.reuse ;  /* 0x0000000a09bf7c23 */ /* 0x100fe200080108f5 */
[C---:B------:R-:W-:Y:S01]  /*3840*/  @!P3 ISETP.GE.AND P2, PT, R188.reuse, R199, PT ;  /* 0x000000c7bc00b20c */ /* 0x040fe20003f46270 */
[C---:B------:R-:W-:Y:S01]  /*3850*/  HMMA.16816.F32.BF16 R32, R112.reuse, R102, R32 ;  /* 0x000000667020723c */ /* 0x040fe20000041820 */
[----:B------:R1:W3:Y:S01]  /*3860*/  LDSM.16.M88.4 R100, [R133+0xc00] ;  /* 0x000c00008564783b */ /* 0x0002e20000000200 */
[----:B------:R-:W-:Y:S02]  /*3870*/  MUFU.EX2 R193, R193 ;  /* 0x000000c100c17308 */ /* 0x000fe40000000800 */
[C---:B------:R-:W-:Y:S01]  /*3880*/  @!P3 ISETP.GE.AND P5, PT, R188.reuse, R215, PT ;  /* 0x000000d7bc00b20c */ /* 0x040fe20003fa6270 */
[--C-:B------:R-:W-:Y:S01]  /*3890*/  FFMA.FTZ R195, R13, UR10, -R245.reuse ;  /* 0x0000000a0dc37c23 */ /* 0x100fe200080108f5 */
[----:B------:R-:W-:Y:S01]  /*38a0*/  @!P3 ISETP.GE.AND P0, PT, R188, R213, PT ;  /* 0x000000d5bc00b20c */ /* 0x000fe20003f06270 */
[----:B------:R-:W-:Y:S01]  /*38b0*/  @!P3 VIADD R188, R198, 0x11 ;  /* 0x00000011c6bcb836 */ /* 0x000fe20000000000 */
[C---:B------:R-:W-:Y:S01]  /*38c0*/  @!P3 ISETP.GE.AND P1, PT, R186.reuse, R199, PT ;  /* 0x000000c7ba00b20c */ /* 0x040fe20003f26270 */
[-C--:B--2---:R-:W-:Y:S03]  /*38d0*/  HMMA.16816.F32.BF16 R36, R112, R104.reuse, R36 ;  /* 0x000000687024723c */ /* 0x084fe60000041824 */
[----:B------:R-:W-:Y:S01]  /*38e0*/  MUFU.EX2 R191, R191 ;  /* 0x000000bf00bf7308 */ /* 0x000fe20000000800 */
[C---:B------:R-:W-:Y:S02]  /*38f0*/  @!P3 ISETP.GE.AND P6, PT, R186.reuse, R215, PT ;  /* 0x000000d7ba00b20c */ /* 0x040fe40003fc6270 */
[----:B------:R-:W-:Y:S01]  /*3900*/  @!P3 ISETP.GE.AND P4, PT, R186, R213, PT ;  /* 0x000000d5ba00b20c */ /* 0x000fe20003f86270 */
[----:B------:R-:W-:Y:S01]  /*3910*/  @!P3 VIADD R186, R198, 0x10 ;  /* 0x00000010c6bab836 */ /* 0x000fe20000000000 */
[----:B------:R-:W-:Y:S01]  /*3920*/  @!P3 FSEL R14, R14, -INF , !P2 ;  /* 0xff8000000e0eb808 */ /* 0x000fe20005000000 */
[C---:B------:R-:W-:Y:S04]  /*3930*/  HMMA.16816.F32.BF16 R40, R120.reuse, R104, R40 ;  /* 0x000000687828723c */ /* 0x040fe80000041828 */
[----:B------:R-:W-:Y:S01]  /*3940*/  MUFU.EX2 R195, R195 ;  /* 0x000000c300c37308 */ /* 0x000fe20000000800 */
[----:B------:R-:W-:Y:S02]  /*3950*/  @!P3 FSEL R18, R18, -INF , !P0 ;  /* 0xff8000001212b808 */ /* 0x000fe40004000000 */
[-C--:B------:R-:W-:Y:S01]  /*3960*/  @!P3 ISETP.GE.AND P2, PT, R186, R215.reuse, PT ;  /* 0x000000d7ba00b20c */ /* 0x080fe20003f46270 */
[----:B-1----:R-:W-:Y:S01]  /*3970*/  FFMA.FTZ R133, R12, UR10, -R245 ;  /* 0x0000000a0c857c23 */ /* 0x002fe200080108f5 */
[----:B------:R-:W-:Y:S01]  /*3980*/  @!P3 ISETP.GE.AND P0, PT, R188, R215, PT ;  /* 0x000000d7bc00b20c */ /* 0x000fe20003f06270 */
[-C--:B------:R-:W-:Y:S03]  /*3990*/  HMMA.16816.F32.BF16 R44, R120, R106.reuse, R44 ;  /* 0x0000006a782c723c */ /* 0x080fe6000004182c */
[----:B------:R-:W-:Y:S02]  /*39a0*/  @!P3 FSEL R15, R15, -INF , !P1 ;  /* 0xff8000000f0fb808 */ /* 0x000fe40004800000 */
[----:B------:R-:W-:Y:S02]  /*39b0*/  @!P3 FSEL R16, R16, -INF , !P5 ;  /* 0xff8000001010b808 */ /* 0x000fe40006800000 */
[----:B------:R-:W-:Y:S01]  /*39c0*/  @!P3 FSEL R17, R17, -INF , !P6 ;  /* 0xff8000001111b808 */ /* 0x000fe20007000000 */
[C---:B------:R-:W-:Y:S04]  /*39d0*/  HMMA.16816.F32.BF16 R48, R112.reuse, R106, R48 ;  /* 0x0000006a7030723c */ /* 0x040fe80000041830 */
[----:B------:R-:W-:Y:S01]  /*39e0*/  @!P3 FSEL R19, R19, -INF , !P4 ;  /* 0xff8000001313b808 */ /* 0x000fe20006000000 */
[----:B------:R-:W-:Y:S01]  /*39f0*/  FFMA.FTZ R197, R15, UR10, -R249 ;  /* 0x0000000a0fc57c23 */ /* 0x000fe200080108f9 */
[----:B------:R-:W-:Y:S02]  /*3a00*/  @!P3 FSEL R20, R20, -INF , !P2 ;  /* 0xff8000001414b808 */ /* 0x000fe40005000000 */
[----:B------:R-:W-:Y:S01]  /*3a10*/  @!P3 FSEL R21, R21, -INF , !P0 ;  /* 0xff8000001515b808 */ /* 0x000fe20004000000 */
[-C--:B---3--:R-:W-:Y:S02]  /*3a20*/  HMMA.16816.F32.BF16 R52, R112, R100.reuse, R52 ;  /* 0x000000647034723c */ /* 0x088fe40000041834 */
[----:B------:R-:W-:Y:S01]  /*3a30*/  MUFU.EX2 R197, R197 ;  /* 0x000000c500c57308 */ /* 0x000fe20000000800 */
[C---:B------:R-:W-:Y:S01]  /*3a40*/  @!P3 ISETP.GE.AND P1, PT, R186.reuse, R213, PT ;  /* 0x000000d5ba00b20c */ /* 0x040fe20003f26270 */
[----:B------:R-:W-:Y:S01]  /*3a50*/  FFMA.FTZ R201, R19, UR10, -R248 ;  /* 0x0000000a13c97c23 */ /* 0x000fe200080108f8 */
[C---:B------:R-:W-:Y:S02]  /*3a60*/  @!P3 ISETP.GE.AND P5, PT, R186.reuse, R217, PT ;  /* 0x000000d9ba00b20c */ /* 0x040fe40003fa6270 */
[----:B------:R-:W-:Y:S01]  /*3a70*/  @!P3 ISETP.GE.AND P6, PT, R186, R199, PT ;  /* 0x000000c7ba00b20c */ /* 0x000fe20003fc6270 */
[C---:B------:R-:W-:Y:S04]  /*3a80*/  HMMA.16816.F32.BF16 R56, R120.reuse, R100, R56 ;  /* 0x000000647838723c */ /* 0x040fe80000041838 */
[----:B------:R-:W-:Y:S01]  /*3a90*/  MUFU.EX2 R201, R201 ;  /* 0x000000c900c97308 */ /* 0x000fe20000000800 */
[----:B------:R-:W-:Y:S01]  /*3aa0*/  @!P3 ISETP.GE.AND P4, PT, R188, R213, PT ;  /* 0x000000d5bc00b20c */ /* 0x000fe20003f86270 */
[----:B------:R-:W-:Y:S01]  /*3ab0*/  @!P3 VIADD R186, R198, 0x18 ;  /* 0x00000018c6bab836 */ /* 0x000fe20000000000 */
[C---:B------:R-:W-:Y:S02]  /*3ac0*/  @!P3 ISETP.GE.AND P2, PT, R188.reuse, R217, PT ;  /* 0x000000d9bc00b20c */ /* 0x040fe40003f46270 */
[-C--:B------:R-:W-:Y:S01]  /*3ad0*/  @!P3 ISETP.GE.AND P0, PT, R188, R199.reuse, PT ;  /* 0x000000c7bc00b20c */ /* 0x080fe20003f06270 */
[----:B------:R-:W-:Y:S01]  /*3ae0*/  @!P3 VIADD R188, R198, 0x19 ;  /* 0x00000019c6bcb836 */ /* 0x000fe20000000000 */
[----:B------:R-:W-:Y:S01]  /*3af0*/  @!P3 FSEL R23, R23, -INF , !P4 ;  /* 0xff8000001717b808 */ /* 0x000fe20006000000 */
[-C--:B------:R-:W-:Y:S03]  /*3b00*/  HMMA.16816.F32.BF16 R60, R120, R102.reuse, R60 ;  /* 0x00000066783c723c */ /* 0x080fe6000004183c */
[----:B------:R-:W-:Y:S01]  /*3b10*/  @!P3 FSEL R26, R26, -INF , !P6 ;  /* 0xff8000001a1ab808 */ /* 0x000fe20007000000 */
[--C-:B------:R-:W-:Y:S01]  /*3b20*/  FFMA.FTZ R123, R17, UR10, -R242.reuse ;  /* 0x0000000a117b7c23 */ /* 0x100fe200080108f2 */
[----:B------:R-:W-:Y:S01]  /*3b30*/  @!P3 ISETP.GE.AND P4, PT, R186, R199, PT ;  /* 0x000000c7ba00b20c */ /* 0x000fe20003f86270 */
[----:B------:R-:W-:Y:S01]  /*3b40*/  FFMA.FTZ R121, R16, UR10, -R242 ;  /* 0x0000000a10797c23 */ /* 0x000fe200080108f2 */
[----:B------:R-:W-:Y:S01]  /*3b50*/  @!P3 ISETP.GE.AND P6, PT, R188, R217, PT ;  /* 0x000000d9bc00b20c */ /* 0x000fe20003fc6270 */
[----:B------:R-:W-:Y:S04]  /*3b60*/  HMMA.16816.F32.BF16 R64, R112, R102, R64 ;  /* 0x000000667040723c */ /* 0x000fe80000041840 */
[----:B------:R-:W-:Y:S01]  /*3b70*/  @!P3 FSEL R24, R24, -INF , !P5 ;  /* 0xff8000001818b808 */ /* 0x000fe20006800000 */
[C---:B------:R-:W-:Y:S01]  /*3b80*/  @!P3 VIADD R120, R198.reuse, 0x39 ;  /* 0x00000039c678b836 */ /* 0x040fe20000000000 */
[----:B------:R-:W-:Y:S01]  /*3b90*/  @!P3 FSEL R27, R27, -INF , !P0 ;  /* 0xff8000001b1bb808 */ /* 0x000fe20004000000 */
[----:B------:R-:W-:Y:S01]  /*3ba0*/  @!P3 VIADD R122, R198, 0x38 ;  /* 0x00000038c67ab836 */ /* 0x000fe20000000000 */
[----:B------:R-:W-:Y:S02]  /*3bb0*/  @!P3 FSEL R29, R29, -INF , !P6 ;  /* 0xff8000001d1db808 */ /* 0x000fe40007000000 */
[----:B------:R-:W-:Y:S02]  /*3bc0*/  @!P3 FSEL R30, R30, -INF , !P4 ;  /* 0xff8000001e1eb808 */ /* 0x000fe40006000000 */
[----:B------:R-:W-:Y:S02]  /*3bd0*/  @!P3 FSEL R22, R22, -INF , !P1 ;  /* 0xff8000001616b808 */ /* 0x000fe40004800000 */
[----:B------:R-:W-:Y:S02]  /*3be0*/  @!P3 ISETP.GE.AND P5, PT, R186, R215, PT ;  /* 0x000000d7ba00b20c */ /* 0x000fe40003fa6270 */
[C---:B------:R-:W-:Y:S02]  /*3bf0*/  @!P3 ISETP.GE.AND P0, PT, R188.reuse, R199, PT ;  /* 0x000000c7bc00b20c */ /* 0x040fe40003f06270 */
[----:B------:R-:W-:Y:S02]  /*3c00*/  @!P3 ISETP.GE.AND P6, PT, R188, R213, PT ;  /* 0x000000d5bc00b20c */ /* 0x000fe40003fc6270 */
[----:B------:R-:W-:Y:S02]  /*3c10*/  @!P3 ISETP.GE.AND P4, PT, R190, R215, PT ;  /* 0x000000d7be00b20c */ /* 0x000fe40003f86270 */
[----:B------:R-:W-:Y:S02]  /*3c20*/  @!P3 ISETP.GE.AND P1, PT, R186, R217, PT ;  /* 0x000000d9ba00b20c */ /* 0x000fe40003f26270 */
[----:B------:R-:W-:Y:S02]  /*3c30*/  @!P3 FSEL R31, R31, -INF , !P0 ;  /* 0xff8000001f1fb808 */ /* 0x000fe40004000000 */
[----:B------:R-:W-:Y:S02]  /*3c40*/  @!P3 FSEL R32, R32, -INF , !P5 ;  /* 0xff8000002020b808 */ /* 0x000fe40006800000 */
[----:B------:R-:W-:Y:S02]  /*3c50*/  @!P3 FSEL R35, R35, -INF , !P6 ;  /* 0xff8000002323b808 */ /* 0x000fe40007000000 */
[----:B------:R-:W-:Y:S02]  /*3c60*/  @!P3 FSEL R36, R36, -INF , !P4 ;  /* 0xff8000002424b808 */ /* 0x000fe40006000000 */
[----:B------:R-:W-:Y:S02]  /*3c70*/  @!P3 FSEL R25, R25, -INF , !P2 ;  /* 0xff8000001919b808 */ /* 0x000fe40005000000 */
[----:B------:R-:W-:Y:S02]  /*3c80*/  @!P3 FSEL R28, R28, -INF , !P1 ;  /* 0xff8000001c1cb808 */ /* 0x000fe40004800000 */
[C---:B------:R-:W-:Y:S02]  /*3c90*/  @!P3 ISETP.GE.AND P0, PT, R190.reuse, R213, PT ;  /* 0x000000d5be00b20c */ /* 0x040fe40003f06270 */
[----:B------:R-:W-:Y:S02]  /*3ca0*/  @!P3 ISETP.GE.AND P5, PT, R190, R217, PT ;  /* 0x000000d9be00b20c */ /* 0x000fe40003fa6270 */
[C---:B------:R-:W-:Y:S02]  /*3cb0*/  @!P3 ISETP.GE.AND P6, PT, R192.reuse, R213, PT ;  /* 0x000000d5c000b20c */ /* 0x040fe40003fc6270 */
[----:B------:R-:W-:Y:S02]  /*3cc0*/  @!P3 ISETP.GE.AND P4, PT, R192, R217, PT ;  /* 0x000000d9c000b20c */ /* 0x000fe40003f86270 */
[----:B------:R-:W-:Y:S02]  /*3cd0*/  @!P3 ISETP.GE.AND P2, PT, R186, R213, PT ;  /* 0x000000d5ba00b20c */ /* 0x000fe40003f46270 */
[----:B------:R-:W-:Y:S01]  /*3ce0*/  @!P3 ISETP.GE.AND P1, PT, R188, R215, PT ;  /* 0x000000d7bc00b20c */ /* 0x000fe20003f26270 */
[--C-:B------:R-:W-:Y:S01]  /*3cf0*/  FFMA.FTZ R188, R7, UR10, -R248.reuse ;  /* 0x0000000a07bc7c23 */ /* 0x100fe200080108f8 */
[----:B------:R-:W-:Y:S01]  /*3d00*/  @!P3 FSEL R38, R38, -INF , !P0 ;  /* 0xff8000002626b808 */ /* 0x000fe20004000000 */
[----:B------:R1:W2:Y:S01]  /*3d10*/  MUFU.EX2 R186, R187 ;  /* 0x000000bb00ba7308 */ /* 0x0002a20000000800 */
[----:B------:R-:W-:Y:S02]  /*3d20*/  @!P3 FSEL R39, R39, -INF , !P6 ;  /* 0xff8000002727b808 */ /* 0x000fe40007000000 */
[----:B------:R-:W-:Y:S02]  /*3d30*/  @!P3 FSEL R40, R40, -INF , !P5 ;  /* 0xff8000002828b808 */ /* 0x000fe40006800000 */
[----:B------:R-:W-:Y:S02]  /*3d40*/  @!P3 FSEL R41, R41, -INF , !P4 ;  /* 0xff8000002929b808 */ /* 0x000fe40006000000 */
[----:B------:R-:W-:Y:S03]  /*3d50*/  @!P3 FSEL R33, R33, -INF , !P1 ;  /* 0xff8000002121b808 */ /* 0x000fe60004800000 */
[----:B------:R-:W3:Y:S01]  /*3d60*/  MUFU.EX2 R188, R188 ;  /* 0x000000bc00bc7308 */ /* 0x000ee20000000800 */
[----:B------:R-:W-:Y:S02]  /*3d70*/  @!P3 FSEL R34, R34, -INF , !P2 ;  /* 0xff8000002222b808 */ /* 0x000fe40005000000 */
[C---:B------:R-:W-:Y:S02]  /*3d80*/  @!P3 ISETP.GE.AND P0, PT, R194.reuse, R217, PT ;  /* 0x000000d9c200b20c */ /* 0x040fe40003f06270 */
[----:B------:R-:W-:Y:S01]  /*3d90*/  @!P3 ISETP.GE.AND P6, PT, R194, R199, PT ;  /* 0x000000c7c200b20c */ /* 0x000fe20003fc6270 */
[--C-:B------:R-:W-:Y:S01]  /*3da0*/  FFMA.FTZ R243, R34, UR10, -R248.reuse ;  /* 0x0000000a22f37c23 */ /* 0x100fe200080108f8 */
[C---:B------:R-:W-:Y:S02]  /*3db0*/  @!P3 ISETP.GE.AND P5, PT, R194.reuse, R215, PT ;  /* 0x000000d7c200b20c */ /* 0x040fe40003fa6270 */
[----:B------:R-:W-:Y:S01]  /*3dc0*/  @!P3 ISETP.GE.AND P4, PT, R194, R213, PT ;  /* 0x000000d5c200b20c */ /* 0x000fe20003f86270 */
[----:B-1----:R-:W-:Y:S01]  /*3dd0*/  FFMA.FTZ R187, R6, UR10, -R248 ;  /* 0x0000000a06bb7c23 */ /* 0x002fe200080108f8 */
[----:B------:R-:W-:Y:S01]  /*3de0*/  @!P3 ISETP.GE.AND P1, PT, R190, R199, PT ;  /* 0x000000c7be00b20c */ /* 0x000fe20003f26270 */
[----:B------:R-:W-:Y:S01]  /*3df0*/  FFMA.FTZ R190, R8, UR10, -R245 ;  /* 0x0000000a08be7c23 */ /* 0x000fe200080108f5 */
[----:B------:R-:W-:Y:S01]  /*3e00*/  @!P3 ISETP.GE.AND P2, PT, R192, R215, PT ;  /* 0x000000d7c000b20c */ /* 0x000fe20003f46270 */
[----:B------:R-:W-:Y:S01]  /*3e10*/  @!P3 VIADD R194, R198, 0x29 ;  /* 0x00000029c6c2b836 */ /* 0x000fe20000000000 */
[----:B------:R-:W-:Y:S01]  /*3e20*/  @!P3 FSEL R42, R42, -INF , !P1 ;  /* 0xff8000002a2ab808 */ /* 0x000fe20004800000 */
[----:B------:R-:W-:Y:S01]  /*3e30*/  MUFU.EX2 R198, R121 ;  /* 0x0000007900c67308 */ /* 0x000fe20000000800 */
[----:B------:R-:W-:Y:S02]  /*3e40*/  @!P3 FSEL R37, R37, -INF , !P2 ;  /* 0xff8000002525b808 */ /* 0x000fe40005000000 */
[----:B------:R-:W-:Y:S01]  /*3e50*/  @!P3 ISETP.GE.AND P2, PT, R192, R199, PT ;  /* 0x000000c7c000b20c */ /* 0x000fe20003f46270 */
[--C-:B------:R-:W-:Y:S01]  /*3e60*/  FFMA.FTZ R192, R10, UR10, -R249.reuse ;  /* 0x0000000a0ac07c23 */ /* 0x100fe200080108f9 */
[----:B------:R-:W-:Y:S02]  /*3e70*/  @!P3 ISETP.GE.AND P1, PT, R194, R217, PT ;  /* 0x000000d9c200b20c */ /* 0x000fe40003f26270 */
[----:B------:R-:W-:Y:S03]  /*3e80*/  @!P3 FSEL R43, R43, -INF , !P2 ;  /* 0xff8000002b2bb808 */ /* 0x000fe60005000000 */
[----:B------:R-:W-:Y:S01]  /*3e90*/  MUFU.EX2 R190, R190 ;  /* 0x000000be00be7308 */ /* 0x000fe20000000800 */
[----:B------:R-:W-:Y:S02]  /*3ea0*/  @!P3 FSEL R44, R44, -INF , !P0 ;  /* 0xff8000002c2cb808 */ /* 0x000fe40004000000 */
[----:B------:R-:W-:Y:S02]  /*3eb0*/  @!P3 FSEL R45, R45, -INF , !P1 ;  /* 0xff8000002d2db808 */ /* 0x000fe40004800000 */
[C---:B------:R-:W-:Y:S02]  /*3ec0*/  @!P3 ISETP.GE.AND P2, PT, R194.reuse, R199, PT ;  /* 0x000000c7c200b20c */ /* 0x040fe40003f46270 */
[C---:B------:R-:W-:Y:S03]  /*3ed0*/  @!P3 ISETP.GE.AND P0, PT, R194.reuse, R215, PT ;  /* 0x000000d7c200b20c */ /* 0x040fe60003f06270 */
[----:B------:R-:W1:Y:S01]  /*3ee0*/  MUFU.EX2 R187, R187 ;  /* 0x000000bb00bb7308 */ /* 0x000e620000000800 */
[----:B------:R-:W-:Y:S02]  /*3ef0*/  @!P3 ISETP.GE.AND P1, PT, R194, R213, PT ;  /* 0x000000d5c200b20c */ /* 0x000fe40003f26270 */
[----:B------:R-:W-:Y:S02]  /*3f00*/  @!P3 FSEL R46, R46, -INF , !P6 ;  /* 0xff8000002e2eb808 */ /* 0x000fe40007000000 */
[----:B------:R-:W-:Y:S02]  /*3f10*/  @!P3 ISETP.GE.AND P6, PT, R196, R215, PT ;  /* 0x000000d7c400b20c */ /* 0x000fe40003fc6270 */
[----:B------:R-:W-:Y:S03]  /*3f20*/  @!P3 FSEL R48, R48, -INF , !P5 ;  /* 0xff8000003030b808 */ /* 0x000fe60006800000 */
[----:B------:R4:W-:Y:S01]  /*3f30*/  MUFU.EX2 R194, R133 ;  /* 0x0000008500c27308 */ /* 0x0009e20000000800 */
[----:B------:R-:W-:Y:S02]  /*3f40*/  @!P3 FSEL R50, R50, -INF , !P4 ;  /* 0xff8000003232b808 */ /* 0x000fe40006000000 */
[----:B------:R-:W-:Y:S02]  /*3f50*/  @!P3 FSEL R52, R52, -INF , !P6 ;  /* 0xff8000003434b808 */ /* 0x000fe40007000000 */
[----:B------:R-:W-:Y:S02]  /*3f60*/  @!P3 ISETP.GE.AND P5, PT, R196, R217, PT ;  /* 0x000000d9c400b20c */ /* 0x000fe40003fa6270 */
[----:B------:R-:W-:Y:S01]  /*3f70*/  @!P3 ISETP.GE.AND P4, PT, R200, R215, PT ;  /* 0x000000d7c800b20c */ /* 0x000fe20003f86270 */
[--C-:B------:R-:W-:Y:S01]  /*3f80*/  FFMA.FTZ R52, R52, UR10, -R242.reuse ;  /* 0x0000000a34347c23 */ /* 0x100fe200080108f2 */
[----:B------:R-:W-:Y:S01]  /*3f90*/  @!P3 ISETP.GE.AND P6, PT, R200, R217, PT ;  /* 0x000000d9c800b20c */ /* 0x000fe20003fc6270 */
[----:B------:R-:W1:Y:S01]  /*3fa0*/  MUFU.EX2 R192, R192 ;  /* 0x000000c000c07308 */ /* 0x000e620000000800 */
[----:B------:R-:W-:Y:S02]  /*3fb0*/  @!P3 FSEL R47, R47, -INF , !P2 ;  /* 0xff8000002f2fb808 */ /* 0x000fe40005000000 */
[----:B------:R-:W-:Y:S02]  /*3fc0*/  @!P3 FSEL R49, R49, -INF , !P0 ;  /* 0xff8000003131b808 */ /* 0x000fe40004000000 */
[C---:B------:R-:W-:Y:S02]  /*3fd0*/  @!P3 ISETP.GE.AND P2, PT, R196.reuse, R213, PT ;  /* 0x000000d5c400b20c */ /* 0x040fe40003f46270 */
[-C--:B------:R-:W-:Y:S01]  /*3fe0*/  @!P3 ISETP.GE.AND P0, PT, R196, R199.reuse, PT ;  /* 0x000000c7c400b20c */ /* 0x080fe20003f06270 */
[----:B----4-:R-:W-:Y:S01]  /*3ff0*/  FFMA.FTZ R133, R14, UR10, -R249 ;  /* 0x0000000a0e857c23 */ /* 0x010fe200080108f9 */
[----:B------:R-:W-:Y:S02]  /*4000*/  @!P3 FSEL R53, R53, -INF , !P4 ;  /* 0xff8000003535b808 */ /* 0x000fe40006000000 */
[----:B------:R-:W-:Y:S01]  /*4010*/  @!P3 FSEL R56, R56, -INF , !P5 ;  /* 0xff8000003838b808 */ /* 0x000fe20006800000 */
[----:B------:R4:W1:Y:S01]  /*4020*/  MUFU.EX2 R196, R133 ;  /* 0x0000008500c47308 */ /* 0x0008620000000800 */
[----:B------:R-:W-:Y:S01]  /*4030*/  @!P3 FSEL R57, R57, -INF , !P6 ;  /* 0xff8000003939b808 */ /* 0x000fe20007000000 */
[----:B------:R-:W-:Y:S01]  /*4040*/  FFMA.FTZ R53, R53, UR10, -R242 ;  /* 0x0000000a35357c23 */ /* 0x000fe200080108f2 */
[-C--:B------:R-:W-:Y:S01]  /*4050*/  @!P3 ISETP.GE.AND P4, PT, R200, R199.reuse, PT ;  /* 0x000000c7c800b20c */ /* 0x080fe20003f86270 */
[--C-:B------:R-:W-:Y:S01]  /*4060*/  FFMA.FTZ R56, R56, UR10, -R245.reuse ;  /* 0x0000000a38387c23 */ /* 0x100fe200080108f5 */
[-C--:B------:R-:W-:Y:S01]  /*4070*/  @!P3 ISETP.GE.AND P5, PT, R122, R199.reuse, PT ;  /* 0x000000c77a00b20c */ /* 0x080fe20003fa6270 */
[----:B------:R-:W-:Y:S01]  /*4080*/  FFMA.FTZ R57, R57, UR10, -R245 ;  /* 0x0000000a39397c23 */ /* 0x000fe200080108f5 */
[----:B------:R-:W-:Y:S02]  /*4090*/  @!P3 ISETP.GE.AND P6, PT, R120, R199, PT ;  /* 0x000000c77800b20c */ /* 0x000fe40003fc6270 */
[----:B------:R-:W-:Y:S01]  /*40a0*/  @!P3 FSEL R51, R51, -INF , !P1 ;  /* 0xff8000003333b808 */ /* 0x000fe20004800000 */
[----:B------:R2:W-:Y:S01]  /*40b0*/  MUFU.EX2 R199, R123 ;  /* 0x0000007b00c77308 */ /* 0x0005e20000000800 */
[----:B------:R-:W-:Y:S01]  /*40c0*/  @!P3 ISETP.GE.AND P1, PT, R200, R213, PT ;  /* 0x000000d5c800b20c */ /* 0x000fe20003f26270 */
[----:B------:R-:W-:Y:S01]  /*40d0*/  FFMA.FTZ R200, R18, UR10, -R248 ;  /* 0x0000000a12c87c23 */ /* 0x000fe200080108f8 */
[----:B------:R-:W-:Y:S02]  /*40e0*/  @!P3 FSEL R54, R54, -INF , !P2 ;  /* 0xff8000003636b808 */ /* 0x000fe40005000000 */
[----:B------:R-:W-:Y:S02]  /*40f0*/  @!P3 FSEL R55, R55, -INF , !P1 ;  /* 0xff8000003737b808 */ /* 0x000fe40004800000 */
[-C--:B------:R-:W-:Y:S01]  /*4100*/  @!P3 ISETP.GE.AND P2, PT, R122, R217.reuse, PT ;  /* 0x000000d97a00b20c */ /* 0x080fe20003f46270 */
[----:B----4-:R-:W-:Y:S01]  /*4110*/  FFMA.FTZ R133, R21, UR10, -R242 ;  /* 0x0000000a15857c23 */ /* 0x010fe200080108f2 */
[----:B------:R-:W-:Y:S01]  /*4120*/  @!P3 ISETP.GE.AND P1, PT, R120, R217, PT ;  /* 0x000000d97800b20c */ /* 0x000fe20003f26270 */
[--C-:B------:R-:W-:Y:S01]  /*4130*/  FFMA.FTZ R55, R55, UR10, -R248.reuse ;  /* 0x0000000a37377c23 */ /* 0x100fe200080108f8 */
[----:B------:R-:W-:Y:S01]  /*4140*/  @!P3 FSEL R58, R58, -INF , !P0 ;  /* 0xff8000003a3ab808 */ /* 0x000fe20004000000 */
[----:B------:R-:W-:Y:S01]  /*4150*/  FFMA.FTZ R54, R54, UR10, -R248 ;  /* 0x0000000a36367c23 */ /* 0x000fe200080108f8 */
        /* <DEDUP_REMOVED lines=8> */
[----:B------:R-:W-:Y:S03]  /*41e0*/  @!P3 ISETP.GE.AND P4, PT, R120, R215, PT ;  /* 0x000000d77800b20c */ /* 0x000fe60003f86270 */
[----:B------:R-:W1:Y:S01]  /*41f0*/  MUFU.EX2 R200, R200 ;  /* 0x000000c800c87308 */ /* 0x000e620000000800 */
[-C--:B------:R-:W-:Y:S01]  /*4200*/  @!P3 ISETP.GE.AND P2, PT, R122, R213.reuse, PT ;  /* 0x000000d57a00b20c */ /* 0x080fe20003f46270 */
[----:B--2---:R-:W-:Y:S01]  /*4210*/  IMAD.WIDE.U32 R122, R211, -0x326172a9, RZ ;  /* 0xcd9e8d57d37a7825 */ /* 0x004fe200078e00ff */
[----:B------:R-:W-:Y:S02]  /*4220*/  @!P3 ISETP.GE.AND P1, PT, R120, R213, PT ;  /* 0x000000d57800b20c */ /* 0x000fe40003f26270 */
[----:B------:R-:W-:Y:S01]  /*4230*/  LOP3.LUT R120, R202, UR25, R223, 0x96, !PT ;  /* 0x00000019ca787c12 */ /* 0x000fe2000f8e96df */
[----:B------:R-:W-:Y:S01]  /*4240*/  IMAD.WIDE.U32 R212, R210, -0x326172a9, RZ ;  /* 0xcd9e8d57d2d47825 */ /* 0x000fe200078e00ff */
[----:B------:R-:W-:Y:S03]  /*4250*/  LOP3.LUT R206, R206, UR12, R123, 0x96, !PT ;  /* 0x0000000ccece7c12 */ /* 0x000fe6000f8e967b */
[----:B------:R-:W-:Y:S01]  /*4260*/  MUFU.EX2 R244, R60 ;  /* 0x0000003c00f47308 */ /* 0x000fe20000000800 */
[----:B------:R-:W-:Y:S01]  /*4270*/  LOP3.LUT R121, R204, UR25, R231, 0x96, !PT ;  /* 0x00000019cc797c12 */ /* 0x000fe2000f8e96e7 */
[----:B------:R-:W-:Y:S01]  /*4280*/  IMAD.WIDE.U32 R210, R205, -0x326172a9, RZ ;  /* 0xcd9e8d57cdd27825 */ /* 0x000fe200078e00ff */
[----:B------:R-:W-:Y:S02]  /*4290*/  LOP3.LUT R122, R122, UR6, R213, 0x96, !PT ;  /* 0x000000067a7a7c12 */ /* 0x000fe4000f8e96d5 */
[----:B------:R-:W-:Y:S01]  /*42a0*/  @!P3 FSEL R64, R64, -INF , !P0 ;  /* 0xff8000004040b808 */ /* 0x000fe20004000000 */
[----:B------:R-:W-:Y:S01]  /*42b0*/  IMAD.WIDE.U32 R226, R120, -0x326172a9, RZ ;  /* 0xcd9e8d5778e27825 */ /* 0x000fe200078e00ff */
[----:B------:R-:W-:Y:S02]  /*42c0*/  LOP3.LUT R208, R208, UR12, R211, 0x96, !PT ;  /* 0x0000000cd0d07c12 */ /* 0x000fe4000f8e96d3 */
[----:B------:R-:W-:Y:S01]  /*42d0*/  LOP3.LUT R123, R210, UR6, R229, 0x96, !PT ;  /* 0x00000006d27b7c12 */ /* 0x000fe2000f8e96e5 */
[----:B------:R-:W-:Y:S01]  /*42e0*/  IMAD.WIDE.U32 R222, R222, -0x326172a9, RZ ;  /* 0xcd9e8d57dede7825 */ /* 0x000fe200078e00ff */
[----:B------:R-:W-:Y:S02]  /*42f0*/  LOP3.LUT R220, R220, UR12, R227, 0x96, !PT ;  /* 0x0000000cdcdc7c12 */ /* 0x000fe4000f8e96e3 */
[----:B------:R-:W-:Y:S01]  /*4300*/  @!P3 FSEL R66, R66, -INF , !P2 ;  /* 0xff8000004242b808 */ /* 0x000fe20005000000 */
[----:B------:R-:W-:Y:S01]  /*4310*/  FFMA.FTZ R64, R64, UR10, -R242 ;  /* 0x0000000a40407c23 */ /* 0x000fe200080108f2 */
[----:B------:R-:W-:Y:S01]  /*4320*/  LOP3.LUT R120, R226, UR6, R223, 0x96, !PT ;  /* 0x00000006e2787c12 */ /* 0x000fe2000f8e96df */
[----:B------:R-:W-:Y:S01]  /*4330*/  IMAD.WIDE.U32 R206, R206, -0x2daee0ad, RZ ;  /* 0xd2511f53cece7825 */ /* 0x000fe200078e00ff */
[----:B------:R-:W-:Y:S02]  /*4340*/  @!P3 FSEL R65, R65, -INF , !P4 ;  /* 0xff8000004141b808 */ /* 0x000fe40006000000 */
[----:B------:R-:W-:Y:S01]  /*4350*/  @!P3 FSEL R62, R62, -INF , !P5 ;  /* 0xff8000003e3eb808 */ /* 0x000fe20006800000 */
[----:B------:R-:W-:Y:S01]  /*4360*/  IMAD.WIDE.U32 R226, R122, -0x2daee0ad, RZ ;  /* 0xd2511f537ae27825 */ /* 0x000fe200078e00ff */
[----:B------:R-:W-:Y:S02]  /*4370*/  LOP3.LUT R216, R216, UR14, R207, 0x96, !PT ;  /* 0x0000000ed8d87c12 */ /* 0x000fe4000f8e96cf */
[----:B------:R-:W-:Y:S01]  /*4380*/  @!P3 FSEL R63, R63, -INF , !P6 ;  /* 0xff8000003f3fb808 */ /* 0x000fe20007000000 */
[----:B------:R-:W-:Y:S01]  /*4390*/  IMAD.WIDE.U32 R208, R208, -0x2daee0ad, RZ ;  /* 0xd2511f53d0d07825 */ /* 0x000fe200078e00ff */
[----:B------:R-:W-:Y:S02]  /*43a0*/  LOP3.LUT R221, R206, UR13, R227, 0x96, !PT ;  /* 0x0000000dcedd7c12 */ /* 0x000fe4000f8e96e3 */
[----:B------:R-:W-:Y:S01]  /*43b0*/  @!P3 FSEL R67, R67, -INF , !P1 ;  /* 0xff8000004343b808 */ /* 0x000fe20004800000 */
[----:B------:R-:W-:Y:S01]  /*43c0*/  IMAD.WIDE.U32 R210, R121, -0x326172a9, RZ ;  /* 0xcd9e8d5779d27825 */ /* 0x000fe200078e00ff */
[----:B------:R-:W-:Y:S02]  /*43d0*/  LOP3.LUT R227, R214, UR14, R209, 0x96, !PT ;  /* 0x0000000ed6e37c12 */ /* 0x000fe4000f8e96d1 */
[----:B------:R-:W-:Y:S01]  /*43e0*/  PRMT R213, R226, 0x7770, RZ ;  /* 0x00007770e2d57816 */ /* 0x000fe200000000ff */
[----:B------:R-:W-:Y:S01]  /*43f0*/  IMAD.WIDE.U32 R230, R230, -0x326172a9, RZ ;  /* 0xcd9e8d57e6e67825 */ /* 0x000fe200078e00ff */
[----:B------:R-:W-:Y:S02]  /*4400*/  LOP3.LUT R236, R218, UR12, R211, 0x96, !PT ;  /* 0x0000000cdaec7c12 */ /* 0x000fe4000f8e96d3 */
[----:B------:R-:W-:Y:S01]  /*4410*/  ISETP.LE.U32.AND P5, PT, R213, UR9, PT ;  /* 0x00000009d5007c0c */ /* 0x000fe2000bfa3070 */
[--C-:B------:R-:W-:Y:S01]  /*4420*/  FFMA.FTZ R66, R66, UR10, -R248.reuse ;  /* 0x0000000a42427c23 */ /* 0x100fe200080108f8 */
[----:B----4-:R-:W-:Y:S01]  /*4430*/  LOP3.LUT R133, R210, UR6, R231, 0x96, !PT ;  /* 0x00000006d2857c12 */ /* 0x010fe2000f8e96e7 */
[----:B------:R-:W-:Y:S01]  /*4440*/  IMAD.WIDE.U32 R214, R220, -0x2daee0ad, RZ ;  /* 0xd2511f53dcd67825 */ /* 0x000fe200078e00ff */
[C---:B------:R-:W-:Y:S01]  /*4450*/  PRMT R210, R226.reuse, 0x7771, RZ ;  /* 0x00007771e2d27816 */ /* 0x040fe200000000ff */
[----:B------:R-:W-:Y:S01]  /*4460*/  UIADD3 UR6, UPT, UPT, UR34, -0x4ab325aa, URZ ;  /* 0xb54cda5622067890 */ /* 0x000fe2000fffe0ff */
[----:B------:R-:W-:Y:S01]  /*4470*/  PRMT R225, R226, 0x7772, RZ ;  /* 0x00007772e2e17816 */ /* 0x000fe200000000ff */
[----:B------:R-:W-:Y:S01]  /*4480*/  IMAD.WIDE.U32 R232, R120, -0x2daee0ad, RZ ;  /* 0xd2511f5378e87825 */ /* 0x000fe200078e00ff */
[----:B------:R-:W-:Y:S02]  /*4490*/  LOP3.LUT R211, R224, UR14, R215, 0x96, !PT ;  /* 0x0000000ee0d37c12 */ /* 0x000fe4000f8e96d7 */
[----:B------:R-:W-:Y:S01]  /*44a0*/  ISETP.GT.U32.AND P6, PT, R210, UR9, PT ;  /* 0x00000009d2007c0c */ /* 0x000fe2000bfc4070 */
[----:B------:R-:W-:Y:S01]  /*44b0*/  IMAD.WIDE.U32 R216, R216, -0x326172a9, RZ ;  /* 0xcd9e8d57d8d87825 */ /* 0x000fe200078e00ff */
[----:B------:R-:W-:Y:S02]  /*44c0*/  LOP3.LUT R224, R214, UR13, R233, 0x96, !PT ;  /* 0x0000000dd6e07c12 */ /* 0x000fe4000f8e96e9 */
[----:B------:R-:W-:Y:S01]  /*44d0*/  PRMT R235, R232, 0x7770, RZ ;  /* 0x00007770e8eb7816 */ /* 0x000fe200000000ff */
[----:B------:R-:W-:Y:S01]  /*44e0*/  FFMA.FTZ R67, R67, UR10, -R248 ;  /* 0x0000000a43437c23 */ /* 0x000fe200080108f8 */
[----:B------:R-:W-:Y:S01]  /*44f0*/  LOP3.LUT R214, R212, UR6, R217, 0x96, !PT ;  /* 0x00000006d4d67c12 */ /* 0x000fe2000f8e96d9 */
[----:B------:R-:W-:Y:S01]  /*4500*/  FFMA.FTZ R62, R62, UR10, -R249 ;  /* 0x0000000a3e3e7c23 */ /* 0x000fe200080108f9 */
[----:B------:R-:W-:Y:S01]  /*4510*/  PRMT R219, R216, 0x7770, RZ ;  /* 0x00007770d8db7816 */ /* 0x000fe200000000ff */
[----:B------:R-:W-:Y:S01]  /*4520*/  FFMA.FTZ R202, R20, UR10, -R242 ;  /* 0x0000000a14ca7c23 */ /* 0x000fe200080108f2 */
[----:B------:R-:W-:Y:S01]  /*4530*/  LOP3.LUT R239, R214, 0xffff, RZ, 0xc0, !PT ;  /* 0x0000ffffd6ef7812 */ /* 0x000fe200078ec0ff */
[----:B------:R-:W-:Y:S01]  /*4540*/  IMAD.WIDE.U32 R236, R236, -0x2daee0ad, RZ ;  /* 0xd2511f53ecec7825 */ /* 0x000fe200078e00ff */
[----:B------:R-:W-:Y:S02]  /*4550*/  LOP3.LUT R215, R214, 0xff, RZ, 0xc0, !PT ;  /* 0x000000ffd6d77812 */ /* 0x000fe400078ec0ff */
[----:B------:R-:W-:Y:S01]  /*4560*/  SHF.R.U32.HI R239, RZ, 0x8, R239 ;  /* 0x00000008ffef7819 */ /* 0x000fe200000116ef */
[----:B------:R-:W-:Y:S01]  /*4570*/  IMAD.WIDE.U32 R240, R211, -0x326172a9, RZ ;  /* 0xcd9e8d57d3f07825 */ /* 0x000fe200078e00ff */
[----:B------:R-:W-:Y:S01]  /*4580*/  LOP3.LUT R229, R238, UR14, R237, 0x96, !PT ;  /* 0x0000000eeee57c12 */ /* 0x000fe2000f8e96ed */
[----:B------:R-:W2:Y:S01]  /*4590*/  MUFU.EX2 R202, R202 ;  /* 0x000000ca00ca7308 */ /* 0x000ea20000000800 */
[C---:B------:R-:W-:Y:S01]  /*45a0*/  PRMT R237, R216.reuse, 0x7771, RZ ;  /* 0x00007771d8ed7816 */ /* 0x040fe200000000ff */
[--C-:B------:R-:W-:Y:S01]  /*45b0*/  FFMA.FTZ R205, R23, UR10, -R248.reuse ;  /* 0x0000000a17cd7c23 */ /* 0x100fe200080108f8 */
[C---:B------:R-:W-:Y:S01]  /*45c0*/  PRMT R220, R216.reuse, 0x7772, RZ ;  /* 0x00007772d8dc7816 */ /* 0x040fe200000000ff */
[--C-:B------:R-:W-:Y:S01]  /*45d0*/  FFMA.FTZ R209, R27, UR10, -R249.reuse ;  /* 0x0000000a1bd17c23 */ /* 0x100fe200080108f9 */
[----:B------:R-:W-:Y:S01]  /*45e0*/  PRMT R223, R216, 0x7773, RZ ;  /* 0x00007773d8df7816 */ /* 0x000fe200000000ff */
[----:B------:R-:W-:Y:S01]  /*45f0*/  FFMA.FTZ R204, R22, UR10, -R248 ;  /* 0x0000000a16cc7c23 */ /* 0x000fe200080108f8 */
[----:B------:R-:W-:Y:S01]  /*4600*/  LOP3.LUT R239, R239, 0xffff, RZ, 0xc0, !PT ;  /* 0x0000ffffefef7812 */ /* 0x000fe200078ec0ff */
[----:B------:R-:W-:Y:S01]  /*4610*/  FFMA.FTZ R212, R30, UR10, -R249 ;  /* 0x0000000a1ed47c23 */ /* 0x000fe200080108f9 */
[----:B------:R-:W-:Y:S01]  /*4620*/  LOP3.LUT R216, R222, UR6, R241, 0x96, !PT ;  /* 0x00000006ded87c12 */ /* 0x000fe2000f8e96f1 */
[----:B------:R-:W-:Y:S01]  /*4630*/  FFMA.FTZ R241, R33, UR10, -R242 ;  /* 0x0000000a21f17c23 */ /* 0x000fe200080108f2 */
[----:B------:R-:W-:Y:S01]  /*4640*/  ISETP.LE.U32.AND P0, PT, R215, UR9, PT ;  /* 0x00000009d7007c0c */ /* 0x000fe2000bf03070 */
[----:B------:R-:W-:Y:S01]  /*4650*/  IMAD.WIDE.U32 R250, R229, -0x326172a9, RZ ;  /* 0xcd9e8d57e5fa7825 */ /* 0x000fe200078e00ff */
[C---:B------:R-:W-:Y:S01]  /*4660*/  PRMT R217, R240.reuse, 0x7770, RZ ;  /* 0x00007770f0d97816 */ /* 0x040fe200000000ff */
[----:B------:R-:W4:Y:S01]  /*4670*/  MUFU.EX2 R205, R205 ;  /* 0x000000cd00cd7308 */ /* 0x000f220000000800 */
[C---:B------:R-:W-:Y:S01]  /*4680*/  PRMT R238, R240.reuse, 0x7771, RZ ;  /* 0x00007771f0ee7816 */ /* 0x040fe200000000ff */
[----:B------:R-:W-:Y:S01]  /*4690*/  IMAD.WIDE.U32 R246, R133, -0x2daee0ad, RZ ;  /* 0xd2511f5385f67825 */ /* 0x000fe200078e00ff */
[C---:B------:R-:W-:Y:S02]  /*46a0*/  PRMT R218, R240.reuse, 0x7772, RZ ;  /* 0x00007772f0da7816 */ /* 0x040fe400000000ff */
[----:B------:R-:W-:Y:S01]  /*46b0*/  PRMT R222, R240, 0x7773, RZ ;  /* 0x00007773f0de7816 */ /* 0x000fe200000000ff */
[----:B------:R-:W-:Y:S01]  /*46c0*/  FFMA.FTZ R229, R47, UR10, -R249 ;  /* 0x0000000a2fe57c23 */ /* 0x000fe200080108f9 */
[----:B------:R-:W-:Y:S01]  /*46d0*/  SHF.R.U32.HI R215, RZ, 0x18, R214 ;  /* 0x00000018ffd77819 */ /* 0x000fe200000116d6 */
[--C-:B------:R-:W-:Y:S01]  /*46e0*/  FFMA.FTZ R206, R24, UR10, -R245.reuse ;  /* 0x0000000a18ce7c23 */ /* 0x100fe200080108f5 */
[----:B------:R-:W-:Y:S01]  /*46f0*/  PRMT R240, R214, 0x7632, R240 ;  /* 0x00007632d6f07816 */ /* 0x000fe200000000f0 */
[----:B------:R-:W-:Y:S01]  /*4700*/  @!P0 FADD.FTZ R186, -R186, -RZ ;  /* 0x800000ffbaba8221 */ /* 0x000fe20000010100 */
[----:B------:R-:W-:Y:S01]  /*4710*/  ISETP.LE.U32.AND P2, PT, R239, UR9, PT ;  /* 0x00000009ef007c0c */ /* 0x000fe2000bf43070 */
[----:B------:R-:W-:Y:S01]  /*4720*/  FFMA.FTZ R214, R32, UR10, -R242 ;  /* 0x0000000a20d67c23 */ /* 0x000fe200080108f2 */
[----:B------:R-:W-:Y:S01]  /*4730*/  LOP3.LUT R239, R216, 0xffff, RZ, 0xc0, !PT ;  /* 0x0000ffffd8ef7812 */ /* 0x000fe200078ec0ff */
[----:B------:R-:W-:Y:S01]  /*4740*/  IMAD.WIDE.U32 R122, R123, -0x2daee0ad, RZ ;  /* 0xd2511f537b7a7825 */ /* 0x000fe200078e00ff */
[----:B------:R-:W-:Y:S01]  /*4750*/  ISETP.LE.U32.AND P4, PT, R215, UR9, PT ;  /* 0x00000009d7007c0c */ /* 0x000fe2000bf83070 */
[----:B------:R-:W4:Y:S01]  /*4760*/  MUFU.EX2 R206, R206 ;  /* 0x000000ce00ce7308 */ /* 0x000f220000000800 */
[----:B------:R-:W-:Y:S01]  /*4770*/  LOP3.LUT R240, R240, 0xff, RZ, 0xc0, !PT ;  /* 0x000000fff0f07812 */ /* 0x000fe200078ec0ff */
[----:B------:R-:W-:Y:S01]  /*4780*/  FFMA.FTZ R207, R25, UR10, -R245 ;  /* 0x0000000a19cf7c23 */ /* 0x000fe200080108f5 */
[----:B------:R-:W-:Y:S01]  /*4790*/  SHF.R.U32.HI R239, RZ, 0x8, R239 ;  /* 0x00000008ffef7819 */ /* 0x000fe200000116ef */
[--C-:B------:R-:W-:Y:S01]  /*47a0*/  FFMA.FTZ R213, R28, UR10, -R245.reuse ;  /* 0x0000000a1cd57c23 */ /* 0x100fe200080108f5 */
[----:B------:R-:W-:Y:S01]  /*47b0*/  ISETP.LE.U32.AND P3, PT, R240, UR9, PT ;  /* 0x00000009f0007c0c */ /* 0x000fe2000bf63070 */
[--C-:B------:R-:W-:Y:S01]  /*47c0*/  FFMA.FTZ R211, R29, UR10, -R245.reuse ;  /* 0x0000000a1dd37c23 */ /* 0x100fe200080108f5 */
[----:B------:R-:W-:Y:S01]  /*47d0*/  LOP3.LUT R239, R239, 0xffff, RZ, 0xc0, !PT ;  /* 0x0000ffffefef7812 */ /* 0x000fe200078ec0ff */
[----:B------:R-:W-:Y:S01]  /*47e0*/  @!P2 FADD.FTZ R189, -R189, -RZ ;  /* 0x800000ffbdbda221 */ /* 0x000fe20000010100 */
[C---:B------:R-:W-:Y:S01]  /*47f0*/  PRMT R240, R216.reuse, 0x7632, R240 ;  /* 0x00007632d8f07816 */ /* 0x040fe200000000f0 */
[----:B------:R-:W4:Y:S01]  /*4800*/  MUFU.EX2 R207, R207 ;  /* 0x000000cf00cf7308 */ /* 0x000f220000000800 */
[----:B------:R-:W-:Y:S01]  /*4810*/  LOP3.LUT R215, R216, 0xff, RZ, 0xc0, !PT ;  /* 0x000000ffd8d77812 */ /* 0x000fe200078ec0ff */
[----:B---3--:R-:W-:Y:S01]  /*4820*/  @!P4 FADD.FTZ R188, -R188, -RZ ;  /* 0x800000ffbcbcc221 */ /* 0x008fe20000010100 */
[----:B------:R-:W-:Y:S02]  /*4830*/  ISETP.LE.U32.AND P0, PT, R239, UR9, PT ;  /* 0x00000009ef007c0c */ /* 0x000fe4000bf03070 */
[----:B------:R-:W-:Y:S02]  /*4840*/  LOP3.LUT R240, R240, 0xff, RZ, 0xc0, !PT ;  /* 0x000000fff0f07812 */ /* 0x000fe400078ec0ff */
[----:B------:R-:W-:Y:S01]  /*4850*/  ISETP.LE.U32.AND P1, PT, R215, UR9, PT ;  /* 0x00000009d7007c0c */ /* 0x000fe2000bf23070 */
[----:B-1----:R-:W-:Y:S01]  /*4860*/  @!P3 FADD.FTZ R187, -R187, -RZ ;  /* 0x800000ffbbbbb221 */ /* 0x002fe20000010100 */
[----:B------:R-:W-:Y:S01]  /*4870*/  ISETP.LE.U32.AND P2, PT, R240, UR9, PT ;  /* 0x00000009f0007c0c */ /* 0x000fe2000bf43070 */
[----:B------:R1:W-:Y:S01]  /*4880*/  MUFU.EX2 R210, R213 ;  /* 0x000000d500d27308 */ /* 0x0003e20000000800 */
[----:B------:R-:W-:Y:S01]  /*4890*/  ISETP.LE.U32.AND P4, PT, R217, UR9, PT ;  /* 0x00000009d9007c0c */ /* 0x000fe2000bf83070 */
[----:B------:R-:W-:Y:S01]  /*48a0*/  FFMA.FTZ R240, R40, UR10, -R245 ;  /* 0x0000000a28f07c23 */ /* 0x000fe200080108f5 */
[----:B------:R-:W-:Y:S02]  /*48b0*/  SHF.R.U32.HI R239, RZ, 0x18, R216 ;  /* 0x00000018ffef7819 */ /* 0x000fe400000116d8 */
[----:B------:R-:W-:Y:S01]  /*48c0*/  LOP3.LUT R123, R208, UR13, R123, 0x96, !PT ;  /* 0x0000000dd07b7c12 */ /* 0x000fe2000f8e967b */
[----:B------:R-:W-:Y:S01]  /*48d0*/  @!P0 FADD.FTZ R191, -R191, -RZ ;  /* 0x800000ffbfbf8221 */ /* 0x000fe20000010100 */
[----:B------:R-:W-:Y:S01]  /*48e0*/  ISETP.GT.U32.AND P0, PT, R218, UR9, PT ;  /* 0x00000009da007c0c */ /* 0x000fe2000bf04070 */
[----:B------:R-:W-:Y:S01]  /*48f0*/  FFMA.FTZ R208, R26, UR10, -R249 ;  /* 0x0000000a1ad07c23 */ /* 0x000fe200080108f9 */
[----:B------:R-:W-:Y:S01]  /*4900*/  ISETP.LE.U32.AND P3, PT, R239, UR9, PT ;  /* 0x00000009ef007c0c */ /* 0x000fe2000bf63070 */
[----:B------:R-:W-:Y:S01]  /*4910*/  @!P1 FADD.FTZ R190, -R190, -RZ ;  /* 0x800000ffbebe9221 */ /* 0x000fe20000010100 */
[----:B------:R-:W-:Y:S01]  /*4920*/  ISETP.GT.U32.AND P1, PT, R238, UR9, PT ;  /* 0x00000009ee007c0c */ /* 0x000fe2000bf24070 */
[----:B------:R-:W-:Y:S01]  /*4930*/  @!P2 FADD.FTZ R192, -R192, -RZ ;  /* 0x800000ffc0c0a221 */ /* 0x000fe20000010100 */
[----:B------:R-:W-:Y:S01]  /*4940*/  ISETP.GT.U32.AND P2, PT, R222, UR9, PT ;  /* 0x00000009de007c0c */ /* 0x000fe2000bf44070 */
[----:B------:R-:W-:Y:S01]  /*4950*/  @!P4 FADD.FTZ R194, -R194, -RZ ;  /* 0x800000ffc2c2c221 */ /* 0x000fe20000010100 */
[----:B------:R-:W-:Y:S01]  /*4960*/  ISETP.LE.U32.AND P4, PT, R219, UR9, PT ;  /* 0x00000009db007c0c */ /* 0x000fe2000bf83070 */
[--C-:B------:R-:W-:Y:S01]  /*4970*/  FFMA.FTZ R222, R37, UR10, -R242.reuse ;  /* 0x0000000a25de7c23 */ /* 0x100fe200080108f2 */
[----:B------:R-:W-:Y:S01]  /*4980*/  LOP3.LUT R238, R221, 0xff, RZ, 0xc0, !PT ;  /* 0x000000ffddee7812 */ /* 0x000fe200078ec0ff */
[----:B------:R-:W-:Y:S01]  /*4990*/  FFMA.FTZ R239, R36, UR10, -R242 ;  /* 0x0000000a24ef7c23 */ /* 0x000fe200080108f2 */
[----:B------:R-:W-:Y:S01]  /*49a0*/  PRMT R234, R232, 0x7771, RZ ;  /* 0x00007771e8ea7816 */ /* 0x000fe200000000ff */
[----:B------:R3:W-:Y:S01]  /*49b0*/  MUFU.EX2 R219, R222 ;  /* 0x000000de00db7308 */ /* 0x0007e20000000800 */
[----:B------:R-:W-:Y:S01]  /*49c0*/  PRMT R226, R226, 0x7773, RZ ;  /* 0x00007773e2e27816 */ /* 0x000fe200000000ff */
[----:B------:R-:W-:Y:S01]  /*49d0*/  @P0 FADD.FTZ R196, -R196, -RZ ;  /* 0x800000ffc4c40221 */ /* 0x000fe20000010100 */
[----:B------:R-:W-:Y:S01]  /*49e0*/  ISETP.GT.U32.AND P0, PT, R220, UR9, PT ;  /* 0x00000009dc007c0c */ /* 0x000fe2000bf04070 */
[----:B------:R-:W-:Y:S01]  /*49f0*/  @P1 FADD.FTZ R195, -R195, -RZ ;  /* 0x800000ffc3c31221 */ /* 0x000fe20000010100 */
[----:B------:R-:W-:Y:S01]  /*4a00*/  ISETP.GT.U32.AND P1, PT, R237, UR9, PT ;  /* 0x00000009ed007c0c */ /* 0x000fe2000bf24070 */
[----:B------:R-:W-:Y:S01]  /*4a10*/  @!P3 FADD.FTZ R193, -R193, -RZ ;  /* 0x800000ffc1c1b221 */ /* 0x000fe20000010100 */
[----:B------:R-:W-:Y:S03]  /*4a20*/  LOP3.LUT R237, R221, 0xffff, RZ, 0xc0, !PT ;  /* 0x0000ffffdded7812 */ /* 0x000fe600078ec0ff */
[----:B------:R4:W-:Y:S01]  /*4a30*/  MUFU.EX2 R218, R239 ;  /* 0x000000ef00da7308 */ /* 0x0009e20000000800 */
[----:B------:R-:W-:Y:S01]  /*4a40*/  ISETP.LE.U32.AND P3, PT, R238, UR9, PT ;  /* 0x00000009ee007c0c */ /* 0x000fe2000bf63070 */
[----:B------:R-:W-:Y:S01]  /*4a50*/  @!P4 FADD.FTZ R198, -R198, -RZ ;  /* 0x800000ffc6c6c221 */ /* 0x000fe20000010100 */
[----:B------:R-:W-:Y:S01]  /*4a60*/  ISETP.GT.U32.AND P4, PT, R223, UR9, PT ;  /* 0x00000009df007c0c */ /* 0x000fe2000bf84070 */
[----:B------:R-:W-:Y:S01]  /*4a70*/  @P2 FADD.FTZ R197, -R197, -RZ ;  /* 0x800000ffc5c52221 */ /* 0x000fe20000010100 */
[----:B------:R-:W-:Y:S01]  /*4a80*/  SHF.R.U32.HI R238, RZ, 0x18, R221 ;  /* 0x00000018ffee7819 */ /* 0x000fe200000116dd */
[----:B-1----:R-:W-:Y:S01]  /*4a90*/  FFMA.FTZ R213, R31, UR10, -R249 ;  /* 0x0000000a1fd57c23 */ /* 0x002fe200080108f9 */
[----:B------:R-:W-:Y:S01]  /*4aa0*/  SHF.R.U32.HI R237, RZ, 0x8, R237 ;  /* 0x00000008ffed7819 */ /* 0x000fe200000116ed */
[----:B------:R-:W-:Y:S01]  /*4ab0*/  @P0 FADD.FTZ R200, -R200, -RZ ;  /* 0x800000ffc8c80221 */ /* 0x000fe20000010100 */
[----:B------:R-:W-:Y:S01]  /*4ac0*/  PRMT R221, R221, 0x7632, R221 ;  /* 0x00007632dddd7816 */ /* 0x000fe200000000dd */
[----:B------:R-:W-:Y:S01]  /*4ad0*/  @P1 FADD.FTZ R199, -R199, -RZ ;  /* 0x800000ffc7c71221 */ /* 0x000fe20000010100 */
[----:B------:R-:W-:Y:S01]  /*4ae0*/  ISETP.LE.U32.AND P2, PT, R238, UR9, PT ;  /* 0x00000009ee007c0c */ /* 0x000fe2000bf43070 */
[--C-:B------:R-:W-:Y:S01]  /*4af0*/  FFMA.FTZ R238, R39, UR10, -R248.reuse ;  /* 0x0000000a27ee7c23 */ /* 0x100fe200080108f8 */
[----:B------:R-:W-:Y:S01]  /*4b00*/  LOP3.LUT R237, R237, 0xffff, RZ, 0xc0, !PT ;  /* 0x0000ffffeded7812 */ /* 0x000fe200078ec0ff */
[----:B--2---:R-:W-:Y:S01]  /*4b10*/  @!P3 FADD.FTZ R202, -R202, -RZ ;  /* 0x800000ffcacab221 */ /* 0x004fe20000010100 */
[----:B------:R-:W-:Y:S01]  /*4b20*/  LOP3.LUT R223, R224, 0xffff, RZ, 0xc0, !PT ;  /* 0x0000ffffe0df7812 */ /* 0x000fe200078ec0ff */
[----:B------:R-:W-:Y:S01]  /*4b30*/  @P4 FADD.FTZ R201, -R201, -RZ ;  /* 0x800000ffc9c94221 */ /* 0x000fe20000010100 */
[----:B---3--:R-:W-:Y:S01]  /*4b40*/  LOP3.LUT R222, R221, 0xff, RZ, 0xc0, !PT ;  /* 0x000000ffddde7812 */ /* 0x008fe200078ec0ff */
[----:B------:R-:W-:Y:S01]  /*4b50*/  FFMA.FTZ R220, R38, UR10, -R248 ;  /* 0x0000000a26dc7c23 */ /* 0x000fe200080108f8 */
[----:B------:R-:W-:Y:S01]  /*4b60*/  ISETP.LE.U32.AND P0, PT, R237, UR9, PT ;  /* 0x00000009ed007c0c */ /* 0x000fe2000bf03070 */
[----:B------:R1:W-:Y:S01]  /*4b70*/  MUFU.EX2 R221, R238 ;  /* 0x000000ee00dd7308 */ /* 0x0003e20000000800 */
[C---:B----4-:R-:W-:Y:S02]  /*4b80*/  LOP3.LUT R239, R224.reuse, 0xff, RZ, 0xc0, !PT ;  /* 0x000000ffe0ef7812 */ /* 0x050fe400078ec0ff */
[----:B------:R-:W-:Y:S01]  /*4b90*/  SHF.R.U32.HI R223, RZ, 0x8, R223 ;  /* 0x00000008ffdf7819 */ /* 0x000fe200000116df */
[----:B------:R-:W-:Y:S01]  /*4ba0*/  @!P2 FADD.FTZ R205, -R205, -RZ ;  /* 0x800000ffcdcda221 */ /* 0x000fe20000010100 */
[----:B------:R-:W-:Y:S02]  /*4bb0*/  ISETP.LE.U32.AND P4, PT, R239, UR9, PT ;  /* 0x00000009ef007c0c */ /* 0x000fe4000bf83070 */
[----:B------:R-:W-:Y:S03]  /*4bc0*/  LOP3.LUT R239, R223, 0xffff, RZ, 0xc0, !PT ;  /* 0x0000ffffdfef7812 */ /* 0x000fe600078ec0ff */
[----:B------:R-:W2:Y:S01]  /*4bd0*/  MUFU.EX2 R208, R208 ;  /* 0x000000d000d07308 */ /* 0x000ea20000000800 */
[----:B------:R-:W-:Y:S02]  /*4be0*/  PRMT R237, R224, 0x7632, R237 ;  /* 0x00007632e0ed7816 */ /* 0x000fe400000000ed */
[----:B------:R-:W-:Y:S01]  /*4bf0*/  ISETP.LE.U32.AND P3, PT, R239, UR9, PT ;  /* 0x00000009ef007c0c */ /* 0x000fe2000bf63070 */
[----:B------:R-:W-:Y:S01]  /*4c00*/  @!P0 FADD.FTZ R203, -R203, -RZ ;  /* 0x800000ffcbcb8221 */ /* 0x000fe20000010100 */
[----:B------:R-:W-:Y:S02]  /*4c10*/  LOP3.LUT R237, R237, 0xff, RZ, 0xc0, !PT ;  /* 0x000000ffeded7812 */ /* 0x000fe400078ec0ff */
[----:B------:R-:W-:Y:S03]  /*4c20*/  PRMT R233, R232, 0x7772, RZ ;  /* 0x00007772e8e97816 */ /* 0x000fe600000000ff */
[----:B------:R-:W3:Y:S01]  /*4c30*/  MUFU.EX2 R211, R211 ;  /* 0x000000d300d37308 */ /* 0x000ee20000000800 */
[----:B------:R-:W-:Y:S01]  /*4c40*/  ISETP.LE.U32.AND P0, PT, R237, UR9, PT ;  /* 0x00000009ed007c0c */ /* 0x000fe2000bf03070 */
[----:B------:R-:W-:Y:S01]  /*4c50*/  @!P4 FADD.FTZ R206, -R206, -RZ ;  /* 0x800000ffcecec221 */ /* 0x000fe20000010100 */
[----:B------:R-:W-:Y:S01]  /*4c60*/  ISETP.LE.U32.AND P4, PT, R235, UR9, PT ;  /* 0x00000009eb007c0c */ /* 0x000fe2000bf83070 */
[--C-:B-1----:R-:W-:Y:S01]  /*4c70*/  FFMA.FTZ R238, R41, UR10, -R245.reuse ;  /* 0x0000000a29ee7c23 */ /* 0x102fe200080108f5 */
[----:B------:R-:W-:Y:S01]  /*4c80*/  SHF.R.U32.HI R237, RZ, 0x18, R224 ;  /* 0x00000018ffed7819 */ /* 0x000fe200000116e0 */
[--C-:B------:R-:W-:Y:S01]  /*4c90*/  FFMA.FTZ R235, R49, UR10, -R242.reuse ;  /* 0x0000000a31eb7c23 */ /* 0x100fe200080108f2 */
[----:B------:R-:W-:Y:S03]  /*4ca0*/  ISETP.LE.U32.AND P1, PT, R222, UR9, PT ;  /* 0x00000009de007c0c */ /* 0x000fe6000bf23070 */
[----:B------:R1:W-:Y:S01]  /*4cb0*/  MUFU.EX2 R223, R238 ;  /* 0x000000ee00df7308 */ /* 0x0003e20000000800 */
[----:B------:R-:W-:Y:S01]  /*4cc0*/  ISETP.LE.U32.AND P2, PT, R237, UR9, PT ;  /* 0x00000009ed007c0c */ /* 0x000fe2000bf43070 */
[----:B------:R-:W-:Y:S01]  /*4cd0*/  @!P3 FADD.FTZ R207, -R207, -RZ ;  /* 0x800000ffcfcfb221 */ /* 0x000fe20000010100 */
[----:B------:R-:W-:Y:S01]  /*4ce0*/  ISETP.GT.U32.AND P3, PT, R234, UR9, PT ;  /* 0x00000009ea007c0c */ /* 0x000fe2000bf64070 */
[----:B------:R-:W-:Y:S01]  /*4cf0*/  FFMA.FTZ R234, R44, UR10, -R245 ;  /* 0x0000000a2cea7c23 */ /* 0x000fe200080108f5 */
[----:B------:R-:W-:Y:S01]  /*4d00*/  PRMT R232, R232, 0x7773, RZ ;  /* 0x00007773e8e87816 */ /* 0x000fe200000000ff */
[----:B--2---:R-:W-:Y:S01]  /*4d10*/  @!P0 FADD.FTZ R208, -R208, -RZ ;  /* 0x800000ffd0d08221 */ /* 0x004fe20000010100 */
[----:B------:R-:W-:Y:S03]  /*4d20*/  ISETP.GT.U32.AND P0, PT, R226, UR9, PT ;  /* 0x00000009e2007c0c */ /* 0x000fe6000bf04070 */
[----:B------:R-:W2:Y:S01]  /*4d30*/  MUFU.EX2 R209, R209 ;  /* 0x000000d100d17308 */ /* 0x000ea20000000800 */
[----:B------:R-:W-:Y:S01]  /*4d40*/  PRMT R231, R122, 0x7770, RZ ;  /* 0x000077707ae77816 */ /* 0x000fe200000000ff */
[----:B------:R-:W-:Y:S01]  /*4d50*/  @!P4 FADD.FTZ R210, -R210, -RZ ;  /* 0x800000ffd2d2c221 */ /* 0x000fe20000010100 */
[----:B------:R-:W-:Y:S01]  /*4d60*/  ISETP.GT.U32.AND P4, PT, R233, UR9, PT ;  /* 0x00000009e9007c0c */ /* 0x000fe2000bf84070 */
[--C-:B------:R-:W-:Y:S01]  /*4d70*/  FFMA.FTZ R233, R48, UR10, -R242.reuse ;  /* 0x0000000a30e97c23 */ /* 0x100fe200080108f2 */
[----:B------:R-:W-:Y:S01]  /*4d80*/  LOP3.LUT R133, R236, UR13, R247, 0x96, !PT ;  /* 0x0000000dec857c12 */ /* 0x000fe2000f8e96f7 */
[----:B------:R-:W-:Y:S01]  /*4d90*/  FFMA.FTZ R242, R65, UR10, -R242 ;  /* 0x0000000a41f27c23 */ /* 0x000fe200080108f2 */
[C---:B------:R-:W-:Y:S03]  /*4da0*/  PRMT R121, R122.reuse, 0x7771, RZ ;  /* 0x000077717a797816 */ /* 0x040fe600000000ff */
[----:B------:R-:W4:Y:S01]  /*4db0*/  MUFU.EX2 R204, R204 ;  /* 0x000000cc00cc7308 */ /* 0x000f220000000800 */
[----:B------:R-:W-:Y:S01]  /*4dc0*/  PRMT R120, R122, 0x7772, RZ ;  /* 0x000077727a787816 */ /* 0x000fe200000000ff */
[----:B---3--:R-:W-:Y:S01]  /*4dd0*/  @P3 FADD.FTZ R211, -R211, -RZ ;  /* 0x800000ffd3d33221 */ /* 0x008fe20000010100 */
[----:B------:R-:W-:Y:S01]  /*4de0*/  ISETP.GT.U32.AND P3, PT, R232, UR9, PT ;  /* 0x00000009e8007c0c */ /* 0x000fe2000bf64070 */
[----:B-1----:R-:W-:Y:S01]  /*4df0*/  IMAD.WIDE.U32 R238, R227, -0x326172a9, RZ ;  /* 0xcd9e8d57e3ee7825 */ /* 0x002fe200078e00ff */
[----:B------:R-:W-:Y:S02]  /*4e00*/  LOP3.LUT R232, R123, 0xff, RZ, 0xc0, !PT ;  /* 0x000000ff7be87812 */ /* 0x000fe400078ec0ff */
[----:B------:R-:W-:Y:S03]  /*4e10*/  PRMT R122, R122, 0x7773, RZ ;  /* 0x000077737a7a7816 */ /* 0x000fe600000000ff */
[----:B------:R-:W1:Y:S01]  /*4e20*/  MUFU.EX2 R212, R212 ;  /* 0x000000d400d47308 */ /* 0x000e620000000800 */
[----:B------:R-:W-:Y:S01]  /*4e30*/  PRMT R237, R238, 0x7770, RZ ;  /* 0x00007770eeed7816 */ /* 0x000fe200000000ff */
[----:B--2---:R-:W-:Y:S01]  /*4e40*/  @!P2 FADD.FTZ R209, -R209, -RZ ;  /* 0x800000ffd1d1a221 */ /* 0x004fe20000010100 */
[----:B------:R-:W-:Y:S01]  /*4e50*/  ISETP.LE.U32.AND P2, PT, R231, UR9, PT ;  /* 0x00000009e7007c0c */ /* 0x000fe2000bf43070 */
[----:B------:R-:W-:Y:S01]  /*4e60*/  FFMA.FTZ R227, R45, UR10, -R245 ;  /* 0x0000000a2de37c23 */ /* 0x000fe200080108f5 */
[----:B------:R-:W-:Y:S01]  /*4e70*/  LOP3.LUT R231, R228, UR6, R239, 0x96, !PT ;  /* 0x00000006e4e77c12 */ /* 0x000fe2000f8e96ef */
[----:B------:R-:W-:Y:S01]  /*4e80*/  FFMA.FTZ R228, R46, UR10, -R249 ;  /* 0x0000000a2ee47c23 */ /* 0x000fe200080108f9 */
[----:B------:R-:W-:Y:S03]  /*4e90*/  PRMT R239, R238, 0x7772, RZ ;  /* 0x00007772eeef7816 */ /* 0x000fe600000000ff */
[----:B------:R2:W-:Y:S01]  /*4ea0*/  MUFU.EX2 R226, R234 ;  /* 0x000000ea00e27308 */ /* 0x0005e20000000800 */
[----:B------:R-:W-:Y:S01]  /*4eb0*/  SHF.R.U32.HI R48, RZ, 0x18, R231 ;  /* 0x00000018ff307819 */ /* 0x000fe200000116e7 */
[----:B----4-:R-:W-:Y:S01]  /*4ec0*/  @!P1 FADD.FTZ R204, -R204, -RZ ;  /* 0x800000ffcccc9221 */ /* 0x010fe20000010100 */
[----:B------:R-:W-:Y:S01]  /*4ed0*/  ISETP.GT.U32.AND P1, PT, R225, UR9, PT ;  /* 0x00000009e1007c0c */ /* 0x000fe2000bf24070 */
[----:B------:R-:W-:Y:S01]  /*4ee0*/  FFMA.FTZ R225, R43, UR10, -R249 ;  /* 0x0000000a2be17c23 */ /* 0x000fe200080108f9 */
[----:B------:R-:W-:Y:S02]  /*4ef0*/  FFMA.FTZ R245, R61, UR10, -R245 ;  /* 0x0000000a3df57c23 */ /* 0x000fe400080108f5 */
[----:B------:R-:W-:Y:S03]  /*4f00*/  F2FP.RELU.BF16.F32.PACK_AB R61, R205, R204 ;  /* 0x000000cccd3d723e */ /* 0x000fe600000018ff */
[----:B------:R-:W3:Y:S01]  /*4f10*/  MUFU.EX2 R213, R213 ;  /* 0x000000d500d57308 */ /* 0x000ee20000000800 */
[----:B-1----:R-:W-:Y:S01]  /*4f20*/  @P4 FADD.FTZ R212, -R212, -RZ ;  /* 0x800000ffd4d44221 */ /* 0x002fe20000010100 */
[----:B------:R-:W-:Y:S02]  /*4f30*/  ISETP.LE.U32.AND P4, PT, R232, UR9, PT ;  /* 0x00000009e8007c0c */ /* 0x000fe4000bf83070 */
[C---:B------:R-:W-:Y:S06]  /*4f40*/  LOP3.LUT R232, R231.reuse, 0xff, RZ, 0xc0, !PT ;  /* 0x000000ffe7e87812 */ /* 0x040fec00078ec0ff */
[----:B------:R1:W4:Y:S01]  /*4f50*/  MUFU.EX2 R215, R241 ;  /* 0x000000f100d77308 */ /* 0x0003220000000800 */
[----:B--2---:R-:W-:Y:S02]  /*4f60*/  LOP3.LUT R234, R230, UR6, R251, 0x96, !PT ;  /* 0x00000006e6ea7c12 */ /* 0x004fe4000f8e96fb */
[C---:B------:R-:W-:Y:S02]  /*4f70*/  LOP3.LUT R230, R231.reuse, 0xffff, RZ, 0xc0, !PT ;  /* 0x0000ffffe7e67812 */ /* 0x040fe400078ec0ff */
[----:B------:R-:W-:Y:S02]  /*4f80*/  PRMT R231, R231, 0x7632, R231 ;  /* 0x00007632e7e77816 */ /* 0x000fe400000000e7 */
[----:B------:R-:W-:Y:S03]  /*4f90*/  PRMT R49, R234, 0x7632, R49 ;  /* 0x00007632ea317816 */ /* 0x000fe60000000031 */
[----:B------:R-:W2:Y:S01]  /*4fa0*/  MUFU.EX2 R216, R243 ;  /* 0x000000f300d87308 */ /* 0x000ea20000000800 */
[----:B------:R-:W-:Y:S01]  /*4fb0*/  LOP3.LUT R231, R231, 0xff, RZ, 0xc0, !PT ;  /* 0x000000ffe7e77812 */ /* 0x000fe200078ec0ff */
[----:B---3--:R-:W-:Y:S01]  /*4fc0*/  @P3 FADD.FTZ R213, -R213, -RZ ;  /* 0x800000ffd5d53221 */ /* 0x008fe20000010100 */
[----:B------:R-:W-:Y:S02]  /*4fd0*/  ISETP.LE.U32.AND P3, PT, R232, UR9, PT ;  /* 0x00000009e8007c0c */ /* 0x000fe4000bf63070 */
[----:B------:R-:W-:Y:S02]  /*4fe0*/  SHF.R.U32.HI R232, RZ, 0x8, R230 ;  /* 0x00000008ffe87819 */ /* 0x000fe400000116e6 */
[----:B------:R-:W-:Y:S03]  /*4ff0*/  LOP3.LUT R49, R49, 0xff, RZ, 0xc0, !PT ;  /* 0x000000ff31317812 */ /* 0x000fe600078ec0ff */
[----:B------:R-:W3:Y:S01]  /*5000*/  MUFU.EX2 R214, R214 ;  /* 0x000000d600d67308 */ /* 0x000ee20000000800 */
[----:B------:R-:W-:Y:S01]  /*5010*/  LOP3.LUT R232, R232, 0xffff, RZ, 0xc0, !PT ;  /* 0x0000ffffe8e87812 */ /* 0x000fe200078ec0ff */
[--C-:B-1----:R-:W-:Y:S01]  /*5020*/  FFMA.FTZ R241, R35, UR10, -R248.reuse ;  /* 0x0000000a23f17c23 */ /* 0x102fe200080108f8 */
[----:B----4-:R-:W-:Y:S01]  /*5030*/  @P6 FADD.FTZ R215, -R215, -RZ ;  /* 0x800000ffd7d76221 */ /* 0x010fe20000010100 */
[----:B------:R-:W-:Y:S06]  /*5040*/  ISETP.LE.U32.AND P6, PT, R231, UR9, PT ;  /* 0x00000009e7007c0c */ /* 0x000fec000bfc3070 */
[----:B------:R-:W1:Y:S01]  /*5050*/  MUFU.EX2 R217, R241 ;  /* 0x000000f100d97308 */ /* 0x000e620000000800 */
[----:B--2---:R-:W-:Y:S01]  /*5060*/  @P1 FADD.FTZ R216, -R216, -RZ ;  /* 0x800000ffd8d81221 */ /* 0x004fe20000010100 */
[----:B------:R-:W-:Y:S01]  /*5070*/  ISETP.LE.U32.AND P1, PT, R232, UR9, PT ;  /* 0x00000009e8007c0c */ /* 0x000fe2000bf23070 */
[----:B------:R-:W-:Y:S01]  /*5080*/  FFMA.FTZ R232, R50, UR10, -R248 ;  /* 0x0000000a32e87c23 */ /* 0x000fe200080108f8 */
[----:B------:R-:W-:Y:S01]  /*5090*/  LOP3.LUT R50, R234, 0xff, RZ, 0xc0, !PT ;  /* 0x000000ffea327812 */ /* 0x000fe200078ec0ff */
[----:B------:R-:W-:Y:S01]  /*50a0*/  @!P3 FADD.FTZ R218, -R218, -RZ ;  /* 0x800000ffdadab221 */ /* 0x000fe20000010100 */
[----:B------:R-:W-:Y:S04]  /*50b0*/  ISETP.LE.U32.AND P3, PT, R49, UR9, PT ;  /* 0x0000000931007c0c */ /* 0x000fe8000bf63070 */
[----:B------:R2:W4:Y:S01]  /*50c0*/  MUFU.EX2 R222, R240 ;  /* 0x000000f000de7308 */ /* 0x0005220000000800 */
[----:B---3--:R-:W-:Y:S01]  /*50d0*/  @!P5 FADD.FTZ R214, -R214, -RZ ;  /* 0x800000ffd6d6d221 */ /* 0x008fe20000010100 */
[----:B------:R-:W-:Y:S02]  /*50e0*/  ISETP.LE.U32.AND P5, PT, R48, UR9, PT ;  /* 0x0000000930007c0c */ /* 0x000fe4000bfa3070 */
[----:B------:R-:W-:Y:S02]  /*50f0*/  LOP3.LUT R48, R234, 0xffff, RZ, 0xc0, !PT ;  /* 0x0000ffffea307812 */ /* 0x000fe400078ec0ff */
[----:B------:R-:W-:Y:S01]  /*5100*/  PRMT R49, R250, 0x7771, RZ ;  /* 0x00007771fa317816 */ /* 0x000fe200000000ff */
[----:B------:R-:W-:Y:S03]  /*5110*/  @!P1 FADD.FTZ R219, -R219, -RZ ;  /* 0x800000ffdbdb9221 */ /* 0x000fe60000010100 */
[----:B------:R3:W-:Y:S01]  /*5120*/  MUFU.EX2 R230, R233 ;  /* 0x000000e900e67308 */ /* 0x0007e20000000800 */
[----:B------:R-:W-:Y:S01]  /*5130*/  SHF.R.U32.HI R48, RZ, 0x8, R48 ;  /* 0x00000008ff307819 */ /* 0x000fe20000011630 */
[----:B-1----:R-:W-:Y:S01]  /*5140*/  @P0 FADD.FTZ R217, -R217, -RZ ;  /* 0x800000ffd9d90221 */ /* 0x002fe20000010100 */
[----:B------:R-:W-:Y:S02]  /*5150*/  ISETP.LE.U32.AND P0, PT, R50, UR9, PT ;  /* 0x0000000932007c0c */ /* 0x000fe4000bf03070 */
[----:B------:R-:W-:Y:S02]  /*5160*/  LOP3.LUT R48, R48, 0xffff, RZ, 0xc0, !PT ;  /* 0x0000ffff30307812 */ /* 0x000fe400078ec0ff */
[----:B------:R-:W-:Y:S03]  /*5170*/  PRMT R50, R250, 0x7770, RZ ;  /* 0x00007770fa327816 */ /* 0x000fe600000000ff */
[----:B------:R-:W1:Y:S01]  /*5180*/  MUFU.EX2 R220, R220 ;  /* 0x000000dc00dc7308 */ /* 0x000e620000000800 */
[----:B------:R-:W-:Y:S01]  /*5190*/  ISETP.LE.U32.AND P1, PT, R48, UR9, PT ;  /* 0x0000000930007c0c */ /* 0x000fe2000bf23070 */
[--C-:B--2---:R-:W-:Y:S01]  /*51a0*/  FFMA.FTZ R240, R42, UR10, -R249.reuse ;  /* 0x0000000a2af07c23 */ /* 0x104fe200080108f9 */
[----:B------:R-:W-:Y:S01]  /*51b0*/  PRMT R48, R250, 0x7772, RZ ;  /* 0x00007772fa307816 */ /* 0x000fe200000000ff */
[----:B------:R-:W-:Y:S01]  /*51c0*/  @!P5 FADD.FTZ R221, -R221, -RZ ;  /* 0x800000ffddddd221 */ /* 0x000fe20000010100 */
[----:B------:R-:W-:Y:S01]  /*51d0*/  ISETP.LE.U32.AND P5, PT, R50, UR9, PT ;  /* 0x0000000932007c0c */ /* 0x000fe2000bfa3070 */
[----:B------:R-:W-:Y:S01]  /*51e0*/  FFMA.FTZ R249, R63, UR10, -R249 ;  /* 0x0000000a3ff97c23 */ /* 0x000fe200080108f9 */
[----:B------:R-:W-:Y:S03]  /*51f0*/  PRMT R250, R250, 0x7773, RZ ;  /* 0x00007773fafa7816 */ /* 0x000fe600000000ff */
[----:B------:R-:W2:Y:S01]  /*5200*/  MUFU.EX2 R224, R240 ;  /* 0x000000f000e07308 */ /* 0x000ea20000000800 */
[----:B---3--:R-:W-:Y:S01]  /*5210*/  FFMA.FTZ R233, R51, UR10, -R248 ;  /* 0x0000000a33e97c23 */ /* 0x008fe200080108f8 */
[----:B------:R-:W-:Y:S01]  /*5220*/  SHF.R.U32.HI R51, RZ, 0x18, R234 ;  /* 0x00000018ff337819 */ /* 0x000fe200000116ea */
[----:B----4-:R-:W-:Y:S01]  /*5230*/  @!P0 FADD.FTZ R222, -R222, -RZ ;  /* 0x800000ffdede8221 */ /* 0x010fe20000010100 */
[----:B------:R-:W-:Y:S01]  /*5240*/  ISETP.GT.U32.AND P0, PT, R49, UR9, PT ;  /* 0x0000000931007c0c */ /* 0x000fe2000bf04070 */
[----:B------:R-:W-:Y:S02]  /*5250*/  IMAD.IADD R248, R168, 0x1, R137 ;  /* 0x00000001a8f87824 */ /* 0x000fe400078e0289 */
[----:B------:R-:W-:Y:S01]  /*5260*/  @!P1 FADD.FTZ R223, -R223, -RZ ;  /* 0x800000ffdfdf9221 */ /* 0x000fe20000010100 */
[----:B------:R-:W-:Y:S02]  /*5270*/  ISETP.GT.U32.AND P1, PT, R48, UR9, PT ;  /* 0x0000000930007c0c */ /* 0x000fe4000bf24070 */
[----:B------:R-:W3:Y:S01]  /*5280*/  MUFU.EX2 R225, R225 ;  /* 0x000000e100e17308 */ /* 0x000ee20000000800 */
[----:B-1----:R-:W-:Y:S01]  /*5290*/  @!P6 FADD.FTZ R220, -R220, -RZ ;  /* 0x800000ffdcdce221 */ /* 0x002fe20000010100 */
[----:B------:R-:W-:Y:S01]  /*52a0*/  ISETP.LE.U32.AND P6, PT, R51, UR9, PT ;  /* 0x0000000933007c0c */ /* 0x000fe2000bfc3070 */
[----:B------:R-:W-:Y:S01]  /*52b0*/  @!P5 FADD.FTZ R226, -R226, -RZ ;  /* 0x800000ffe2e2d221 */ /* 0x000fe20000010100 */
[----:B------:R-:W-:Y:S02]  /*52c0*/  LOP3.LUT R49, R133, 0xffff, RZ, 0xc0, !PT ;  /* 0x0000ffff85317812 */ /* 0x000fe400078ec0ff */
[----:B------:R-:W-:Y:S04]  /*52d0*/  SHF.R.U32.HI R48, RZ, 0x18, R123 ;  /* 0x00000018ff307819 */ /* 0x000fe8000001167b */
[----:B------:R-:W1:Y:S01]  /*52e0*/  MUFU.EX2 R228, R228 ;  /* 0x000000e400e47308 */ /* 0x000e620000000800 */
[----:B--2---:R-:W-:Y:S01]  /*52f0*/  @!P3 FADD.FTZ R224, -R224, -RZ ;  /* 0x800000ffe0e0b221 */ /* 0x004fe20000010100 */
[----:B------:R-:W-:Y:S02]  /*5300*/  ISETP.GT.U32.AND P3, PT, R250, UR9, PT ;  /* 0x00000009fa007c0c */ /* 0x000fe4000bf64070 */
[----:B------:R-:W-:Y:S02]  /*5310*/  PRMT R240, R238, 0x7771, RZ ;  /* 0x00007771eef07816 */ /* 0x000fe400000000ff */
[----:B------:R-:W-:Y:S04]  /*5320*/  SHF.R.U32.HI R49, RZ, 0x8, R49 ;  /* 0x00000008ff317819 */ /* 0x000fe80000011631 */
[----:B------:R-:W2:Y:S01]  /*5330*/  MUFU.EX2 R227, R227 ;  /* 0x000000e300e37308 */ /* 0x000ea20000000800 */
[----:B---3--:R-:W-:Y:S01]  /*5340*/  @!P6 FADD.FTZ R225, -R225, -RZ ;  /* 0x800000ffe1e1e221 */ /* 0x008fe20000010100 */
[----:B------:R-:W-:Y:S02]  /*5350*/  ISETP.LE.U32.AND P6, PT, R237, UR9, PT ;  /* 0x00000009ed007c0c */ /* 0x000fe4000bfc3070 */
[----:B------:R-:W-:Y:S02]  /*5360*/  ISETP.LE.U32.AND P5, PT, R48, UR9, PT ;  /* 0x0000000930007c0c */ /* 0x000fe4000bfa3070 */
[----:B------:R-:W-:Y:S04]  /*5370*/  PRMT R48, R123, 0x7632, R48 ;  /* 0x000076327b307816 */ /* 0x000fe80000000030 */
[----:B------:R-:W3:Y:S01]  /*5380*/  MUFU.EX2 R234, R52 ;  /* 0x0000003400ea7308 */ /* 0x000ee20000000800 */
[----:B-1----:R-:W-:Y:S01]  /*5390*/  @P1 FADD.FTZ R228, -R228, -RZ ;  /* 0x800000ffe4e41221 */ /* 0x002fe20000010100 */
[----:B------:R-:W-:Y:S02]  /*53a0*/  ISETP.GT.U32.AND P1, PT, R239, UR9, PT ;  /* 0x00000009ef007c0c */ /* 0x000fe4000bf24070 */
[----:B------:R-:W-:Y:S02]  /*53b0*/  LOP3.LUT R49, R49, 0xffff, RZ, 0xc0, !PT ;  /* 0x0000ffff31317812 */ /* 0x000fe400078ec0ff */
[----:B------:R-:W-:Y:S01]  /*53c0*/  PRMT R238, R238, 0x7773, RZ ;  /* 0x00007773eeee7816 */ /* 0x000fe200000000ff */
[----:B------:R-:W-:Y:S03]  /*53d0*/  @!P6 FADD.FTZ R230, -R230, -RZ ;  /* 0x800000ffe6e6e221 */ /* 0x000fe60000010100 */
[----:B------:R-:W1:Y:S01]  /*53e0*/  MUFU.EX2 R229, R229 ;  /* 0x000000e500e57308 */ /* 0x000e620000000800 */
[----:B--2---:R-:W-:Y:S01]  /*53f0*/  @P0 FADD.FTZ R227, -R227, -RZ ;  /* 0x800000ffe3e30221 */ /* 0x004fe20000010100 */
[----:B------:R-:W-:Y:S02]  /*5400*/  ISETP.GT.U32.AND P0, PT, R240, UR9, PT ;  /* 0x00000009f0007c0c */ /* 0x000fe4000bf04070 */
[----:B------:R-:W-:Y:S02]  /*5410*/  LOP3.LUT R48, R48, 0xff, RZ, 0xc0, !PT ;  /* 0x000000ff30307812 */ /* 0x000fe400078ec0ff */
[----:B------:R-:W-:Y:S04]  /*5420*/  LOP3.LUT R50, R123, 0xffff, RZ, 0xc0, !PT ;  /* 0x0000ffff7b327812 */ /* 0x000fe800078ec0ff */
[----:B------:R-:W2:Y:S01]  /*5430*/  MUFU.EX2 R231, R235 ;  /* 0x000000eb00e77308 */ /* 0x000ea20000000800 */
[----:B---3--:R-:W-:Y:S01]  /*5440*/  @!P4 FADD.FTZ R234, -R234, -RZ ;  /* 0x800000ffeaeac221 */ /* 0x008fe20000010100 */
[----:B------:R-:W-:Y:S02]  /*5450*/  ISETP.LE.U32.AND P4, PT, R49, UR9, PT ;  /* 0x0000000931007c0c */ /* 0x000fe4000bf83070 */
[----:B------:R-:W-:Y:S02]  /*5460*/  ISETP.LE.U32.AND P6, PT, R48, UR9, PT ;  /* 0x0000000930007c0c */ /* 0x000fe4000bfc3070 */
[----:B------:R-:W-:Y:S04]  /*5470*/  LOP3.LUT R48, R133, 0xff, RZ, 0xc0, !PT ;  /* 0x000000ff85307812 */ /* 0x000fe800078ec0ff */
[----:B------:R-:W3:Y:S01]  /*5480*/  MUFU.EX2 R239, R57 ;  /* 0x0000003900ef7308 */ /* 0x000ee20000000800 */
[----:B-1----:R-:W-:Y:S01]  /*5490*/  @P3 FADD.FTZ R229, -R229, -RZ ;  /* 0x800000ffe5e53221 */ /* 0x002fe20000010100 */
[----:B------:R-:W-:Y:S02]  /*54a0*/  ISETP.GT.U32.AND P3, PT, R238, UR9, PT ;  /* 0x00000009ee007c0c */ /* 0x000fe4000bf64070 */
[----:B------:R-:W-:Y:S02]  /*54b0*/  PRMT R49, R246, 0x7771, RZ ;  /* 0x00007771f6317816 */ /* 0x000fe400000000ff */
[----:B------:R-:W-:Y:S04]  /*54c0*/  SHF.R.U32.HI R50, RZ, 0x8, R50 ;  /* 0x00000008ff327819 */ /* 0x000fe80000011632 */
[----:B------:R-:W1:Y:S01]  /*54d0*/  MUFU.EX2 R233, R233 ;  /* 0x000000e900e97308 */ /* 0x000e620000000800 */
[----:B--2---:R-:W-:Y:S01]  /*54e0*/  @P0 FADD.FTZ R231, -R231, -RZ ;  /* 0x800000ffe7e70221 */ /* 0x004fe20000010100 */
[----:B------:R-:W-:Y:S02]  /*54f0*/  ISETP.LE.U32.AND P0, PT, R48, UR9, PT ;  /* 0x0000000930007c0c */ /* 0x000fe4000bf03070 */
[----:B------:R-:W-:Y:S02]  /*5500*/  PRMT R48, R133, 0x7632, R48 ;  /* 0x0000763285307816 */ /* 0x000fe40000000030 */
[----:B------:R-:W-:Y:S04]  /*5510*/  LOP3.LUT R50, R50, 0xffff, RZ, 0xc0, !PT ;  /* 0x0000ffff32327812 */ /* 0x000fe800078ec0ff */
[----:B------:R-:W2:Y:S01]  /*5520*/  MUFU.EX2 R232, R232 ;  /* 0x000000e800e87308 */ /* 0x000ea20000000800 */
[----:B---3--:R-:W-:Y:S01]  /*5530*/  @!P4 FADD.FTZ R239, -R239, -RZ ;  /* 0x800000ffefefc221 */ /* 0x008fe20000010100 */
[----:B------:R-:W-:Y:S02]  /*5540*/  ISETP.GT.U32.AND P4, PT, R49, UR9, PT ;  /* 0x0000000931007c0c */ /* 0x000fe4000bf84070 */
[----:B------:R-:W-:Y:S02]  /*5550*/  LOP3.LUT R48, R48, 0xff, RZ, 0xc0, !PT ;  /* 0x000000ff30307812 */ /* 0x000fe400078ec0ff */
[----:B------:R-:W-:Y:S04]  /*5560*/  F2FP.RELU.BF16.F32.PACK_AB R49, R189, R186 ;  /* 0x000000babd31723e */ /* 0x000fe800000018ff */
[----:B------:R-:W3:Y:S01]  /*5570*/  MUFU.EX2 R240, R58 ;  /* 0x0000003a00f07308 */ /* 0x000ee20000000800 */
[----:B-1----:R-:W-:Y:S01]  /*5580*/  @P3 FADD.FTZ R233, -R233, -RZ ;  /* 0x800000ffe9e93221 */ /* 0x002fe20000010100 */
[----:B------:R-:W-:Y:S01]  /*5590*/  ISETP.LE.U32.AND P3, PT, R48, UR9, PT ;  /* 0x0000000930007c0c */ /* 0x000fe2000bf63070 */
[----:B------:R1:W-:Y:S01]  /*55a0*/  STS [R138], R49 ;  /* 0x000000318a007388 */ /* 0x0003e20000000800 */
[----:B------:R-:W-:Y:S02]  /*55b0*/  PRMT R48, R246, 0x7772, RZ ;  /* 0x00007772f6307816 */ /* 0x000fe400000000ff */
[----:B------:R-:W-:Y:S04]  /*55c0*/  F2FP.RELU.BF16.F32.PACK_AB R51, R188, R187 ;  /* 0x000000bbbc33723e */ /* 0x000fe800000018ff */
[----:B------:R-:W4:Y:S01]  /*55d0*/  MUFU.EX2 R238, R56 ;  /* 0x0000003800ee7308 */ /* 0x000f220000000800 */
[----:B--2---:R-:W-:Y:S01]  /*55e0*/  @P1 FADD.FTZ R232, -R232, -RZ ;  /* 0x800000ffe8e81221 */ /* 0x004fe20000010100 */
[----:B------:R-:W-:Y:S01]  /*55f0*/  ISETP.LE.U32.AND P1, PT, R50, UR9, PT ;  /* 0x0000000932007c0c */ /* 0x000fe2000bf23070 */
[----:B------:R2:W-:Y:S01]  /*5600*/  STS [R138+0x400], R51 ;  /* 0x000400338a007388 */ /* 0x0005e20000000800 */
[----:B------:R-:W-:Y:S02]  /*5610*/  PRMT R50, R246, 0x7770, RZ ;  /* 0x00007770f6327816 */ /* 0x000fe400000000ff */
[----:B------:R-:W-:Y:S04]  /*5620*/  F2FP.RELU.BF16.F32.PACK_AB R52, R195, R194 ;  /* 0x000000c2c334723e */ /* 0x000fe800000018ff */
[----:B------:R2:W2:Y:S01]  /*5630*/  MUFU.EX2 R235, R53 ;  /* 0x0000003500eb7308 */ /* 0x0004a20000000800 */
[----:B---3--:R-:W-:Y:S01]  /*5640*/  @!P3 FADD.FTZ R240, -R240, -RZ ;  /* 0x800000fff0f0b221 */ /* 0x008fe20000010100 */
[----:B------:R-:W-:Y:S02]  /*5650*/  ISETP.GT.U32.AND P3, PT, R48, UR9, PT ;  /* 0x0000000930007c0c */ /* 0x000fe4000bf64070 */
[----:B------:R-:W-:Y:S02]  /*5660*/  F2FP.RELU.BF16.F32.PACK_AB R48, R201, R200 ;  /* 0x000000c8c930723e */ /* 0x000fe400000018ff */
[----:B------:R-:W-:Y:S04]  /*5670*/  F2FP.RELU.BF16.F32.PACK_AB R57, R217, R216 ;  /* 0x000000d8d939723e */ /* 0x000fe800000018ff */
[----:B------:R3:W3:Y:S01]  /*5680*/  MUFU.EX2 R237, R55 ;  /* 0x0000003700ed7308 */ /* 0x0006e20000000800 */
[----:B----4-:R-:W-:Y:S01]  /*5690*/  @!P0 FADD.FTZ R238, -R238, -RZ ;  /* 0x800000ffeeee8221 */ /* 0x010fe20000010100 */
[----:B------:R-:W-:Y:S01]  /*56a0*/  ISETP.LE.U32.AND P0, PT, R50, UR9, PT ;  /* 0x0000000932007c0c */ /* 0x000fe2000bf03070 */
[----:B------:R4:W-:Y:S01]  /*56b0*/  STS [R171+0x400], R48 ;  /* 0x00040030ab007388 */ /* 0x0009e20000000800 */
[----:B------:R-:W-:Y:S02]  /*56c0*/  F2FP.RELU.BF16.F32.PACK_AB R50, R199, R198 ;  /* 0x000000c6c732723e */ /* 0x000fe400000018ff */
[----:B-1----:R-:W-:Y:S04]  /*56d0*/  F2FP.RELU.BF16.F32.PACK_AB R49, R203, R202 ;  /* 0x000000cacb31723e */ /* 0x002fe800000018ff */
[----:B------:R1:W4:Y:S01]  /*56e0*/  MUFU.EX2 R236, R54 ;  /* 0x0000003600ec7308 */ /* 0x0003220000000800 */
[----:B--2---:R-:W-:Y:S01]  /*56f0*/  F2FP.RELU.BF16.F32.PACK_AB R53, R191, R190 ;  /* 0x000000bebf35723e */ /* 0x004fe200000018ff */
[----:B------:R2:W-:Y:S01]  /*5700*/  STS [R171], R50 ;  /* 0x00000032ab007388 */ /* 0x0005e20000000800 */
[----:B------:R-:W-:Y:S01]  /*5710*/  @!P1 FADD.FTZ R235, -R235, -RZ ;  /* 0x800000ffebeb9221 */ /* 0x000fe20000010100 */
[----:B------:R-:W-:Y:S02]  /*5720*/  F2FP.RELU.BF16.F32.PACK_AB R51, R211, R210 ;  /* 0x000000d2d333723e */ /* 0x000fe400000018ff */
[----:B------:R2:W-:Y:S01]  /*5730*/  STS [R138+0x2000], R53 ;  /* 0x002000358a007388 */ /* 0x0005e20000000800 */
[----:B------:R-:W-:Y:S03]  /*5740*/  ISETP.GT.U32.AND P1, PT, R121, UR9, PT ;  /* 0x0000000979007c0c */ /* 0x000fe6000bf24070 */
[----:B------:R2:W-:Y:S01]  /*5750*/  MUFU.EX2 R243, R59 ;  /* 0x0000003b00f37308 */ /* 0x0005e20000000800 */
[----:B---3--:R-:W-:Y:S01]  /*5760*/  F2FP.RELU.BF16.F32.PACK_AB R55, R193, R192 ;  /* 0x000000c0c137723e */ /* 0x008fe200000018ff */
[----:B------:R-:W-:Y:S01]  /*5770*/  @!P5 FADD.FTZ R237, -R237, -RZ ;  /* 0x800000ffededd221 */ /* 0x000fe20000010100 */
[----:B------:R-:W-:Y:S01]  /*5780*/  F2FP.RELU.BF16.F32.PACK_AB R56, R221, R220 ;  /* 0x000000dcdd38723e */ /* 0x000fe200000018ff */
[----:B------:R-:W-:Y:S01]  /*5790*/  @!P0 FADD.FTZ R244, -R244, -RZ ;  /* 0x800000fff4f48221 */ /* 0x000fe20000010100 */
[----:B------:R-:W-:Y:S01]  /*57a0*/  PRMT R246, R246, 0x7773, RZ ;  /* 0x00007773f6f67816 */ /* 0x000fe200000000ff */
[----:B------:R3:W-:Y:S01]  /*57b0*/  STS [R138+0x2400], R55 ;  /* 0x002400378a007388 */ /* 0x0007e20000000800 */
[----:B------:R-:W-:Y:S03]  /*57c0*/  ISETP.GT.U32.AND P5, PT, R122, UR9, PT ;  /* 0x000000097a007c0c */ /* 0x000fe6000bfa4070 */
[----:B------:R-:W3:Y:S01]  /*57d0*/  MUFU.EX2 R241, R64 ;  /* 0x0000004000f17308 */ /* 0x000ee20000000800 */
[----:B-1----:R-:W-:Y:S01]  /*57e0*/  F2FP.RELU.BF16.F32.PACK_AB R54, R197, R196 ;  /* 0x000000c4c536723e */ /* 0x002fe200000018ff */
[----:B------:R1:W-:Y:S01]  /*57f0*/  STS [R171+0x2000], R52 ;  /* 0x00200034ab007388 */ /* 0x0003e20000000800 */
[----:B----4-:R-:W-:Y:S01]  /*5800*/  @!P6 FADD.FTZ R236, -R236, -RZ ;  /* 0x800000ffecece221 */ /* 0x010fe20000010100 */
[----:B------:R-:W-:Y:S02]  /*5810*/  F2FP.RELU.BF16.F32.PACK_AB R48, R219, R218 ;  /* 0x000000dadb30723e */ /* 0x000fe400000018ff */
[----:B------:R4:W-:Y:S01]  /*5820*/  STS [R171+0x2400], R54 ;  /* 0x00240036ab007388 */ /* 0x0009e20000000800 */
[----:B------:R-:W-:Y:S03]  /*5830*/  ISETP.GT.U32.AND P6, PT, R120, UR9, PT ;  /* 0x0000000978007c0c */ /* 0x000fe6000bfc4070 */
[----:B------:R-:W1:Y:S01]  /*5840*/  MUFU.EX2 R242, R242 ;  /* 0x000000f200f27308 */ /* 0x000e620000000800 */
[----:B--2---:R-:W-:Y:S01]  /*5850*/  F2FP.RELU.BF16.F32.PACK_AB R59, R215, R214 ;  /* 0x000000d6d73b723e */ /* 0x004fe200000018ff */
[----:B------:R2:W-:Y:S01]  /*5860*/  STS [R140], R49 ;  /* 0x000000318c007388 */ /* 0x0005e20000000800 */
[----:B------:R-:W-:Y:S02]  /*5870*/  SHF.R.U32.HI R133, RZ, 0x18, R133 ;  /* 0x00000018ff857819 */ /* 0x000fe40000011685 */
[----:B------:R-:W-:Y:S01]  /*5880*/  F2FP.RELU.BF16.F32.PACK_AB R50, R235, R234 ;  /* 0x000000eaeb32723e */ /* 0x000fe200000018ff */
[----:B------:R-:W-:Y:S01]  /*5890*/  STS [R140+0x400], R61 ;  /* 0x0004003d8c007388 */ /* 0x000fe20000000800 */
[----:B------:R-:W-:Y:S03]  /*58a0*/  F2FP.RELU.BF16.F32.PACK_AB R53, R209, R208 ;  /* 0x000000d0d135723e */ /* 0x000fe600000018ff */
[----:B------:R-:W2:Y:S01]  /*58b0*/  MUFU.EX2 R247, R66 ;  /* 0x0000004200f77308 */ /* 0x000ea20000000800 */
[----:B---3--:R-:W-:Y:S01]  /*58c0*/  @!P2 FADD.FTZ R241, -R241, -RZ ;  /* 0x800000fff1f1a221 */ /* 0x008fe20000010100 */
[----:B------:R-:W-:Y:S01]  /*58d0*/  STS [R170], R59 ;  /* 0x0000003baa007388 */ /* 0x000fe20000000800 */
[----:B------:R-:W-:Y:S02]  /*58e0*/  ISETP.GT.U32.AND P2, PT, R246, UR9, PT ;  /* 0x00000009f6007c0c */ /* 0x000fe4000bf44070 */
[----:B------:R-:W-:Y:S01]  /*58f0*/  F2FP.RELU.BF16.F32.PACK_AB R122, R239, R238 ;  /* 0x000000eeef7a723e */ /* 0x000fe200000018ff */
[----:B------:R3:W-:Y:S01]  /*5900*/  STS [R170+0x400], R57 ;  /* 0x00040039aa007388 */ /* 0x0007e20000000800 */
[----:B------:R-:W-:Y:S03]  /*5910*/  F2FP.RELU.BF16.F32.PACK_AB R55, R207, R206 ;  /* 0x000000cecf37723e */ /* 0x000fe600000018ff */
[----:B------:R-:W3:Y:S01]  /*5920*/  MUFU.EX2 R250, R67 ;  /* 0x0000004300fa7308 */ /* 0x000ee20000000800 */
[----:B-1----:R-:W-:Y:S01]  /*5930*/  @P1 FADD.FTZ R242, -R242, -RZ ;  /* 0x800000fff2f21221 */ /* 0x002fe20000010100 */
[----:B------:R1:W-:Y:S01]  /*5940*/  STS [R140+0x2400], R53 ;  /* 0x002400358c007388 */ /* 0x0003e20000000800 */
[----:B------:R-:W-:Y:S01]  /*5950*/  ISETP.LE.U32.AND P1, PT, R133, UR9, PT ;  /* 0x0000000985007c0c */ /* 0x000fe2000bf23070 */
[----:B------:R-:W-:Y:S01]  /*5960*/  IMAD.IADD R133, R0, 0x1, R3 ;  /* 0x0000000100857824 */ /* 0x000fe200078e0203 */
[----:B------:R-:W-:Y:S01]  /*5970*/  F2FP.RELU.BF16.F32.PACK_AB R52, R225, R224 ;  /* 0x000000e0e134723e */ /* 0x000fe200000018ff */
[----:B------:R1:W-:Y:S01]  /*5980*/  STS [R140+0x2000], R55 ;  /* 0x002000378c007388 */ /* 0x0003e20000000800 */
[----:B----4-:R-:W-:Y:S03]  /*5990*/  F2FP.RELU.BF16.F32.PACK_AB R54, R223, R222 ;  /* 0x000000dedf36723e */ /* 0x010fe600000018ff */
[----:B------:R-:W4:Y:S01]  /*59a0*/  MUFU.EX2 R246, R62 ;  /* 0x0000003e00f67308 */ /* 0x000f220000000800 */
[----:B--2---:R-:W-:Y:S01]  /*59b0*/  @P6 FADD.FTZ R247, -R247, -RZ ;  /* 0x800000fff7f76221 */ /* 0x004fe20000010100 */
[----:B------:R2:W-:Y:S01]  /*59c0*/  STS [R170+0x2000], R51 ;  /* 0x00200033aa007388 */ /* 0x0005e20000000800 */
[----:B------:R-:W-:Y:S02]  /*59d0*/  F2FP.RELU.BF16.F32.PACK_AB R49, R213, R212 ;  /* 0x000000d4d531723e */ /* 0x000fe400000018ff */
[----:B------:R-:W-:Y:S03]  /*59e0*/  FSETP.GE.FTZ.AND P0, PT, R186, RZ, PT ;  /* 0x000000ffba00720b */ /* 0x000fe60003f16000 */
[----:B------:R2:W-:Y:S02]  /*59f0*/  STS [R170+0x2400], R49 ;  /* 0x00240031aa007388 */ /* 0x0005e40000000800 */
[----:B------:R-:W2:Y:S01]  /*5a00*/  MUFU.EX2 R245, R245 ;  /* 0x000000f500f57308 */ /* 0x000ea20000000800 */
[----:B---3--:R-:W-:Y:S01]  /*5a10*/  @P5 FADD.FTZ R250, -R250, -RZ ;  /* 0x800000fffafa5221 */ /* 0x008fe20000010100 */
[----:B------:R-:W-:Y:S01]  /*5a20*/  @!P1 FADD.FTZ R243, -R243, -RZ ;  /* 0x800000fff3f39221 */ /* 0x000fe20000010100 */
[----:B------:R3:W-:Y:S01]  /*5a30*/  STS [R137], R48 ;  /* 0x0000003089007388 */ /* 0x0007e20000000800 */
[----:B------:R-:W-:Y:S02]  /*5a40*/  FSETP.GE.FTZ.AND P1, PT, R199, RZ, PT ;  /* 0x000000ffc700720b */ /* 0x000fe40003f36000 */
[----:B------:R-:W-:Y:S01]  /*5a50*/  F2FP.RELU.BF16.F32.PACK_AB R57, R231, R230 ;  /* 0x000000e6e739723e */ /* 0x000fe200000018ff */
[----:B------:R-:W-:Y:S03]  /*5a60*/  STS [R137+0x400], R56 ;  /* 0x0004003889007388 */ /* 0x000fe60000000800 */
[----:B------:R-:W3:Y:S01]  /*5a70*/  MUFU.EX2 R249, R249 ;  /* 0x000000f900f97308 */ /* 0x000ee20000000800 */
[----:B------:R-:W-:Y:S01]  /*5a80*/  F2FP.RELU.BF16.F32.PACK_AB R251, R250, R247 ;  /* 0x000000f7fafb723e */ /* 0x000fe200000018ff */
[----:B----4-:R-:W-:Y:S01]  /*5a90*/  @P3 FADD.FTZ R246, -R246, -RZ ;  /* 0x800000fff6f63221 */ /* 0x010fe20000010100 */
[----:B------:R-:W-:Y:S01]  /*5aa0*/  STS [R248], R57 ;  /* 0x00000039f8007388 */ /* 0x000fe20000000800 */
[----:B-1----:R-:W-:Y:S02]  /*5ab0*/  F2FP.RELU.BF16.F32.PACK_AB R53, R227, R226 ;  /* 0x000000e2e335723e */ /* 0x002fe400000018ff */
[----:B------:R-:W-:Y:S02]  /*5ac0*/  F2FP.RELU.BF16.F32.PACK_AB R55, R233, R232 ;  /* 0x000000e8e937723e */ /* 0x000fe400000018ff */
[----:B------:R-:W-:Y:S01]  /*5ad0*/  F2FP.RELU.BF16.F32.PACK_AB R120, R243, R240 ;  /* 0x000000f0f378723e */ /* 0x000fe200000018ff */
[----:B--2---:R-:W-:Y:S01]  /*5ae0*/  @P4 FADD.FTZ R245, -R245, -RZ ;  /* 0x800000fff5f54221 */ /* 0x004fe20000010100 */
[----:B------:R-:W-:Y:S01]  /*5af0*/  F2FP.RELU.BF16.F32.PACK_AB R51, R229, R228 ;  /* 0x000000e4e533723e */ /* 0x000fe200000018ff */
[----:B------:R-:W-:Y:S01]  /*5b00*/  STS [R248+0x400], R55 ;  /* 0x00040037f8007388 */ /* 0x000fe20000000800 */
[----:B------:R-:W-:Y:S02]  /*5b10*/  FSETP.GE.FTZ.AND P3, PT, R214, RZ, PT ;  /* 0x000000ffd600720b */ /* 0x000fe40003f76000 */
[----:B------:R-:W-:Y:S01]  /*5b20*/  F2FP.RELU.BF16.F32.PACK_AB R123, R245, R244 ;  /* 0x000000f4f57b723e */ /* 0x000fe200000018ff */
[----:B------:R-:W-:Y:S01]  /*5b30*/  STS [R137+0x2000], R54 ;  /* 0x0020003689007388 */ /* 0x000fe20000000800 */
[----:B------:R-:W-:Y:S01]  /*5b40*/  F2FP.RELU.BF16.F32.PACK_AB R49, R242, R241 ;  /* 0x000000f1f231723e */ /* 0x000fe200000018ff */
[----:B---3--:R-:W-:Y:S01]  /*5b50*/  @P2 FADD.FTZ R249, -R249, -RZ ;  /* 0x800000fff9f92221 */ /* 0x008fe20000010100 */
[C---:B------:R-:W-:Y:S01]  /*5b60*/  FSETP.GE.FTZ.AND P2, PT, R198.reuse, RZ, PT ;  /* 0x000000ffc600720b */ /* 0x040fe20003f56000 */
[----:B------:R-:W-:Y:S01]  /*5b70*/  STS [R137+0x2400], R52 ;  /* 0x0024003489007388 */ /* 0x000fe20000000800 */
[----:B------:R-:W-:Y:S02]  /*5b80*/  F2FP.RELU.BF16.F32.PACK_AB R48, R237, R236 ;  /* 0x000000eced30723e */ /* 0x000fe400000018ff */
[----:B------:R-:W-:Y:S01]  /*5b90*/  F2FP.RELU.BF16.F32.PACK_AB R121, R249, R246 ;  /* 0x000000f6f979723e */ /* 0x000fe200000018ff */
[----:B------:R-:W-:Y:S01]  /*5ba0*/  STS [R248+0x2000], R53 ;  /* 0x00200035f8007388 */ /* 0x000fe20000000800 */
[----:B------:R-:W-:Y:S03]  /*5bb0*/  FSETP.GE.FTZ.AND P4, PT, R203, RZ, PT ;  /* 0x000000ffcb00720b */ /* 0x000fe60003f96000 */
[----:B------:R-:W-:Y:S04]  /*5bc0*/  STS [R248+0x2400], R51 ;  /* 0x00240033f8007388 */ /* 0x000fe80000000800 */
[----:B------:R-:W-:Y:S04]  /*5bd0*/  STS [R141], R50 ;  /* 0x000000328d007388 */ /* 0x000fe80000000800 */
[----:B------:R-:W-:Y:S04]  /*5be0*/  STS [R141+0x400], R48 ;  /* 0x000400308d007388 */ /* 0x000fe80000000800 */
[----:B------:R-:W-:Y:S04]  /*5bf0*/  STS [R174], R49 ;  /* 0x00000031ae007388 */ /* 0x000fe80000000800 */
[----:B------:R-:W-:Y:S04]  /*5c00*/  STS [R174+0x400], R251 ;  /* 0x000400fbae007388 */ /* 0x000fe80000000800 */
[----:B------:R-:W-:Y:S04]  /*5c10*/  STS [R141+0x2000], R122 ;  /* 0x0020007a8d007388 */ /* 0x000fe80000000800 */
[----:B------:R-:W-:Y:S04]  /*5c20*/  STS [R141+0x2400], R120 ;  /* 0x002400788d007388 */ /* 0x000fe80000000800 */
[----:B------:R-:W-:Y:S04]  /*5c30*/  STS [R174+0x2000], R123 ;  /* 0x0020007bae007388 */ /* 0x000fe80000000800 */
[----:B------:R-:W-:Y:S04]  /*5c40*/  STS [R174+0x2400], R121 ;  /* 0x00240079ae007388 */ /* 0x000fe80000000800 */
[----:B------:R-:W-:Y:S08]  /*5c50*/  LDSM.16.M88.4 R64, [R132+0x4000] ;  /* 0x004000008440783b */ /* 0x000ff00000000200 */
[----:B------:R-:W1:Y:S08]  /*5c60*/  LDSM.16.M88.4 R48, [R0+0x2000] ;  /* 0x002000000030783b */ /* 0x000e700000000200 */
[----:B------:R-:W2:Y:S08]  /*5c70*/  LDSM.16.M88.4 R60, [R132+0x5000] ;  /* 0x00500000843c783b */ /* 0x000eb00000000200 */
[----:B------:R-:W3:Y:S08]  /*5c80*/  LDSM.16.M88.4 R52, [R0+0x2400] ;  /* 0x002400000034783b */ /* 0x000ef00000000200 */
[----:B------:R-:W4:Y:S08]  /*5c90*/  LDSM.16.M88.4 R56, [R0+0x2800] ;  /* 0x002800000038783b */ /* 0x000f300000000200 */
[----:B------:R-:W4:Y:S01]  /*5ca0*/  LDSM.16.M88.4 R100, [R0+0x2c00] ;  /* 0x002c00000064783b */ /* 0x000f220000000200 */
[-C--:B-1----:R-:W-:Y:S07]  /*5cb0*/  HMMA.16816.F32.BF16 R4, R64, R48.reuse, RZ ;  /* 0x000000304004723c */ /* 0x082fee00000418ff */
[----:B------:R-:W-:Y:S01]  /*5cc0*/  LDSM.16.M88.4 R104, [R125+0x4000] ;  /* 0x004000007d68783b */ /* 0x000fe20000000200 */
[C---:B--2---:R-:W-:Y:S07]  /*5cd0*/  HMMA.16816.F32.BF16 R8, R60.reuse, R48, RZ ;  /* 0x000000303c08723c */ /* 0x044fee00000418ff */
[----:B------:R-:W1:Y:S01]  /*5ce0*/  LDSM.16.M88.4 R108, [R133+0x2000] ;  /* 0x00200000856c783b */ /* 0x000e620000000200 */
[-C--:B------:R-:W-:Y:S07]  /*5cf0*/  HMMA.16816.F32.BF16 R12, R60, R50.reuse, RZ ;  /* 0x000000323c0c723c */ /* 0x080fee00000418ff */
[----:B------:R-:W2:Y:S01]  /*5d00*/  LDSM.16.M88.4 R112, [R125+0x5000] ;  /* 0x005000007d70783b */ /* 0x000ea20000000200 */
[C---:B------:R-:W-:Y:S07]  /*5d10*/  HMMA.16816.F32.BF16 R16, R64.reuse, R50, RZ ;  /* 0x000000324010723c */ /* 0x040fee00000418ff */
[----:B------:R-:W-:Y:S01]  /*5d20*/  LDSM.16.M88.4 R116, [R133+0x2800] ;  /* 0x002800008574783b */ /* 0x000fe20000000200 */
[-C--:B---3--:R-:W-:Y:S07]  /*5d30*/  HMMA.16816.F32.BF16 R20, R64, R52.reuse, RZ ;  /* 0x000000344014723c */ /* 0x088fee00000418ff */
[----:B------:R-:W-:Y:S01]  /*5d40*/  LDSM.16.M88.4 R120, [R133+0x2c00] ;  /* 0x002c00008578783b */ /* 0x000fe20000000200 */
        /* <DEDUP_REMOVED lines=10> */
[----:B------:R-:W-:Y:S01]  /*5df0*/  HMMA.16816.F32.BF16 R64, R64, R102, RZ ;  /* 0x000000664040723c */ /* 0x000fe200000418ff */
[----:B------:R-:W3:Y:S07]  /*5e00*/  LDSM.16.M88.4 R100, [R133+0x2400] ;  /* 0x002400008564783b */ /* 0x000eee0000000200 */
[-C--:B-1----:R-:W-:Y:S08]  /*5e10*/  HMMA.16816.F32.BF16 R4, R104, R108.reuse, R4 ;  /* 0x0000006c6804723c */ /* 0x082ff00000041804 */
[C---:B--2---:R-:W-:Y:S08]  /*5e20*/  HMMA.16816.F32.BF16 R8, R112.reuse, R108, R8 ;  /* 0x0000006c7008723c */ /* 0x044ff00000041808 */
[-C--:B------:R-:W-:Y:S08]  /*5e30*/  HMMA.16816.F32.BF16 R12, R112, R110.reuse, R12 ;  /* 0x0000006e700c723c */ /* 0x080ff0000004180c */
[C---:B------:R-:W-:Y:S08]  /*5e40*/  HMMA.16816.F32.BF16 R16, R104.reuse, R110, R16 ;  /* 0x0000006e6810723c */ /* 0x040ff00000041810 */
[-C--:B---3--:R-:W-:Y:S08]  /*5e50*/  HMMA.16816.F32.BF16 R20, R104, R100.reuse, R20 ;  /* 0x000000646814723c */ /* 0x088ff00000041814 */
[C---:B------:R-:W-:Y:S04]  /*5e60*/  HMMA.16816.F32.BF16 R24, R112.reuse, R100, R24 ;  /* 0x000000647018723c */ /* 0x040fe80000041818 */
[----:B------:R-:W-:Y:S04]  /*5e70*/  FADD.FTZ R251, -R175, R16 ;  /* 0x00000010affb7221 */ /* 0x000fe80000010100 */
[-C--:B------:R-:W-:Y:S03]  /*5e80*/  HMMA.16816.F32.BF16 R28, R112, R102.reuse, R28 ;  /* 0x00000066701c723c */ /* 0x080fe6000004181c */
[----:B------:R-:W-:Y:S01]  /*5e90*/  FSEL R251, R251, R175, P2 ;  /* 0x000000affbfb7208 */ /* 0x000fe20001000000 */
[----:B------:R-:W-:Y:S01]  /*5ea0*/  FADD.FTZ R252, -R175, R20 ;  /* 0x00000014affc7221 */ /* 0x000fe20000010100 */
[----:B------:R-:W-:Y:S03]  /*5eb0*/  FSETP.GE.FTZ.AND P2, PT, R215, RZ, PT ;  /* 0x000000ffd700720b */ /* 0x000fe60003f56000 */
[C---:B------:R-:W-:Y:S04]  /*5ec0*/  HMMA.16816.F32.BF16 R32, R104.reuse, R102, R32 ;  /* 0x000000666820723c */ /* 0x040fe80000041820 */
[----:B------:R-:W-:Y:S04]  /*5ed0*/  FMUL.FTZ R251, R198, R251 ;  /* 0x000000fbc6fb7220 */ /* 0x000fe80000410000 */
[-C--:B------:R-:W-:Y:S08]  /*5ee0*/  HMMA.16816.F32.BF16 R36, R104, R116.reuse, R36 ;  /* 0x000000746824723c */ /* 0x080ff00000041824 */
[C---:B------:R-:W-:Y:S04]  /*5ef0*/  HMMA.16816.F32.BF16 R40, R112.reuse, R116, R40 ;  /* 0x000000747028723c */ /* 0x040fe80000041828 */
[----:B------:R-:W-:Y:S04]  /*5f00*/  FADD.FTZ R198, -R175, R33 ;  /* 0x00000021afc67221 */ /* 0x000fe80000010100 */
[-C--:B------:R-:W-:Y:S03]  /*5f10*/  HMMA.16816.F32.BF16 R44, R112, R118.reuse, R44 ;  /* 0x00000076702c723c */ /* 0x080fe6000004182c */
[-C--:B------:R-:W-:Y:S02]  /*5f20*/  FSEL R198, R198, R175.reuse, P2 ;  /* 0x000000afc6c67208 */ /* 0x080fe40001000000 */
[----:B------:R-:W-:Y:S03]  /*5f30*/  FSETP.GE.FTZ.AND P2, PT, R234, RZ, PT ;  /* 0x000000ffea00720b */ /* 0x000fe60003f56000 */
[C---:B------:R-:W-:Y:S04]  /*5f40*/  HMMA.16816.F32.BF16 R48, R104.reuse, R118, R48 ;  /* 0x000000766830723c */ /* 0x040fe80000041830 */
[----:B------:R-:W-:Y:S04]  /*5f50*/  FMUL.FTZ R198, R215, R198 ;  /* 0x000000c6d7c67220 */ /* 0x000fe80000410000 */
[-C--:B------:R-:W-:Y:S08]  /*5f60*/  HMMA.16816.F32.BF16 R52, R104, R120.reuse, R52 ;  /* 0x000000786834723c */ /* 0x080ff00000041834 */
[C---:B------:R-:W-:Y:S04]  /*5f70*/  HMMA.16816.F32.BF16 R56, R112.reuse, R120, R56 ;  /* 0x000000787038723c */ /* 0x040fe80000041838 */
[C---:B------:R-:W-:Y:S01]  /*5f80*/  FADD.FTZ R120, -R175.reuse, R4 ;  /* 0x00000004af787221 */ /* 0x040fe20000010100 */
[C---:B------:R-:W-:Y:S03]  /*5f90*/  FADD.FTZ R48, -R175.reuse, R48 ;  /* 0x00000030af307221 */ /* 0x040fe60000010100 */
[-C--:B------:R-:W-:Y:S03]  /*5fa0*/  HMMA.16816.F32.BF16 R60, R112, R122.reuse, R60 ;  /* 0x0000007a703c723c */ /* 0x080fe6000004183c */
[----:B------:R-:W-:Y:S01]  /*5fb0*/  FSEL R121, R120, R175, P0 ;  /* 0x000000af78797208 */ /* 0x000fe20000000000 */
[----:B------:R-:W-:Y:S01]  /*5fc0*/  FADD.FTZ R120, -R175, R5 ;  /* 0x00000005af787221 */ /* 0x000fe20000010100 */
[----:B------:R-:W-:Y:S01]  /*5fd0*/  FSETP.GE.FTZ.AND P0, PT, R189, RZ, PT ;  /* 0x000000ffbd00720b */ /* 0x000fe20003f16000 */
[----:B------:R-:W-:Y:S02]  /*5fe0*/  FADD.FTZ R52, -R175, R52 ;  /* 0x00000034af347221 */ /* 0x000fe40000010100 */
[----:B------:R-:W-:Y:S01]  /*5ff0*/  FMUL.FTZ R121, R186, R121 ;  /* 0x00000079ba797220 */ /* 0x000fe20000410000 */
[-C--:B------:R-:W-:Y:S01]  /*6000*/  FSEL R120, R120, R175.reuse, P0 ;  /* 0x000000af78787208 */ /* 0x080fe20000000000 */
[----:B------:R-:W-:Y:S04]  /*6010*/  HMMA.16816.F32.BF16 R64, R104, R122, R64 ;  /* 0x0000007a6840723c */ /* 0x000fe80000041840 */
[----:B------:R-:W-:Y:S01]  /*6020*/  FSETP.GE.FTZ.AND P0, PT, R202, RZ, PT ;  /* 0x000000ffca00720b */ /* 0x000fe20003f16000 */
[----:B------:R-:W-:Y:S01]  /*6030*/  FMUL.FTZ R120, R189, R120 ;  /* 0x00000078bd787220 */ /* 0x000fe20000410000 */
[C---:B------:R-:W-:Y:S01]  /*6040*/  FADD.FTZ R186, -R175.reuse, R17 ;  /* 0x00000011afba7221 */ /* 0x040fe20000010100 */
[C---:B------:R-:W-:Y:S01]  /*6050*/  FADD.FTZ R122, -R175.reuse, R32 ;  /* 0x00000020af7a7221 */ /* 0x040fe20000010100 */
[----:B------:R-:W-:Y:S02]  /*6060*/  FSEL R189, R252, R175, P0 ;  /* 0x000000affcbd7208 */ /* 0x000fe40000000000 */
[----:B------:R-:W-:Y:S01]  /*6070*/  F2FP.BF16.F32.PACK_AB R121, R120, R121 ;  /* 0x000000797879723e */ /* 0x000fe200000010ff */
[----:B------:R-:W-:Y:S01]  /*6080*/  FADD.FTZ R120, -R175, R21 ;  /* 0x00000015af787221 */ /* 0x000fe20000010100 */
[----:B------:R-:W-:Y:S01]  /*6090*/  FSEL R186, R186, R175, P1 ;  /* 0x000000afbaba7208 */ /* 0x000fe20000800000 */
[----:B------:R-:W-:Y:S01]  /*60a0*/  FMUL.FTZ R189, R202, R189 ;  /* 0x000000bdcabd7220 */ /* 0x000fe20000410000 */
[----:B------:R-:W-:Y:S01]  /*60b0*/  FSETP.GE.FTZ.AND P0, PT, R219, RZ, PT ;  /* 0x000000ffdb00720b */ /* 0x000fe20003f16000 */
[C---:B------:R-:W-:Y:S01]  /*60c0*/  FADD.FTZ R202, -R175.reuse, R37 ;  /* 0x00000025afca7221 */ /* 0x040fe20000010100 */
[-C--:B------:R-:W-:Y:S01]  /*60d0*/  FSEL R123, R122, R175.reuse, P3 ;  /* 0x000000af7a7b7208 */ /* 0x080fe20001800000 */
        /* <DEDUP_REMOVED lines=8> */
[----:B------:R-:W-:Y:S01]  /*6160*/  FMUL.FTZ R123, R214, R123 ;  /* 0x0000007bd67b7220 */ /* 0x000fe20000410000 */
[----:B------:R-:W-:Y:S01]  /*6170*/  FSEL R199, R122, R175, P1 ;  /* 0x000000af7ac77208 */ /* 0x000fe20000800000 */
[----:B------:R-:W-:Y:S01]  /*6180*/  FADD.FTZ R122, -R175, R53 ;  /* 0x00000035af7a7221 */ /* 0x000fe20000010100 */
[----:B------:R-:W-:Y:S01]  /*6190*/  FSETP.GE.FTZ.AND P1, PT, R235, RZ, PT ;  /* 0x000000ffeb00720b */ /* 0x000fe20003f36000 */
[----:B------:R-:W-:Y:S01]  /*61a0*/  FMUL.FTZ R202, R219, R202 ;  /* 0x000000cadbca7220 */ /* 0x000fe20000410000 */
[----:B------:R-:W-:Y:S01]  /*61b0*/  F2FP.BF16.F32.PACK_AB R189, R120, R189 ;  /* 0x000000bd78bd723e */ /* 0x000fe200000010ff */
[----:B------:R-:W-:Y:S01]  /*61c0*/  FADD.FTZ R120, -R175, R49 ;  /* 0x00000031af787221 */ /* 0x000fe20000010100 */
[----:B------:R-:W-:Y:S01]  /*61d0*/  FSEL R122, R122, R175, P1 ;  /* 0x000000af7a7a7208 */ /* 0x000fe20000800000 */
[----:B------:R-:W-:Y:S01]  /*61e0*/  FMUL.FTZ R199, R218, R199 ;  /* 0x000000c7dac77220 */ /* 0x000fe20000410000 */
[----:B------:R-:W-:Y:S02]  /*61f0*/  FSETP.GE.FTZ.AND P4, PT, R230, RZ, PT ;  /* 0x000000ffe600720b */ /* 0x000fe40003f96000 */
[----:B------:R-:W-:Y:S01]  /*6200*/  FSETP.GE.FTZ.AND P3, PT, R231, RZ, PT ;  /* 0x000000ffe700720b */ /* 0x000fe20003f76000 */
[----:B------:R-:W-:Y:S01]  /*6210*/  FMUL.FTZ R122, R235, R122 ;  /* 0x0000007aeb7a7220 */ /* 0x000fe20000410000 */
[----:B------:R-:W-:Y:S02]  /*6220*/  FSETP.GE.FTZ.AND P1, PT, R241, RZ, PT ;  /* 0x000000fff100720b */ /* 0x000fe40003f36000 */
[-C--:B------:R-:W-:Y:S01]  /*6230*/  FSEL R49, R48, R175.reuse, P4 ;  /* 0x000000af30317208 */ /* 0x080fe20002000000 */
[----:B------:R-:W-:Y:S01]  /*6240*/  FADD.FTZ R48, -R149, R6 ;  /* 0x0000000695307221 */ /* 0x000fe20000010100 */
[-C--:B------:R-:W-:Y:S02]  /*6250*/  FSEL R120, R120, R175.reuse, P3 ;  /* 0x000000af78787208 */ /* 0x080fe40001800000 */
        /* <DEDUP_REMOVED lines=9> */
[----:B------:R-:W-:Y:S01]  /*62f0*/  FADD.FTZ R52, -R149, R7 ;  /* 0x0000000795347221 */ /* 0x000fe20000010100 */
[----:B------:R-:W-:Y:S01]  /*6300*/  F2FP.BF16.F32.PACK_AB R122, R122, R53 ;  /* 0x000000357a7a723e */ /* 0x000fe200000010ff */
[----:B------:R-:W-:Y:S01]  /*6310*/  FMUL.FTZ R241, R241, R64 ;  /* 0x00000040f1f17220 */ /* 0x000fe20000410000 */
[----:B------:R-:W-:Y:S01]  /*6320*/  F2FP.BF16.F32.PACK_AB R186, R186, R251 ;  /* 0x000000fbbaba723e */ /* 0x000fe200000010ff */
[----:B------:R-:W-:Y:S01]  /*6330*/  FMUL.FTZ R242, R242, R175 ;  /* 0x000000aff2f27220 */ /* 0x000fe20000410000 */
        /* <DEDUP_REMOVED lines=38> */
.L_x_536:
[----:B------:R-:W-:Y:S01]  /*65a0*/  FADD.FTZ R4, -R149, R19 ;  /* 0x0000001395047221 */ /* 0x000fe20000010100 */
[----:B------:R-:W-:Y:S01]  /*65b0*/  FSETP.GE.FTZ.AND P2, PT, R201, RZ, PT ;  /* 0x000000ffc900720b */ /* 0x000fe20003f56000 */
[C---:B------:R-:W-:Y:S01]  /*65c0*/  FADD.FTZ R22, -R149.reuse, R22 ;  /* 0x0000001695167221 */ /* 0x040fe20000010100 */
[C---:B------:R-:W-:Y:S01]  /*65d0*/  FADD.FTZ R6, -R149.reuse, R23 ;  /* 0x0000001795067221 */ /* 0x040fe20000010100 */
[----:B------:R-:W-:Y:S01]  /*65e0*/  FSETP.GE.FTZ.AND P1, PT, R204, RZ, PT ;  /* 0x000000ffcc00720b */ /* 0x000fe20003f36000 */
[C---:B------:R-:W-:Y:S01]  /*65f0*/  FADD.FTZ R18, -R149.reuse, R18 ;  /* 0x0000001295127221 */ /* 0x040fe20000010100 */
[-C--:B------:R-:W-:Y:S01]  /*6600*/  FSEL R4, R4, R149.reuse, P2 ;  /* 0x0000009504047208 */ /* 0x080fe20001000000 */
[----:B------:R-:W-:Y:S01]  /*6610*/  FADD.FTZ R34, -R149, R34 ;  /* 0x0000002295227221 */ /* 0x000fe20000010100 */
[----:B------:R-:W-:Y:S01]  /*6620*/  FSETP.GE.FTZ.AND P2, PT, R205, RZ, PT ;  /* 0x000000ffcd00720b */ /* 0x000fe20003f56000 */
[----:B-1----:R-:W-:Y:S01]  /*6630*/  FADD.FTZ R16, -R149, R35 ;  /* 0x0000002395107221 */ /* 0x002fe20000010100 */
        /* <DEDUP_REMOVED lines=17> */
[C---:B------:R-:W-:Y:S01]  /*6750*/  FADD.FTZ R6, -R149.reuse, R51 ;  /* 0x0000003395067221 */ /* 0x040fe20000010100 */
[----:B------:R-:W-:Y:S01]  /*6760*/  FSEL R16, R16, R149, P3 ;  /* 0x0000009510107208 */ /* 0x000fe20001800000 */
[----:B------:R-:W-:Y:S01]  /*6770*/  FMUL.FTZ R17, R216, R17 ;  /* 0x00000011d8117220 */ /* 0x000fe20000410000 */
[----:B------:R-:W-:Y:S01]  /*6780*/  FSETP.GE.FTZ.AND P6, PT, R232, RZ, PT ;  /* 0x000000ffe800720b */ /* 0x000fe20003fd6000 */
[----:B------:R-:W-:Y:S01]  /*6790*/  FADD.FTZ R38, -R149, R38 ;  /* 0x0000002695267221 */ /* 0x000fe20000010100 */
[----:B------:R-:W-:Y:S01]  /*67a0*/  FSETP.GE.FTZ.AND P5, PT, R233, RZ, PT ;  /* 0x000000ffe900720b */ /* 0x000fe20003fb6000 */
[----:B------:R-:W-:Y:S01]  /*67b0*/  FMUL.FTZ R16, R217, R16 ;  /* 0x00000010d9107220 */ /* 0x000fe20000410000 */
[----:B------:R-:W-:Y:S01]  /*67c0*/  FSEL R18, R18, R149, P1 ;  /* 0x0000009512127208 */ /* 0x000fe20000800000 */
[----:B------:R-:W-:Y:S01]  /*67d0*/  STS [R138+-0x8000], R121 ;  /* 0xff8000798a007388 */ /* 0x000fe20000000800 */
[----:B------:R-:W-:Y:S01]  /*67e0*/  FSETP.GE.FTZ.AND P1, PT, R250, RZ, PT ;  /* 0x000000fffa00720b */ /* 0x000fe20003f36000 */
[C---:B------:R-:W-:Y:S01]  /*67f0*/  FADD.FTZ R54, -R149.reuse, R54 ;  /* 0x0000003695367221 */ /* 0x040fe20000010100 */
[----:B------:R-:W-:Y:S01]  /*6800*/  F2FP.BF16.F32.PACK_AB R4, R4, R5 ;  /* 0x000000050404723e */ /* 0x000fe200000010ff */
[----:B------:R-:W-:Y:S01]  /*6810*/  FADD.FTZ R66, -R149, R66 ;  /* 0x0000004295427221 */ /* 0x000fe20000010100 */
[----:B------:R-:W-:Y:S01]  /*6820*/  F2FP.BF16.F32.PACK_AB R53, R53, R48 ;  /* 0x000000303535723e */ /* 0x000fe200000010ff */
[----:B------:R-:W-:Y:S01]  /*6830*/  FMUL.FTZ R18, R221, R18 ;  /* 0x00000012dd127220 */ /* 0x000fe20000410000 */
[-C--:B------:R-:W-:Y:S01]  /*6840*/  FSEL R5, R50, R149.reuse, P6 ;  /* 0x0000009532057208 */ /* 0x080fe20003000000 */
[----:B-----5:R-:W-:Y:S01]  /*6850*/  FADD.FTZ R8, -R185, R8 ;  /* 0x00000008b9087221 */ /* 0x020fe20000010100 */
[----:B------:R-:W-:Y:S01]  /*6860*/  FSEL R6, R6, R149, P5 ;  /* 0x0000009506067208 */ /* 0x000fe20002800000 */
[----:B------:R-:W-:Y:S01]  /*6870*/  STS [R138+-0x7c00], R53 ;  /* 0xff8400358a007388 */ /* 0x000fe20000000800 */
[----:B------:R-:W-:Y:S01]  /*6880*/  FSETP.GE.FTZ.AND P2, PT, R220, RZ, PT ;  /* 0x000000ffdc00720b */ /* 0x000fe20003f56000 */
[----:B------:R-:W-:Y:S01]  /*6890*/  FMUL.FTZ R5, R232, R5 ;  /* 0x00000005e8057220 */ /* 0x000fe20000410000 */
[----:B------:R-:W-:Y:S01]  /*68a0*/  F2FP.BF16.F32.PACK_AB R17, R16, R17 ;  /* 0x000000111011723e */ /* 0x000fe200000010ff */
[----:B------:R-:W-:Y:S01]  /*68b0*/  FMUL.FTZ R6, R233, R6 ;  /* 0x00000006e9067220 */ /* 0x000fe20000410000 */
[----:B------:R-:W-:Y:S01]  /*68c0*/  FSEL R19, R38, R149, P2 ;  /* 0x0000009526137208 */ /* 0x000fe20001000000 */
[----:B------:R-:W-:Y:S01]  /*68d0*/  FADD.FTZ R16, -R149, R55 ;  /* 0x0000003795107221 */ /* 0x000fe20000010100 */
[----:B------:R-:W-:Y:S01]  /*68e0*/  FSETP.GE.FTZ.AND P4, PT, R236, RZ, PT ;  /* 0x000000ffec00720b */ /* 0x000fe20003f96000 */
[----:B------:R1:W-:Y:S01]  /*68f0*/  STS [R171+-0x7c00], R4 ;  /* 0xff840004ab007388 */ /* 0x0003e20000000800 */
[----:B------:R-:W-:Y:S01]  /*6900*/  FSETP.GE.FTZ.AND P3, PT, R237, RZ, PT ;  /* 0x000000ffed00720b */ /* 0x000fe20003f76000 */
[----:B------:R-:W-:Y:S01]  /*6910*/  FMUL.FTZ R19, R220, R19 ;  /* 0x00000013dc137220 */ /* 0x000fe20000410000 */
[----:B------:R-:W-:Y:S01]  /*6920*/  FSETP.GE.FTZ.AND P2, PT, R247, RZ, PT ;  /* 0x000000fff700720b */ /* 0x000fe20003f56000 */
[C---:B------:R-:W-:Y:S01]  /*6930*/  FADD.FTZ R12, -R185.reuse, R12 ;  /* 0x0000000cb90c7221 */ /* 0x040fe20000010100 */
[----:B------:R-:W-:Y:S01]  /*6940*/  F2FP.BF16.F32.PACK_AB R5, R6, R5 ;  /* 0x000000050605723e */ /* 0x000fe200000010ff */
[C---:B------:R-:W-:Y:S01]  /*6950*/  FADD.FTZ R6, -R185.reuse, R9 ;  /* 0x00000009b9067221 */ /* 0x040fe20000010100 */
        /* <DEDUP_REMOVED lines=10> */
[----:B------:R-:W-:Y:S01]  /*6a00*/  F2FP.BF16.F32.PACK_AB R18, R18, R19 ;  /* 0x000000131212723e */ /* 0x000fe200000010ff */
[C---:B------:R-:W-:Y:S01]  /*6a10*/  FADD.FTZ R40, -R185.reuse, R40 ;  /* 0x00000028b9287221 */ /* 0x040fe20000010100 */
[-C--:B------:R-:W-:Y:S01]  /*6a20*/  FSEL R19, R8, R185.reuse, P1 ;  /* 0x000000b908137208 */ /* 0x080fe20000800000 */
[C---:B------:R-:W-:Y:S01]  /*6a30*/  FADD.FTZ R8, -R185.reuse, R13 ;  /* 0x0000000db9087221 */ /* 0x040fe20000010100 */
[----:B------:R-:W-:Y:S01]  /*6a40*/  FSEL R6, R6, R185, P3 ;  /* 0x000000b906067208 */ /* 0x000fe20001800000 */
[----:B------:R-:W-:Y:S01]  /*6a50*/  FADD.FTZ R56, -R185, R56 ;  /* 0x00000038b9387221 */ /* 0x000fe20000010100 */
[----:B------:R-:W-:Y:S01]  /*6a60*/  FSETP.GE.FTZ.AND P1, PT, R195, RZ, PT ;  /* 0x000000ffc300720b */ /* 0x000fe20003f36000 */
[----:B------:R-:W-:Y:S01]  /*6a70*/  FMUL.FTZ R19, R190, R19 ;  /* 0x00000013be137220 */ /* 0x000fe20000410000 */
[----:B------:R-:W-:Y:S01]  /*6a80*/  FSETP.GE.FTZ.AND P2, PT, R194, RZ, PT ;  /* 0x000000ffc200720b */ /* 0x000fe20003f56000 */
[----:B------:R-:W-:Y:S01]  /*6a90*/  FMUL.FTZ R6, R191, R6 ;  /* 0x00000006bf067220 */ /* 0x000fe20000410000 */
[-C--:B------:R-:W-:Y:S01]  /*6aa0*/  FSEL R8, R8, R185.reuse, P1 ;  /* 0x000000b908087208 */ /* 0x080fe20000800000 */
[C---:B-1----:R-:W-:Y:S01]  /*6ab0*/  FADD.FTZ R4, -R185.reuse, R29 ;  /* 0x0000001db9047221 */ /* 0x042fe20000010100 */
[----:B------:R-:W-:Y:S01]  /*6ac0*/  FSEL R9, R12, R185, P2 ;  /* 0x000000b90c097208 */ /* 0x000fe20001000000 */
[C---:B------:R-:W-:Y:S01]  /*6ad0*/  FADD.FTZ R12, -R185.reuse, R41 ;  /* 0x00000029b90c7221 */ /* 0x040fe20000010100 */
[----:B------:R-:W-:Y:S01]  /*6ae0*/  F2FP.BF16.F32.PACK_AB R19, R6, R19 ;  /* 0x000000130613723e */ /* 0x000fe200000010ff */
[----:B------:R-:W-:Y:S01]  /*6af0*/  FADD.FTZ R6, -R185, R25 ;  /* 0x00000019b9067221 */ /* 0x000fe20000010100 */
[----:B------:R-:W-:Y:S01]  /*6b00*/  FSETP.GE.FTZ.AND P1, PT, R206, RZ, PT ;  /* 0x000000ffce00720b */ /* 0x000fe20003f36000 */
[----:B------:R-:W-:Y:S01]  /*6b10*/  FMUL.FTZ R9, R194, R9 ;  /* 0x00000009c2097220 */ /* 0x000fe20000410000 */
[----:B------:R-:W-:Y:S01]  /*6b20*/  FSETP.GE.FTZ.AND P5, PT, R207, RZ, PT ;  /* 0x000000ffcf00720b */ /* 0x000fe20003fb6000 */
[----:B------:R-:W-:Y:S01]  /*6b30*/  FMUL.FTZ R8, R195, R8 ;  /* 0x00000008c3087220 */ /* 0x000fe20000410000 */
        /* <DEDUP_REMOVED lines=10> */
[----:B------:R-:W-:Y:S01]  /*6be0*/  FSETP.GE.FTZ.AND P1, PT, R223, RZ, PT ;  /* 0x000000ffdf00720b */ /* 0x000fe20003f36000 */
[----:B------:R-:W-:Y:S01]  /*6bf0*/  FADD.FTZ R11, -R184, R11 ;  /* 0x0000000bb80b7221 */ /* 0x000fe20000010100 */
[----:B------:R-:W-:Y:S01]  /*6c00*/  F2FP.BF16.F32.PACK_AB R8, R8, R9 ;  /* 0x000000090808723e */ /* 0x000fe200000010ff */
[----:B------:R-:W-:Y:S01]  /*6c10*/  STS [R171+-0x8000], R186 ;  /* 0xff8000baab007388 */ /* 0x000fe20000000800 */
[----:B------:R-:W-:Y:S01]  /*6c20*/  F2FP.BF16.F32.PACK_AB R16, R16, R21 ;  /* 0x000000151010723e */ /* 0x000fe200000010ff */
[----:B------:R-:W-:Y:S01]  /*6c30*/  FADD.FTZ R15, -R184, R15 ;  /* 0x0000000fb80f7221 */ /* 0x000fe20000010100 */
[-C--:B------:R-:W-:Y:S01]  /*6c40*/  FSEL R9, R28, R185.reuse, P4 ;  /* 0x000000b91c097208 */ /* 0x080fe20002000000 */
[----:B------:R1:W-:Y:S01]  /*6c50*/  STS [R138+-0x6000], R19 ;  /* 0xffa000138a007388 */ /* 0x0003e20000000800 */
        /* <DEDUP_REMOVED lines=24> */
[----:B------:R-:W-:Y:S01]  /*6de0*/  FSEL R6, R6, R185, P5 ;  /* 0x000000b906067208 */ /* 0x000fe20002800000 */
[----:B-1----:R-:W-:Y:S01]  /*6df0*/  FADD.FTZ R19, -R184, R42 ;  /* 0x0000002ab8137221 */ /* 0x002fe20000010100 */
[----:B------:R-:W-:Y:S01]  /*6e00*/  F2FP.BF16.F32.PACK_AB R12, R12, R21 ;  /* 0x000000150c0c723e */ /* 0x000fe200000010ff */
[----:B------:R-:W-:Y:S01]  /*6e10*/  FADD.FTZ R21, -R184, R10 ;  /* 0x0000000ab8157221 */ /* 0x000fe20000010100 */
[----:B------:R-:W-:Y:S01]  /*6e20*/  FSETP.GE.FTZ.AND P2, PT, R244, RZ, PT ;  /* 0x000000fff400720b */ /* 0x000fe20003f56000 */
        /* <DEDUP_REMOVED lines=8> */
[----:B------:R-:W-:Y:S01]  /*6eb0*/  @P1 FADD.FTZ R185, -R185, R61 ;  /* 0x0000003db9b91221 */ /* 0x000fe20000010100 */
[----:B------:R-:W-:Y:S01]  /*6ec0*/  F2FP.BF16.F32.PACK_AB R9, R4, R9 ;  /* 0x000000090409723e */ /* 0x000fe200000010ff */
[----:B------:R-:W-:Y:S01]  /*6ed0*/  FMUL.FTZ R149, R250, R149 ;  /* 0x00000095fa957220 */ /* 0x000fe20000410000 */
        /* <DEDUP_REMOVED lines=8> */
[----:B------:R-:W-:Y:S01]  /*6f60*/  F2FP.BF16.F32.PACK_AB R23, R6, R23 ;  /* 0x000000170617723e */ /* 0x000fe200000010ff */
[----:B------:R-:W-:Y:S01]  /*6f70*/  FMUL.FTZ R29, R244, R29 ;  /* 0x0000001df41d7220 */ /* 0x000fe20000410000 */
[-C--:B------:R-:W-:Y:S01]  /*6f80*/  FSEL R25, R25, R184.reuse, P2 ;  /* 0x000000b819197208 */ /* 0x080fe20001000000 */
[----:B------:R-:W-:Y:S01]  /*6f90*/  IMAD R56, R143, UR8, RZ ;  /* 0x000000088f387c24 */ /* 0x000fe2000f8e02ff */
[----:B------:R-:W-:Y:S01]  /*6fa0*/  FSEL R6, R15, R184, P1 ;  /* 0x000000b80f067208 */ /* 0x000fe20000800000 */
[----:B------:R-:W-:Y:S01]  /*6fb0*/  FADD.FTZ R15, -R184, R30 ;  /* 0x0000001eb80f7221 */ /* 0x000fe20000010100 */
[----:B------:R-:W-:Y:S01]  /*6fc0*/  F2FP.BF16.F32.PACK_AB R21, R4, R21 ;  /* 0x000000150415723e */ /* 0x000fe200000010ff */
[----:B------:R-:W-:Y:S01]  /*6fd0*/  FMUL.FTZ R25, R196, R25 ;  /* 0x00000019c4197220 */ /* 0x000fe20000410000 */
[----:B------:R-:W-:Y:S01]  /*6fe0*/  FSETP.GE.FTZ.AND P2, PT, R208, RZ, PT ;  /* 0x000000ffd000720b */ /* 0x000fe20003f56000 */
[----:B------:R-:W-:Y:S01]  /*6ff0*/  FMUL.FTZ R6, R197, R6 ;  /* 0x00000006c5067220 */ /* 0x000fe20000410000 */
[----:B------:R-:W-:Y:S01]  /*7000*/  FSETP.GE.FTZ.AND P1, PT, R209, RZ, PT ;  /* 0x000000ffd100720b */ /* 0x000fe20003f36000 */
[----:B------:R-:W-:Y:S01]  /*7010*/  STS [R138+-0x5c00], R21 ;  /* 0xffa400158a007388 */ /* 0x000fe20000000800 */
[-C--:B------:R-:W-:Y:S02]  /*7020*/  FSEL R11, R11, R184.reuse, P2 ;  /* 0x000000b80b0b7208 */ /* 0x080fe40001000000 */
[----:B------:R-:W-:Y:S01]  /*7030*/  F2FP.BF16.F32.PACK_AB R6, R6, R25 ;  /* 0x000000190606723e */ /* 0x000fe200000010ff */
[----:B------:R-:W-:Y:S01]  /*7040*/  STS [R171+-0x6000], R8 ;  /* 0xffa00008ab007388 */ /* 0x000fe20000000800 */
[----:B------:R-:W-:Y:S01]  /*7050*/  FSEL R4, R27, R184, P1 ;  /* 0x000000b81b047208 */ /* 0x000fe20000800000 */
[----:B------:R-:W-:Y:S01]  /*7060*/  FMUL.FTZ R11, R208, R11 ;  /* 0x0000000bd00b7220 */ /* 0x000fe20000410000 */
[----:B------:R-:W-:Y:S01]  /*7070*/  FSETP.GE.FTZ.AND P1, PT, R213, RZ, PT ;  /* 0x000000ffd500720b */ /* 0x000fe20003f36000 */
[----:B------:R-:W-:Y:S01]  /*7080*/  STS [R171+-0x5c00], R6 ;  /* 0xffa40006ab007388 */ /* 0x000fe20000000800 */
[----:B------:R-:W-:Y:S01]  /*7090*/  FSETP.GE.FTZ.AND P2, PT, R212, RZ, PT ;  /* 0x000000ffd400720b */ /* 0x000fe20003f56000 */
[----:B------:R-:W-:Y:S01]  /*70a0*/  FMUL.FTZ R4, R209, R4 ;  /* 0x00000004d1047220 */ /* 0x000fe20000410000 */
[-C--:B------:R-:W-:Y:S01]  /*70b0*/  FSEL R10, R31, R184.reuse, P1 ;  /* 0x000000b81f0a7208 */ /* 0x080fe20000800000 */
[----:B------:R-:W-:Y:S01]  /*70c0*/  STS [R140+-0x8000], R189 ;  /* 0xff8000bd8c007388 */ /* 0x000fe20000000800 */
[----:B------:R-:W-:Y:S01]  /*70d0*/  FSEL R15, R15, R184, P2 ;  /* 0x000000b80f0f7208 */ /* 0x000fe20001000000 */
[----:B------:R-:W-:Y:S01]  /*70e0*/  FADD.FTZ R25, -R184, R46 ;  /* 0x0000002eb8197221 */ /* 0x000fe20000010100 */
[----:B------:R-:W-:Y:S01]  /*70f0*/  F2FP.BF16.F32.PACK_AB R11, R4, R11 ;  /* 0x0000000b040b723e */ /* 0x000fe200000010ff */
[----:B------:R-:W-:Y:S01]  /*7100*/  STS [R140+-0x7c00], R7 ;  /* 0xff8400078c007388 */ /* 0x000fe20000000800 */
[----:B------:R-:W-:Y:S01]  /*7110*/  FMUL.FTZ R10, R213, R10 ;  /* 0x0000000ad50a7220 */ /* 0x000fe20000410000 */
[----:B------:R-:W-:Y:S01]  /*7120*/  FMUL.FTZ R15, R212, R15 ;  /* 0x0000000fd40f7220 */ /* 0x000fe20000410000 */
[----:B------:R-:W-:Y:S01]  /*7130*/  FSETP.GE.FTZ.AND P2, PT, R224, RZ, PT ;  /* 0x000000ffe000720b */ /* 0x000fe20003f56000 */
[----:B------:R-:W-:Y:S01]  /*7140*/  STS [R170+-0x8000], R123 ;  /* 0xff80007baa007388 */ /* 0x000fe20000000800 */
[----:B------:R-:W-:Y:S01]  /*7150*/  FSETP.GE.FTZ.AND P1, PT, R225, RZ, PT ;  /* 0x000000ffe100720b */ /* 0x000fe20003f36000 */
[----:B------:R-:W-:Y:S01]  /*7160*/  FADD.FTZ R27, -R184, R58 ;  /* 0x0000003ab81b7221 */ /* 0x000fe20000010100 */
[----:B------:R-:W-:Y:S01]  /*7170*/  F2FP.BF16.F32.PACK_AB R15, R10, R15 ;  /* 0x0000000f0a0f723e */ /* 0x000fe200000010ff */
[----:B------:R-:W-:Y:S01]  /*7180*/  STS [R170+-0x7c00], R17 ;  /* 0xff840011aa007388 */ /* 0x000fe20000000800 */
[-C--:B------:R-:W-:Y:S01]  /*7190*/  FSEL R19, R19, R184.reuse, P2 ;  /* 0x000000b813137208 */ /* 0x080fe20001000000 */
[----:B------:R-:W-:Y:S01]  /*71a0*/  FADD.FTZ R31, -R184, R62 ;  /* 0x0000003eb81f7221 */ /* 0x000fe20000010100 */
[-C--:B------:R-:W-:Y:S01]  /*71b0*/  FSEL R14, R43, R184.reuse, P1 ;  /* 0x000000b82b0e7208 */ /* 0x080fe20000800000 */
[----:B------:R-:W-:Y:S01]  /*71c0*/  STS [R140+-0x6000], R13 ;  /* 0xffa0000d8c007388 */ /* 0x000fe20000000800 */
[----:B------:R-:W-:Y:S01]  /*71d0*/  FSETP.GE.FTZ.AND P5, PT, R229, RZ, PT ;  /* 0x000000ffe500720b */ /* 0x000fe20003fb6000 */
[----:B------:R-:W-:Y:S01]  /*71e0*/  FMUL.FTZ R19, R224, R19 ;  /* 0x00000013e0137220 */ /* 0x000fe20000410000 */
[----:B------:R-:W-:Y:S01]  /*71f0*/  FSETP.GE.FTZ.AND P2, PT, R228, RZ, PT ;  /* 0x000000ffe400720b */ /* 0x000fe20003f56000 */
[----:B------:R-:W-:Y:S01]  /*7200*/  STS [R140+-0x5c00], R11 ;  /* 0xffa4000b8c007388 */ /* 0x000fe20000000800 */
[----:B------:R-:W-:Y:S01]  /*7210*/  FSEL R4, R47, R184, P5 ;  /* 0x000000b82f047208 */ /* 0x000fe20002800000 */
        /* <DEDUP_REMOVED lines=8> */
[----:B------:R-:W-:Y:S02]  /*72a0*/  FSETP.GE.FTZ.AND P4, PT, R240, RZ, PT ;  /* 0x000000fff000720b */ /* 0x000fe40003f96000 */
[----:B------:R-:W-:Y:S01]  /*72b0*/  STS [R137+-0x8000], R202 ;  /* 0xff8000ca89007388 */ /* 0x000fe20000000800 */
[----:B------:R-:W-:Y:S02]  /*72c0*/  FSETP.GE.FTZ.AND P3, PT, R243, RZ, PT ;  /* 0x000000fff300720b */ /* 0x000fe40003f76000 */
[----:B------:R-:W-:Y:S01]  /*72d0*/  F2FP.BF16.F32.PACK_AB R25, R4, R25 ;  /* 0x000000190419723e */ /* 0x000fe200000010ff */
[----:B------:R-:W-:Y:S01]  /*72e0*/  STS [R137+-0x7c00], R18 ;  /* 0xff84001289007388 */ /* 0x000fe20000000800 */
[-C--:B------:R-:W-:Y:S02]  /*72f0*/  FSEL R27, R27, R184.reuse, P4 ;  /* 0x000000b81b1b7208 */ /* 0x080fe40002000000 */
[-C--:B------:R-:W-:Y:S01]  /*7300*/  FSEL R20, R59, R184.reuse, P3 ;  /* 0x000000b83b147208 */ /* 0x080fe20001800000 */
[----:B------:R-:W-:Y:S01]  /*7310*/  STS [R248+-0x8000], R49 ;  /* 0xff800031f8007388 */ /* 0x000fe20000000800 */
[----:B------:R-:W-:Y:S01]  /*7320*/  FSETP.GE.FTZ.AND P2, PT, R246, RZ, PT ;  /* 0x000000fff600720b */ /* 0x000fe20003f56000 */
[----:B------:R-:W-:Y:S01]  /*7330*/  FMUL.FTZ R27, R240, R27 ;  /* 0x0000001bf01b7220 */ /* 0x000fe20000410000 */
[----:B------:R-:W-:Y:S01]  /*7340*/  F2FP.BF16.F32.PACK_AB R241, R242, R241 ;  /* 0x000000f1f2f1723e */ /* 0x000fe200000010ff */
[----:B------:R-:W-:Y:S01]  /*7350*/  STS [R248+-0x7c00], R5 ;  /* 0xff840005f8007388 */ /* 0x000fe20000000800 */
[----:B------:R-:W-:Y:S01]  /*7360*/  FSEL R31, R31, R184, P2 ;  /* 0x000000b81f1f7208 */ /* 0x000fe20001000000 */
[----:B------:R-:W-:Y:S01]  /*7370*/  FMUL.FTZ R20, R243, R20 ;  /* 0x00000014f3147220 */ /* 0x000fe20000410000 */
[----:B------:R-:W-:Y:S01]  /*7380*/  @P1 FADD.FTZ R184, -R184, R63 ;  /* 0x0000003fb8b81221 */ /* 0x000fe20000010100 */
[----:B------:R-:W-:Y:S01]  /*7390*/  STS [R137+-0x6000], R12 ;  /* 0xffa0000c89007388 */ /* 0x000fe20000000800 */
[----:B------:R-:W-:Y:S01]  /*73a0*/  F2FP.BF16.F32.PACK_AB R149, R149, R66 ;  /* 0x000000429595723e */ /* 0x000fe200000010ff */
[----:B------:R-:W-:Y:S01]  /*73b0*/  FMUL.FTZ R31, R246, R31 ;  /* 0x0000001ff61f7220 */ /* 0x000fe20000410000 */
[----:B------:R-:W-:Y:S01]  /*73c0*/  FMUL.FTZ R184, R249, R184 ;  /* 0x000000b8f9b87220 */ /* 0x000fe20000410000 */
[----:B------:R-:W-:Y:S01]  /*73d0*/  STS [R137+-0x5c00], R14 ;  /* 0xffa4000e89007388 */ /* 0x000fe20000000800 */
[----:B------:R-:W-:Y:S02]  /*73e0*/  F2FP.BF16.F32.PACK_AB R30, R20, R27 ;  /* 0x0000001b141e723e */ /* 0x000fe400000010ff */
        /* <DEDUP_REMOVED lines=66> */
[----:B------:R-:W-:Y:S04]  /*7810*/  IMAD.U32 R5, R56, -0x80, RZ ;  /* 0xffffff8038057824 */ /* 0x000fe800078e00ff */
[-C--:B--2---:R-:W-:Y:S05]  /*7820*/  HMMA.16816.F32.BF16 R68, R16, R20.reuse, R68 ;  /* 0x000000141044723c */ /* 0x084fea0000041844 */
[C---:B------:R-:W-:Y:S03]  /*7830*/  LEA R172, P1, R5.reuse, R172, 0x2 ;  /* 0x000000ac05ac7211 */ /* 0x040fe600078210ff */
[C---:B------:R-:W-:Y:S04]  /*7840*/  HMMA.16816.F32.BF16 R72, R24.reuse, R20, R72 ;  /* 0x000000141848723c */ /* 0x040fe80000041848 */
[----:B------:R-:W-:Y:S04]  /*7850*/  LEA.HI.X.SX32 R173, R5, R173, 0x2, P1 ;  /* 0x000000ad05ad7211 */ /* 0x000fe800008f16ff */
[-C--:B------:R-:W-:Y:S08]  /*7860*/  HMMA.16816.F32.BF16 R76, R24, R22.reuse, R76 ;  /* 0x00000016184c723c */ /* 0x080ff0000004184c */
[----:B------:R-:W-:Y:S01]  /*7870*/  HMMA.16816.F32.BF16 R80, R16, R22, R80 ;  /* 0x000000161050723c */ /* 0x000fe20000041850 */
[----:B------:R-:W-:Y:S08]  /*7880*/  @!UPT UIADD3 URZ, UPT, UPT, URZ, URZ, URZ ;  /* 0x000000fffffff290 */ /* 0x000ff0000fffe0ff */
[----:B------:R-:W-:Y:S11]  /*7890*/  @!P0 BRA `(.L_x_537) ;  /* 0x00000000005c8947 */ /* 0x000ff60003800000 */
[----:B------:R-:W-:Y:S01]  /*78a0*/  IADD3 R5, P1, PT, RZ, -UR28, RZ ;  /* 0x8000001cff057c10 */ /* 0x000fe2000ff3e0ff */
[----:B------:R-:W-:Y:S01]  /*78b0*/  IMAD.U32 R7, RZ, RZ, UR32 ;  /* 0x00000020ff077e24 */ /* 0x000fe2000f8e00ff */
[C---:B------:R-:W-:Y:S02]  /*78c0*/  ISETP.GE.AND P2, PT, R142.reuse, UR7, PT ;  /* 0x000000078e007c0c */ /* 0x040fe4000bf46270 */
[----:B------:R-:W-:Y:S01]  /*78d0*/  ISETP.GE.AND P3, PT, R142, UR7, PT ;  /* 0x000000078e007c0c */ /* 0x000fe2000bf66270 */
[----:B------:R-:W-:Y:S05]  /*78e0*/  IMAD.X R4, RZ, RZ, ~UR11, P1 ;  /* 0x8000000bff047e24 */ /* 0x000fea00088e06ff */
[----:B------:R-:W-:Y:S04]  /*78f0*/  SHF.R.S64 R5, R5, 0x1f, R4 ;  /* 0x0000001f05057819 */ /* 0x000fe80000001004 */
[----:B------:R-:W-:Y:S01]  /*7900*/  IADD3 R152, P1, PT, R5, R152, RZ ;  /* 0x0000009805987210 */ /* 0x000fe20007f3e0ff */
[----:B------:R-:W-:Y:S03]  /*7910*/  IMAD.U32 R5, RZ, RZ, UR32 ;  /* 0x00000020ff057e24 */ /* 0x000fe6000f8e00ff */
[----:B------:R-:W-:Y:S01]  /*7920*/  LEA.HI.X.SX32 R153, R4, R153, 0x1, P1 ;  /* 0x0000009904997211 */ /* 0x000fe200008f0eff */
[----:B------:R-:W-:Y:S01]  /*7930*/  IMAD.U32 R4, RZ, RZ, UR29 ;  /* 0x0000001dff047e24 */ /* 0x000fe2000f8e00ff */
[----:B------:R-:W-:Y:S03]  /*7940*/  @!P2 LEA R8, P1, R7, R152, 0x1 ;  /* 0x000000980708a211 */ /* 0x000fe600078208ff */
[----:B------:R-:W-:Y:S01]  /*7950*/  @!PT LDS RZ, [RZ] ;  /* 0x00000000fffff984 */ /* 0x000fe20000000800 */
[----:B------:R-:W-:Y:S01]  /*7960*/  @!PT LDS RZ, [RZ] ;  /* 0x00000000fffff984 */ /* 0x000fe20000000800 */
[----:B------:R-:W-:Y:S01]  /*7970*/  @!PT LDS RZ, [RZ] ;  /* 0x00000000fffff984 */ /* 0x000fe20000000800 */
[----:B------:R1:W-:Y:S01]  /*7980*/  @!P3 LDGSTS.E.BYPASS.LTC128B.128 [R139+0x4000], desc[UR30][R152.64] ;  /* 0x04000000988bbfae */ /* 0x0003e2000b981a1e */
[----:B------:R-:W-:Y:S03]  /*7990*/  @!P2 LEA.HI.X R9, R5, R153, R4, 0x1, P1 ;  /* 0x000000990509a211 */ /* 0x000fe600008f0c04 */
[----:B------:R1:W-:Y:S04]  /*79a0*/  @P3 STS.128 [R139+0x4000], RZ ;  /* 0x004000ff8b003388 */ /* 0x0003e80000000c00 */
[----:B------:R1:W-:Y:S04]  /*79b0*/  @P2 STS.128 [R139+0x5000], RZ ;  /* 0x005000ff8b002388 */ /* 0x0003e80000000c00 */
[----:B------:R-:W-:Y:S01]  /*79c0*/  @!PT LDS RZ, [RZ] ;  /* 0x00000000fffff984 */ /* 0x000fe20000000800 */
[----:B------:R-:W-:Y:S01]  /*79d0*/  @!PT LDS RZ, [RZ] ;  /* 0x00000000fffff984 */ /* 0x000fe20000000800 */
[----:B------:R-:W-:Y:S01]  /*79e0*/  @!PT LDS RZ, [RZ] ;  /* 0x00000000fffff984 */ /* 0x000fe20000000800 */
[----:B------:R1:W-:Y:S04]  /*79f0*/  @!P2 LDGSTS.E.BYPASS.LTC128B.128 [R139+0x5000], desc[UR30][R8.64] ;  /* 0x05000000088bafae */ /* 0x0003e8000b981a1e */
[----:B------:R-:W0:Y:S02]  /*7a00*/  LDGDEPBAR ;  /* 0x00000000000079af */ /* 0x000e240000000000 */
.L_x_537:
[----:B------:R-:W-:Y:S01]  /*7a10*/  LDSM.16.M88.4 R20, [R129+0xa000] ;  /* 0x00a000008114783b */ /* 0x000fe20000000200 */
[----:B------:R-:W-:Y:S01]  /*7a20*/  ISETP.GT.AND P2, PT, R165, R146, PT ;  /* 0x00000092a500720c */ /* 0x000fe20003f44270 */
[----:B------:R-:W-:Y:S01]  /*7a30*/  VIADD R158, R158, 0xffffff80 ;  /* 0xffffff809e9e7836 */ /* 0x000fe20000000000 */
[----:B------:R-:W-:Y:S01]  /*7a40*/  @P0 IADD3 R148, P3, PT, R148, -0x200, RZ ;  /* 0xfffffe0094940810 */ /* 0x000fe20007f7e0ff */
[----:B------:R-:W2:Y:S01]  /*7a50*/  LDSM.16.MT88.4 R16, [R131+0x6000] ;  /* 0x006000008310783b */ /* 0x000ea20000004200 */
[----:B------:R-:W-:Y:S02]  /*7a60*/  VIADD R156, R156, 0xfffffff8 ;  /* 0xfffffff89c9c7836 */ /* 0x000fe40000000000 */
[----:B------:R-:W-:Y:S01]  /*7a70*/  @P0 IADD3.X R147, PT, PT, R147, -0x1, RZ, P3, !PT ;  /* 0xffffffff93930810 */ /* 0x000fe20001ffe4ff */
[----:B------:R-:W1:Y:S04]  /*7a80*/  LDSM.16.M88.4 R12, [R129+0xc000] ;  /* 0x00c00000810c783b */ /* 0x000e680000000200 */
[----:B------:R-:W-:Y:S04]  /*7a90*/  LDSM.16.M88.4 R24, [R124+0xa000] ;  /* 0x00a000007c18783b */ /* 0x000fe80000000200 */
[----:B------:R-:W3:Y:S04]  /*7aa0*/  LDSM.16.MT88.4 R28, [R131+0x6400] ;  /* 0x00640000831c783b */ /* 0x000ee80000004200 */
[----:B------:R-:W4:Y:S04]  /*7ab0*/  LDSM.16.M88.4 R32, [R124+0xc000] ;  /* 0x00c000007c20783b */ /* 0x000f280000000200 */
[----:B------:R-:W-:Y:S04]  /*7ac0*/  LDSM.16.M88.4 R36, [R127] ;  /* 0x000000007f24783b */ /* 0x000fe80000000200 */
[----:B------:R-:W4:Y:S04]  /*7ad0*/  LDSM.16.MT88.4 R40, [R131+0x6800] ;  /* 0x006800008328783b */ /* 0x000f280000004200 */
[----:B------:R-:W4:Y:S04]  /*7ae0*/  LDSM.16.M88.4 R44, [R127+0x2000] ;  /* 0x002000007f2c783b */ /* 0x000f280000000200 */
[----:B------:R-:W-:Y:S04]  /*7af0*/  LDSM.16.MT88.4 R48, [R131+0x6c00] ;  /* 0x006c00008330783b */ /* 0x000fe80000004200 */
[----:B------:R-:W-:Y:S01]  /*7b00*/  LDSM.16.M88.4 R52, [R2+0x2000] ;  /* 0x002000000234783b */ /* 0x000fe20000000200 */
        /* <DEDUP_REMOVED lines=20> */
[C---:B------:R-:W-:Y:S04]  /*7c50*/  HMMA.16816.F32.BF16 R8, R52.reuse, R48, R8 ;  /* 0x000000303408723c */ /* 0x040fe80000041808 */
[C---:B------:R-:W-:Y:S04]  /*7c60*/  LEA R48, P1, R155.reuse, R172, 0x2 ;  /* 0x000000ac9b307211 */ /* 0x040fe800078210ff */
[-C--:B------:R-:W-:Y:S03]  /*7c70*/  HMMA.16816.F32.BF16 R12, R52, R50.reuse, R12 ;  /* 0x00000032340c723c */ /* 0x080fe6000004180c */
[----:B------:R-:W-:Y:S05]  /*7c80*/  LEA.HI.X.SX32 R49, R155, R173, 0x2, P1 ;  /* 0x000000ad9b317211 */ /* 0x000fea00008f16ff */
        /* <DEDUP_REMOVED lines=11> */
[C---:B------:R-:W-:Y:S02]  /*7d40*/  LEA.HI.X.SX32 R55, R56.reuse, R53, 0x5, P1 ;  /* 0x0000003538377211 */ /* 0x040fe400008f2eff */
[C---:B------:R-:W-:Y:S03]  /*7d50*/  LEA R58, P1, R56.reuse, R54, 0x5 ;  /* 0x00000036383a7211 */ /* 0x040fe600078228ff */
[----:B------:R-:W-:Y:S01]  /*7d60*/  HMMA.16816.F32.BF16 R16, R24, R30, R16 ;  /* 0x0000001e1810723c */ /* 0x000fe20000041810 */
[----:B------:R-:W4:Y:S03]  /*7d70*/  LDSM.16.M88.4 R24, [R127+0x6000] ;  /* 0x006000007f18783b */ /* 0x000f260000000200 */
[C---:B------:R-:W-:Y:S01]  /*7d80*/  LEA.HI.X.SX32 R59, R56.reuse, R55, 0x5, P1 ;  /* 0x00000037383b7211 */ /* 0x040fe200008f2eff */
[----:B------:R-:W-:Y:S03]  /*7d90*/  LDSM.16.MT88.4 R28, [R131+0x7c00] ;  /* 0x007c0000831c783b */ /* 0x000fe60000004200 */
[-C--:B---3--:R-:W-:Y:S08]  /*7da0*/  HMMA.16816.F32.BF16 R4, R36, R40.reuse, R4 ;  /* 0x000000282404723c */ /* 0x088ff00000041804 */
[C---:B-1----:R-:W-:Y:S04]  /*7db0*/  HMMA.16816.F32.BF16 R8, R20.reuse, R40, R8 ;  /* 0x000000281408723c */ /* 0x042fe80000041808 */
[C---:B------:R-:W-:Y:S04]  /*7dc0*/  LEA R40, P1, R56.reuse, R58, 0x5 ;  /* 0x0000003a38287211 */ /* 0x040fe800078228ff */
[-C--:B------:R-:W-:Y:S01]  /*7dd0*/  HMMA.16816.F32.BF16 R12, R20, R42.reuse, R12 ;  /* 0x0000002a140c723c */ /* 0x080fe2000004180c */
[----:B------:R-:W1:Y:S02]  /*7de0*/  LDSM.16.M88.4 R20, [R2+0x4000] ;  /* 0x004000000214783b */ /* 0x000e640000000200 */
[C---:B------:R-:W-:Y:S02]  /*7df0*/  LEA.HI.X.SX32 R41, R56.reuse, R59, 0x5, P1 ;  /* 0x0000003b38297211 */ /* 0x040fe400008f2eff */
[C---:B------:R-:W-:Y:S03]  /*7e00*/  LEA R60, P1, R56.reuse, R40, 0x5 ;  /* 0x00000028383c7211 */ /* 0x040fe600078228ff */
[----:B------:R-:W-:Y:S01]  /*7e10*/  HMMA.16816.F32.BF16 R16, R36, R42, R16 ;  /* 0x0000002a2410723c */ /* 0x000fe20000041810 */
[----:B------:R-:W3:Y:S03]  /*7e20*/  LDSM.16.M88.4 R36, [R2+0x6000] ;  /* 0x006000000224783b */ /* 0x000ee60000000200 */
[C---:B------:R-:W-:Y:S02]  /*7e30*/  LEA.HI.X.SX32 R61, R56.reuse, R41, 0x5, P1 ;  /* 0x00000029383d7211 */ /* 0x040fe400008f2eff */
[C---:B------:R-:W-:Y:S02]  /*7e40*/  LEA R42, P1, R56.reuse, R60, 0x5 ;  /* 0x0000003c382a7211 */ /* 0x040fe400078228ff */
[-C--:B--2---:R-:W-:Y:S05]  /*7e50*/  HMMA.16816.F32.BF16 R4, R32, R44.reuse, R4 ;  /* 0x0000002c2004723c */ /* 0x084fea0000041804 */
[C---:B------:R-:W-:Y:S03]  /*7e60*/  LEA.HI.X.SX32 R43, R56.reuse, R61, 0x5, P1 ;  /* 0x0000003d382b7211 */ /* 0x040fe600008f2eff */
[C---:B----4-:R-:W-:Y:S04]  /*7e70*/  HMMA.16816.F32.BF16 R8, R24.reuse, R44, R8 ;  /* 0x0000002c1808723c */ /* 0x050fe80000041808 */
[C---:B------:R-:W-:Y:S04]  /*7e80*/  LEA R44, P1, R56.reuse, R42, 0x5 ;  /* 0x0000002a382c7211 */ /* 0x040fe800078228ff */
[-C--:B------:R-:W-:Y:S03]  /*7e90*/  HMMA.16816.F32.BF16 R12, R24, R46.reuse, R12 ;  /* 0x0000002e180c723c */ /* 0x080fe6000004180c */
[----:B------:R-:W-:Y:S01]  /*7ea0*/  @P0 IMAD.WIDE.U32 R24, R135, 0x4, R176 ;  /* 0x0000000487180825 */ /* 0x000fe200078e00b0 */
[C---:B------:R-:W-:Y:S02]  /*7eb0*/  LEA.HI.X.SX32 R45, R56.reuse, R43, 0x5, P1 ;  /* 0x0000002b382d7211 */ /* 0x040fe400008f2eff */
[C---:B------:R-:W-:Y:S02]  /*7ec0*/  LEA R62, P1, R56.reuse, R44, 0x5 ;  /* 0x0000002c383e7211 */ /* 0x040fe400078228ff */
[----:B------:R-:W-:Y:S01]  /*7ed0*/  HMMA.16816.F32.BF16 R16, R32, R46, R16 ;  /* 0x0000002e2010723c */ /* 0x000fe20000041810 */
[----:B------:R-:W-:Y:S03]  /*7ee0*/  LDSM.16.MT88.4 R32, [R130+UR5+0xe800] ;  /* 0x00e800058220783b */ /* 0x000fe60008004200 */
[C---:B------:R-:W-:Y:S01]  /*7ef0*/  LEA.HI.X.SX32 R63, R56.reuse, R45, 0x5, P1 ;  /* 0x0000002d383f7211 */ /* 0x040fe200008f2eff */
[----:B------:R-:W5:Y:S01]  /*7f00*/  @P0 LDG.E R162, desc[UR30][R24.64+-0x200] ;  /* 0xfffe001e18a20981 */ /* 0x000f62000c1e1900 */
[C---:B------:R-:W-:Y:S02]  /*7f10*/  LEA R46, P1, R56.reuse, R62, 0x5 ;  /* 0x0000003e382e7211 */ /* 0x040fe400078228ff */
[-C--:B-1----:R-:W-:Y:S01]  /*7f20*/  HMMA.16816.F32.BF16 R4, R20, R28.reuse, R4 ;  /* 0x0000001c1404723c */ /* 0x082fe20000041804 */
[----:B------:R-:W5:Y:S04]  /*7f30*/  @P0 LDG.E R161, desc[UR30][R24.64+-0x1e0] ;  /* 0xfffe201e18a10981 */ /* 0x000f68000c1e1900 */
[----:B------:R-:W5:Y:S01]  /*7f40*/  @P0 LDG.E R160, desc[UR30][R24.64+-0x100] ;  /* 0xffff001e18a00981 */ /* 0x000f62000c1e1900 */
[C---:B------:R-:W-:Y:S02]  /*7f50*/  LEA.HI.X.SX32 R47, R56.reuse, R63, 0x5, P1 ;  /* 0x0000003f382f7211 */ /* 0x040fe400008f2eff */
[C---:B---3--:R-:W-:Y:S01]  /*7f60*/  HMMA.16816.F32.BF16 R8, R36.reuse, R28, R8 ;  /* 0x0000001c2408723c */ /* 0x048fe20000041808 */
[----:B------:R1:W5:Y:S03]  /*7f70*/  @P0 LDG.E R159, desc[UR30][R24.64+-0xe0] ;  /* 0xffff201e189f0981 */ /* 0x000366000c1e1900 */
[C---:B------:R-:W-:Y:S04]  /*7f80*/  LEA R64, P1, R56.reuse, R46, 0x5 ;  /* 0x0000002e38407211 */ /* 0x040fe800078228ff */
[-C--:B------:R-:W-:Y:S03]  /*7f90*/  HMMA.16816.F32.BF16 R12, R36, R30.reuse, R12 ;  /* 0x0000001e240c723c */ /* 0x080fe6000004180c */
[----:B------:R-:W-:Y:S01]  /*7fa0*/  REDG.E.ADD.F32.FTZ.RN.STRONG.GPU desc[UR30][R172.64], R4 ;  /* 0x00000004ac0079a6 */ /* 0x000fe2000c12f31e */
[C---:B------:R-:W-:Y:S02]  /*7fb0*/  LEA.HI.X.SX32 R65, R56.reuse, R47, 0x5, P1 ;  /* 0x0000002f38417211 */ /* 0x040fe400008f2eff */
[C---:B------:R-:W-:Y:S01]  /*7fc0*/  LEA R36, P1, R56.reuse, R64, 0x5 ;  /* 0x0000004038247211 */ /* 0x040fe200078228ff */
[----:B------:R-:W-:Y:S01]  /*7fd0*/  REDG.E.ADD.F32.FTZ.RN.STRONG.GPU desc[UR30][R48.64], R5 ;  /* 0x00000005300079a6 */ /* 0x000fe2000c12f31e */
[----:B------:R-:W-:Y:S03]  /*7fe0*/  HMMA.16816.F32.BF16 R16, R20, R30, R16 ;  /* 0x0000001e1410723c */ /* 0x000fe60000041810 */
        /* <DEDUP_REMOVED lines=70> */
[----:B------:R-:W-:Y:S01]  /*8450*/  LOP3.LUT R4, R165, 0x1, RZ, 0xc0, !PT ;  /* 0x00000001a5047812 */ /* 0x000fe200078ec0ff */
[----:B------:R-:W-:Y:S01]  /*8460*/  VIADD R6, R126, 0xffffe000 ;  /* 0xffffe0007e067836 */ /* 0x000fe20000000000 */
[----:B------:R-:W-:Y:S02]  /*8470*/  @P0 IADD3 R5, P4, PT, R176, -0x200, RZ ;  /* 0xfffffe00b0050810 */ /* 0x000fe40007f9e0ff */
[-C--:B-1----:R-:W-:Y:S05]  /*8480*/  HMMA.16816.F32.BF16 R84, R24, R28.reuse, R84 ;  /* 0x0000001c1854723c */ /* 0x082fea0000041854 */
[----:B------:R-:W-:Y:S01]  /*8490*/  ISETP.NE.U32.AND P1, PT, R4, 0x1, PT ;  /* 0x000000010400780c */ /* 0x000fe20003f25070 */
[----:B------:R-:W-:Y:S01]  /*84a0*/  @P0 IMAD.MOV.U32 R176, RZ, RZ, R5 ;  /* 0x000000ffffb00224 */ /* 0x000fe200078e0005 */
[----:B------:R-:W-:Y:S01]  /*84b0*/  @P0 IADD3.X R4, PT, PT, R177, -0x1, RZ, P4, !PT ;  /* 0xffffffffb1040810 */ /* 0x000fe200027fe4ff */
[C---:B------:R-:W-:Y:S04]  /*84c0*/  HMMA.16816.F32.BF16 R88, R32.reuse, R28, R88 ;  /* 0x0000001c2058723c */ /* 0x040fe80000041858 */
[----:B------:R-:W-:Y:S04]  /*84d0*/  @P0 IMAD.MOV.U32 R177, RZ, RZ, R4 ;  /* 0x000000ffffb10224 */ /* 0x000fe800078e0004 */
[-C--:B------:R-:W-:Y:S03]  /*84e0*/  HMMA.16816.F32.BF16 R92, R32, R30.reuse, R92 ;  /* 0x0000001e205c723c */ /* 0x080fe6000004185c */
[----:B------:R-:W-:Y:S04]  /*84f0*/  @P1 VIADD R6, R126, 0x2000 ;  /* 0x000020007e061836 */ /* 0x000fe80000000000 */
[----:B------:R-:W-:Y:S01]  /*8500*/  IMAD.MOV.U32 R126, RZ, RZ, R6 ;  /* 0x000000ffff7e7224 */ /* 0x000fe200078e0006 */
[----:B------:R-:W-:Y:S01]  /*8510*/  HMMA.16816.F32.BF16 R96, R24, R30, R96 ;  /* 0x0000001e1860723c */ /* 0x000fe20000041860 */
[----:B------:R-:W-:Y:S08]  /*8520*/  @!UPT UIADD3 URZ, UPT, UPT, URZ, URZ, URZ ;  /* 0x000000fffffff290 */ /* 0x000ff0000fffe0ff */
[----:B------:R-:W-:Y:S11]  /*8530*/  @P2 BRA `(.L_x_538) ;  /* 0xffffffa8003c2947 */ /* 0x000ff6000383ffff */
[----:B------:R-:W1:Y:S01]  /*8540*/  S2R R0, SR_TID.X ;  /* 0x0000000000007919 */ /* 0x000e620000002100 */
[----:B------:R-:W2:Y:S01]  /*8550*/  LDCU UR6, c[0x0][0x500] ;  /* 0x0000a000ff0677ac */ /* 0x000ea20008000800 */
[----:B------:R-:W-:Y:S01]  /*8560*/  LOP3.LUT R7, R136, 0xc0, RZ, 0xc0, !PT ;  /* 0x000000c088077812 */ /* 0x000fe200078ec0ff */
[----:B------:R-:W3:Y:S01]  /*8570*/  S2R R3, SR_TID.X ;  /* 0x0000000000037919 */ /* 0x000ee20000002100 */
[----:B------:R-:W4:Y:S01]  /*8580*/  LDCU UR7, c[0x0][0x4fc] ;  /* 0x00009f80ff0777ac */ /* 0x000f220008000800 */
[----:B------:R-:W-:Y:S01]  /*8590*/  ISETP.NE.AND P0, PT, R169, -0x1, PT ;  /* 0xffffffffa900780c */ /* 0x000fe20003f05270 */
        /* <DEDUP_REMOVED lines=13> */
[C---:B-1----:R-:W-:Y:S01]  /*8670*/  SHF.L.U32 R4, R0.reuse, 0x4, RZ ;  /* 0x0000000400047819 */ /* 0x042fe200000006ff */
[----:B------:R-:W-:Y:S01]  /*8680*/  FMUL.FTZ R93, R93, UR6 ;  /* 0x000000065d5d7c20 */ /* 0x000fe20008410000 */
[----:B------:R-:W-:Y:S01]  /*8690*/  SHF.L.U32 R5, R0, 0x1, RZ ;  /* 0x0000000100057819 */ /* 0x000fe200000006ff */
[----:B------:R-:W-:Y:S01]  /*86a0*/  FMUL.FTZ R94, R94, UR6 ;  /* 0x000000065e5e7c20 */ /* 0x000fe20008410000 */
[----:B------:R-:W-:Y:S01]  /*86b0*/  LOP3.LUT R4, R4, 0x600, RZ, 0xc0, !PT ;  /* 0x0000060004047812 */ /* 0x000fe200078ec0ff */
[----:B------:R-:W-:Y:S01]  /*86c0*/  FMUL.FTZ R95, R95, UR6 ;  /* 0x000000065f5f7c20 */ /* 0x000fe20008410000 */
[--C-:B------:R-:W-:Y:S01]  /*86d0*/  SHF.R.U32.HI R6, RZ, 0x4, R0.reuse ;  /* 0x00000004ff067819 */ /* 0x100fe20000011600 */
[----:B----4-:R-:W-:Y:S01]  /*86e0*/  FMUL.FTZ R68, R68, UR7 ;  /* 0x0000000744447c20 */ /* 0x010fe20008410000 */
[----:B------:R-:W-:Y:S01]  /*86f0*/  LOP3.LUT R5, R4, 0x6, R5, 0xf8, !PT ;  /* 0x0000000604057812 */ /* 0x000fe200078ef805 */
[----:B------:R-:W-:Y:S01]  /*8700*/  FMUL.FTZ R69, R69, UR7 ;  /* 0x0000000745457c20 */ /* 0x000fe20008410000 */
[----:B------:R-:W-:Y:S01]  /*8710*/  LOP3.LUT R7, R7, 0x18, R0, 0xf8, !PT ;  /* 0x0000001807077812 */ /* 0x000fe200078ef800 */
[----:B------:R-:W-:Y:S01]  /*8720*/  FMUL.FTZ R70, R70, UR7 ;  /* 0x0000000746467c20 */ /* 0x000fe20008410000 */
[----:B------:R-:W-:Y:S01]  /*8730*/  LOP3.LUT R6, R6, 0x8, RZ, 0xc0, !PT ;  /* 0x0000000806067812 */ /* 0x000fe200078ec0ff */
[----:B------:R-:W-:Y:S01]  /*8740*/  FMUL.FTZ R71, R71, UR7 ;  /* 0x0000000747477c20 */ /* 0x000fe20008410000 */
[----:B------:R-:W-:Y:S01]  /*8750*/  LOP3.LUT R5, R5, 0x20, R136, 0xf8, !PT ;  /* 0x0000002005057812 */ /* 0x000fe200078ef888 */
[----:B------:R-:W-:Y:S01]  /*8760*/  FMUL.FTZ R80, R80, UR7 ;  /* 0x0000000750507c20 */ /* 0x000fe20008410000 */
[----:B---3--:R-:W-:Y:S01]  /*8770*/  SHF.L.U32 R4, R3, 0x2, RZ ;  /* 0x0000000203047819 */ /* 0x008fe200000006ff */
[----:B------:R-:W-:Y:S01]  /*8780*/  FMUL.FTZ R81, R81, UR7 ;  /* 0x0000000751517c20 */ /* 0x000fe20008410000 */
[----:B------:R-:W-:Y:S01]  /*8790*/  LOP3.LUT R5, R5, R7, R6, 0xf6, !PT ;  /* 0x0000000705057212 */ /* 0x000fe200078ef606 */
[----:B------:R-:W-:Y:S01]  /*87a0*/  FMUL.FTZ R82, R82, UR7 ;  /* 0x0000000752527c20 */ /* 0x000fe20008410000 */
[----:B------:R-:W-:Y:S01]  /*87b0*/  LOP3.LUT R4, R4, 0x40, RZ, 0xc0, !PT ;  /* 0x0000004004047812 */ /* 0x000fe200078ec0ff */
[----:B------:R-:W-:Y:S01]  /*87c0*/  FMUL.FTZ R83, R83, UR7 ;  /* 0x0000000753537c20 */ /* 0x000fe20008410000 */
[----:B------:R-:W-:Y:S01]  /*87d0*/  LEA R5, R5, UR21, 0x1 ;  /* 0x0000001505057c11 */ /* 0x000fe2000f8e08ff */
[----:B------:R-:W-:Y:S01]  /*87e0*/  FMUL.FTZ R72, R72, UR7 ;  /* 0x0000000748487c20 */ /* 0x000fe20008410000 */
[----:B------:R-:W-:Y:S01]  /*87f0*/  F2FP.BF16.F32.PACK_AB R84, R85, R84 ;  /* 0x000000545554723e */ /* 0x000fe200000010ff */
[----:B------:R-:W-:Y:S01]  /*8800*/  BAR.SYNC.DEFER_BLOCKING 0x0 ;  /* 0x0000000000007b1d */ /* 0x000fe20000010000 */
[----:B------:R-:W-:Y:S01]  /*8810*/  F2FP.BF16.F32.PACK_AB R86, R87, R86 ;  /* 0x000000565756723e */ /* 0x000fe200000010ff */
[----:B------:R-:W-:Y:S01]  /*8820*/  FMUL.FTZ R73, R73, UR7 ;  /* 0x0000000749497c20 */ /* 0x000fe20008410000 */
[----:B------:R-:W-:Y:S01]  /*8830*/  FMUL.FTZ R74, R74, UR7 ;  /* 0x000000074a4a7c20 */ /* 0x000fe20008410000 */
[----:B------:R-:W-:Y:S01]  /*8840*/  FMUL.FTZ R75, R75, UR7 ;  /* 0x000000074b4b7c20 */ /* 0x000fe20008410000 */
[----:B------:R-:W-:Y:S01]  /*8850*/  F2FP.BF16.F32.PACK_AB R96, R97, R96 ;  /* 0x000000606160723e */ /* 0x000fe200000010ff */
[----:B------:R-:W-:Y:S01]  /*8860*/  FMUL.FTZ R76, R76, UR7 ;  /* 0x000000074c4c7c20 */ /* 0x000fe20008410000 */
[----:B------:R-:W-:Y:S01]  /*8870*/  F2FP.BF16.F32.PACK_AB R98, R99, R98 ;  /* 0x000000626362723e */ /* 0x000fe200000010ff */
[----:B------:R-:W-:Y:S01]  /*8880*/  FMUL.FTZ R77, R77, UR7 ;  /* 0x000000074d4d7c20 */ /* 0x000fe20008410000 */
[----:B------:R-:W-:Y:S01]  /*8890*/  IADD3 R7, PT, PT, R5, -R4, RZ ;  /* 0x8000000405077210 */ /* 0x000fe20007ffe0ff */
[----:B------:R-:W-:Y:S01]  /*88a0*/  FMUL.FTZ R78, R78, UR7 ;  /* 0x000000074e4e7c20 */ /* 0x000fe20008410000 */
[----:B------:R-:W-:Y:S01]  /*88b0*/  FMUL.FTZ R79, R79, UR7 ;  /* 0x000000074f4f7c20 */ /* 0x000fe20008410000 */
[----:B------:R-:W-:-:S02]  /*88c0*/  F2FP.BF16.F32.PACK_AB R88, R89, R88 ;  /* 0x000000585958723e */ /* 0x000fc400000010ff */
[----:B------:R-:W-:Y:S02]  /*88d0*/  F2FP.BF16.F32.PACK_AB R90, R91, R90 ;  /* 0x0000005a5b5a723e */ /* 0x000fe400000010ff */
[----:B------:R-:W-:Y:S02]  /*88e0*/  F2FP.BF16.F32.PACK_AB R92, R93, R92 ;  /* 0x0000005c5d5c723e */ /* 0x000fe400000010ff */
[----:B------:R-:W-:Y:S02]  /*88f0*/  F2FP.BF16.F32.PACK_AB R94, R95, R94 ;  /* 0x0000005e5f5e723e */ /* 0x000fe400000010ff */
[----:B------:R-:W-:Y:S02]  /*8900*/  F2FP.BF16.F32.PACK_AB R68, R69, R68 ;  /* 0x000000444544723e */ /* 0x000fe400000010ff */
[----:B------:R-:W-:Y:S02]  /*8910*/  F2FP.BF16.F32.PACK_AB R70, R71, R70 ;  /* 0x000000464746723e */ /* 0x000fe400000010ff */
[----:B------:R-:W-:Y:S01]  /*8920*/  F2FP.BF16.F32.PACK_AB R80, R81, R80 ;  /* 0x000000505150723e */ /* 0x000fe200000010ff */
[----:B------:R1:W-:Y:S01]  /*8930*/  STS [R5], R84 ;  /* 0x0000005405007388 */ /* 0x0003e20000000800 */
[----:B------:R-:W-:-:S02]  /*8940*/  F2FP.BF16.F32.PACK_AB R82, R83, R82 ;  /* 0x000000525352723e */ /* 0x000fc400000010ff */
[----:B------:R-:W-:Y:S01]  /*8950*/  F2FP.BF16.F32.PACK_AB R72, R73, R72 ;  /* 0x000000484948723e */ /* 0x000fe200000010ff */
[----:B------:R1:W-:Y:S01]  /*8960*/  STS [R5+0x200], R86 ;  /* 0x0002005605007388 */ /* 0x0003e20000000800 */
        /* <DEDUP_REMOVED lines=17> */
[----:B------:R-:W-:Y:S05]  /*8a80*/  @P0 BRA `(.L_x_539) ;  /* 0x0000000000280947 */ /* 0x000fea0003800000 */
[----:B------:R-:W2:Y:S01]  /*8a90*/  LDCU.64 UR10, c[0x0][0x5c0] ;  /* 0x0000b800ff0a77ac */ /* 0x000ea20008000a00 */
[----:B-1----:R-:W1:Y:S01]  /*8aa0*/  LDC.64 R4, c[0x0][0x5a8] ;  /* 0x00016a00ff047b82 */ /* 0x002e620000000a00 */
[----:B------:R-:W-:-:S05]  /*8ab0*/  SHF.R.S32.HI R7, RZ, 0x1f, R166 ;  /* 0x0000001fff077819 */ /* 0x000fca00000114a6 */
[----:B--2---:R-:W-:Y:S02]  /*8ac0*/  IMAD R7, R7, UR10, RZ ;  /* 0x0000000a07077c24 */ /* 0x004fe4000f8e02ff */
[----:B------:R-:W-:-:S04]  /*8ad0*/  IMAD.WIDE.U32 R8, R166, UR10, RZ ;  /* 0x0000000aa6087c25 */ /* 0x000fc8000f8e00ff */
[----:B------:R-:W-:-:S05]  /*8ae0*/  IMAD R6, R166, UR11, R7 ;  /* 0x0000000ba6067c24 */ /* 0x000fca000f8e0207 */
[----:B------:R-:W-:-:S03]  /*8af0*/  IADD3 R9, PT, PT, R9, R6, RZ ;  /* 0x0000000609097210 */ /* 0x000fc60007ffe0ff */
[----:B-1----:R-:W-:-:S04]  /*8b00*/  IMAD.WIDE.U32 R14, R4, UR23, R8 ;  /* 0x00000017040e7c25 */ /* 0x002fc8000f8e0008 */
[----:B------:R-:W-:Y:S01]  /*8b10*/  IMAD R12, R5, UR23, R15 ;  /* 0x00000017050c7c24 */ /* 0x000fe2000f8e020f */
[----:B------:R-:W-:Y:S05]  /*8b20*/  BRA `(.L_x_540) ;  /* 0x0000000000147947 */ /* 0x000fea0003800000 */
.L_x_539:
[----:B------:R-:W2:Y:S01]  /*8b30*/  LDCU.64 UR10, c[0x0][0x5c0] ;  /* 0x0000b800ff0a77ac */ /* 0x000ea20008000a00 */
[----:B------:R-:W-:-:S05]  /*8b40*/  IADD3 R14, PT, PT, R166, R169, RZ ;  /* 0x000000a9a60e7210 */ /* 0x000fca0007ffe0ff */
[C---:B--2---:R-:W-:Y:S02]  /*8b50*/  IMAD R12, R14.reuse, UR11, RZ ;  /* 0x0000000b0e0c7c24 */ /* 0x044fe4000f8e02ff */
[----:B------:R-:W-:-:S05]  /*8b60*/  IMAD.WIDE.U32 R14, R14, UR10, RZ ;  /* 0x0000000a0e0e7c25 */ /* 0x000fca000f8e00ff */
[----:B------:R-:W-:Y:S02]  /*8b70*/  IADD3 R12, PT, PT, R15, R12, RZ ;  /* 0x0000000c0f0c7210 */ /* 0x000fe40007ffe0ff */
.L_x_540:
        /* <DEDUP_REMOVED lines=10> */
[----:B------:R-:W-:Y:S06]  /*8c20*/  BRA `(.L_x_542) ;  /* 0x0000000000147947 */ /* 0x000fec0003800000 */
.L_x_541:
[----:B------:R-:W2:Y:S01]  /*8c30*/  LDCU.64 UR8, c[0x0][0x5c8] ;  /* 0x0000b900ff0877ac */ /* 0x000ea20008000a00 */
[----:B------:R-:W-:-:S05]  /*8c40*/  IADD3 R18, PT, PT, R166, R169, RZ ;  /* 0x000000a9a6127210 */ /* 0x000fca0007ffe0ff */
[C---:B--2---:R-:W-:Y:S02]  /*8c50*/  IMAD R16, R18.reuse, UR9, RZ ;  /* 0x0000000912107c24 */ /* 0x044fe4000f8e02ff */
[----:B------:R-:W-:-:S05]  /*8c60*/  IMAD.WIDE.U32 R18, R18, UR8, RZ ;  /* 0x0000000812127c25 */ /* 0x000fca000f8e00ff */
[----:B------:R-:W-:Y:S02]  /*8c70*/  IADD3 R16, PT, PT, R19, R16, RZ ;  /* 0x0000001013107210 */ /* 0x000fe40007ffe0ff */
.L_x_542:
[----:B------:R-:W-:Y:S01]  /*8c80*/  BAR.SYNC.DEFER_BLOCKING 0x0 ;  /* 0x0000000000007b1d */ /* 0x000fe20000010000 */
[----:B------:R-:W-:Y:S01]  /*8c90*/  USHF.L.U32 UR12, UR20, 0x7, URZ ;  /* 0x00000007140c7899 */ /* 0x000fe200080006ff */
[----:B------:R-:W-:Y:S01]  /*8ca0*/  LEA.HI R3, R3, 0x40, RZ, 0x1e ;  /* 0x0000004003037811 */ /* 0x000fe200078ff0ff */
[----:B------:R-:W-:Y:S01]  /*8cb0*/  USHF.L.U32 UR6, UR20, 0x7, URZ ;  /* 0x0000000714067899 */ /* 0x000fe200080006ff */
[----:B------:R-:W-:Y:S01]  /*8cc0*/  SHF.R.U32.HI R0, RZ, 0x2, R0 ;  /* 0x00000002ff007819 */ /* 0x000fe20000011600 */
[----:B------:R-:W-:-:S03]  /*8cd0*/  UIMAD.WIDE.U32 UR14, UR12, UR10, URZ ;  /* 0x0000000a0c0e72a5 */ /* 0x000fc6000f8e00ff */
[----:B-1----:R-:W1:Y:S01]  /*8ce0*/  LDC.64 R6, c[0x0][0x5d8] ;  /* 0x00017600ff067b82 */ /* 0x002e620000000a00 */
[----:B------:R-:W2:Y:S01]  /*8cf0*/  LDCU UR7, c[0x0][0x440] ;  /* 0x00008800ff0777ac */ /* 0x000ea20008000800 */
[----:B------:R-:W-:Y:S01]  /*8d00*/  IMAD.U32 R20, RZ, RZ, UR8 ;  /* 0x00000008ff147e24 */ /* 0x000fe2000f8e00ff */
[----:B------:R-:W-:Y:S01]  /*8d10*/  BSSY.RECONVERGENT B0, `(.L_x_543) ;  /* 0x000001f000007945 */ /* 0x000fe20003800200 */
[----:B------:R-:W-:Y:S01]  /*8d20*/  VIADD R167, R167, -UR6 ;  /* 0x80000006a7a77c36 */ /* 0x000fe20008000000 */
[----:B------:R-:W-:Y:S01]  /*8d30*/  USHF.R.S32.HI UR13, URZ, 0x1f, UR12 ;  /* 0x0000001fff0d7899 */ /* 0x000fe2000801140c */
[----:B------:R-:W-:Y:S02]  /*8d40*/  IMAD.U32 R4, RZ, RZ, UR14 ;  /* 0x0000000eff047e24 */ /* 0x000fe4000f8e00ff */
[----:B------:R-:W-:Y:S01]  /*8d50*/  IMAD.U32 R5, RZ, RZ, UR15 ;  /* 0x0000000fff057e24 */ /* 0x000fe2000f8e00ff */
[----:B------:R-:W-:Y:S01]  /*8d60*/  UIMAD UR14, UR13, UR10, URZ ;  /* 0x0000000a0d0e72a4 */ /* 0x000fe2000f8e02ff */
[----:B------:R-:W-:Y:S01]  /*8d70*/  IMAD.MOV.U32 R143, RZ, RZ, RZ ;  /* 0x000000ffff8f7224 */ /* 0x000fe200078e00ff */
[----:B------:R-:W-:-:S02]  /*8d80*/  LOP3.LUT R15, R4, 0x18, R136, 0xf8, !PT ;  /* 0x00000018040f7812 */ /* 0x000fc400078ef888 */
[----:B------:R-:W-:Y:S01]  /*8d90*/  UIMAD UR14, UR12, UR11, UR14 ;  /* 0x0000000b0c0e72a4 */ /* 0x000fe2000f8e020e */
[----:B------:R-:W3:Y:S01]  /*8da0*/  LDC.64 R4, c[0x0][0x5e0] ;  /* 0x00017800ff047b82 */ /* 0x000ee20000000a00 */
[----:B------:R-:W-:Y:S01]  /*8db0*/  IADD3 R14, P0, PT, R14, R15, RZ ;  /* 0x0000000f0e0e7210 */ /* 0x000fe20007f1e0ff */
[----:B------:R-:W-:Y:S01]  /*8dc0*/  IMAD.WIDE.U32 R20, R20, UR12, R142 ;  /* 0x0000000c14147c25 */ /* 0x000fe2000f8e008e */
[----:B------:R4:W3:Y:S01]  /*8dd0*/  LDS.128 R8, [R139+0x7000] ;  /* 0x007000008b087984 */ /* 0x0008e20000000c00 */
[----:B--2---:R-:W-:Y:S02]  /*8de0*/  ISETP.GE.AND P2, PT, R142, UR7, PT ;  /* 0x000000078e007c0c */ /* 0x004fe4000bf46270 */
[----:B------:R-:W-:Y:S02]  /*8df0*/  MOV R13, UR14 ;  /* 0x0000000e000d7c02 */ /* 0x000fe40008000f00 */
[-C--:B------:R-:W-:Y:S02]  /*8e00*/  ISETP.GE.OR P1, PT, R3, R167.reuse, P2 ;  /* 0x000000a70300720c */ /* 0x080fe40001726670 */
[----:B------:R-:W-:-:S02]  /*8e10*/  ISETP.GE.OR P2, PT, R0, R167, P2 ;  /* 0x000000a70000720c */ /* 0x000fc40001746670 */
[----:B------:R-:W-:Y:S02]  /*8e20*/  IADD3.X R15, PT, PT, R12, UR15, R13, P0, !PT ;  /* 0x0000000f0c0f7c10 */ /* 0x000fe400087fe40d */
[----:B------:R-:W-:Y:S01]  /*8e30*/  IADD3 R3, P0, PT, R0, 0x40, RZ ;  /* 0x0000004000037810 */ /* 0x000fe20007f1e0ff */
[----:B-1----:R-:W-:-:S03]  /*8e40*/  IMAD.WIDE.U32 R22, R6, UR22, R14 ;  /* 0x0000001606167c25 */ /* 0x002fc6000f8e000e */
[----:B------:R-:W-:Y:S01]  /*8e50*/  IADD3.X R17, PT, PT, RZ, RZ, RZ, P0, !PT ;  /* 0x000000ffff117210 */ /* 0x000fe200007fe4ff */
[----:B------:R-:W-:-:S04]  /*8e60*/  IMAD R7, R7, UR22, R23 ;  /* 0x0000001607077c24 */ /* 0x000fc8000f8e0217 */
[----:B----4-:R-:W-:Y:S05]  /*8e70*/  @P2 BRA `(.L_x_544) ;  /* 0x0000000000202947 */ /* 0x010fea0003800000 */
[----:B------:R-:W1:Y:S01]  /*8e80*/  LDS.128 R12, [R139+0x6000] ;  /* 0x006000008b0c7984 */ /* 0x000e620000000c00 */
[----:B------:R-:W2:Y:S01]  /*8e90*/  LDCU.64 UR6, c[0x0][0x560] ;  /* 0x0000ac00ff0677ac */ /* 0x000ea20008000a00 */
[----:B------:R-:W-:-:S05]  /*8ea0*/  MOV R6, R22 ;  /* 0x0000001600067202 */ /* 0x000fca0000000f00 */
[----:B------:R-:W-:-:S04]  /*8eb0*/  IMAD.WIDE.U32 R26, R0, UR10, R6 ;  /* 0x0000000a001a7c25 */ /* 0x000fc8000f8e0006 */
[----:B------:R-:W-:Y:S01]  /*8ec0*/  IMAD R6, R0, UR11, R27 ;  /* 0x0000000b00067c24 */ /* 0x000fe2000f8e021b */
[----:B--2---:R-:W-:-:S04]  /*8ed0*/  LEA R24, P0, R26, UR6, 0x1 ;  /* 0x000000061a187c11 */ /* 0x004fc8000f8008ff */
[----:B------:R-:W-:-:S05]  /*8ee0*/  LEA.HI.X R25, R26, UR7, R6, 0x1, P0 ;  /* 0x000000071a197c11 */ /* 0x000fca00080f0c06 */
[----:B-1----:R1:W-:Y:S04]  /*8ef0*/  STG.E.128 desc[UR30][R24.64], R12 ;  /* 0x0000000c18007986 */ /* 0x0023e8000c101d1e */
.L_x_544:
[----:B------:R-:W-:Y:S05]  /*8f00*/  BSYNC.RECONVERGENT B0 ;  /* 0x0000000000007941 */ /* 0x000fea0003800200 */
.L_x_543:
[----:B------:R-:W-:Y:S04]  /*8f10*/  BSSY.RECONVERGENT B0, `(.L_x_545) ;  /* 0x000000c000007945 */ /* 0x000fe80003800200 */
        /* <DEDUP_REMOVED lines=10> */
[----:B---3--:R2:W-:Y:S04]  /*8fc0*/  STG.E.128 desc[UR30][R14.64], R8 ;  /* 0x000000080e007986 */ /* 0x0085e8000c101d1e */
.L_x_546:
[----:B------:R-:W-:Y:S05]  /*8fd0*/  BSYNC.RECONVERGENT B0 ;  /* 0x0000000000007941 */ /* 0x000fea0003800200 */
.L_x_545:
[----:B--23--:R-:W2:Y:S01]  /*8fe0*/  LDS.128 R8, [R139+0x8000] ;  /* 0x008000008b087984 */ /* 0x00cea20000000c00 */
[----:B------:R-:W-:Y:S01]  /*8ff0*/  UIMAD UR13, UR13, UR8, URZ ;  /* 0x000000080d0d72a4 */ /* 0x000fe2000f8e02ff */
[----:B------:R-:W-:Y:S01]  /*9000*/  IADD3 R18, P0, PT, R18, R20, RZ ;  /* 0x0000001412127210 */ /* 0x000fe20007f1e0ff */
[----:B------:R-:W3:Y:S01]  /*9010*/  @!P2 LDC.64 R6, c[0x0][0x568] ;  /* 0x00015a00ff06ab82 */ /* 0x000ee20000000a00 */
[----:B-1----:R1:W4:Y:S01]  /*9020*/  LDS.128 R12, [R139+0x9000] ;  /* 0x009000008b0c7984 */ /* 0x0023220000000c00 */
[----:B------:R-:W-:-:S06]  /*9030*/  UIMAD UR13, UR12, UR9, UR13 ;  /* 0x000000090c0d72a4 */ /* 0x000fcc000f8e020d */
[----:B------:R-:W-:-:S03]  /*9040*/  IADD3.X R19, PT, PT, R16, UR13, R21, P0, !PT ;  /* 0x0000000d10137c10 */ /* 0x000fc600087fe415 */
[----:B------:R-:W-:-:S04]  /*9050*/  IMAD.WIDE.U32 R18, R4, UR22, R18 ;  /* 0x0000001604127c25 */ /* 0x000fc8000f8e0012 */
[----:B------:R-:W-:Y:S01]  /*9060*/  IMAD R5, R5, UR22, R19 ;  /* 0x0000001605057c24 */ /* 0x000fe2000f8e0213 */
[----:B------:R-:W-:-:S05]  /*9070*/  @!P2 MOV R4, R18 ;  /* 0x000000120004a202 */ /* 0x000fca0000000f00 */
[----:B------:R-:W-:-:S04]  /*9080*/  @!P2 IMAD.WIDE.U32 R20, R0, UR8, R4 ;  /* 0x000000080014ac25 */ /* 0x000fc8000f8e0004 */
[----:B------:R-:W-:Y:S01]  /*9090*/  @!P2 IMAD R0, R0, UR9, R21 ;  /* 0x000000090000ac24 */ /* 0x000fe2000f8e0215 */
[----:B---3--:R-:W-:-:S04]  /*90a0*/  @!P2 LEA R6, P0, R20, R6, 0x1 ;  /* 0x000000061406a211 */ /* 0x008fc800078008ff */
[----:B------:R-:W-:-:S05]  /*90b0*/  @!P2 LEA.HI.X R7, R20, R7, R0, 0x1, P0 ;  /* 0x000000071407a211 */ /* 0x000fca00000f0c00 */
[----:B--2---:R1:W-:Y:S01]  /*90c0*/  @!P2 STG.E.128 desc[UR30][R6.64], R8 ;  /* 0x000000080600a986 */ /* 0x0043e2000c101d1e */
        /* <DEDUP_REMOVED lines=10> */
.L_x_511:
[----:B------:R-:W-:Y:S05]  /*9170*/  BSYNC.RECONVERGENT B1 ;  /* 0x0000000000017941 */ /* 0x000fea0003800200 */
.L_x_493:
[----:B------:R-:W3:Y:S01]  /*9180*/  LDCU UR7, c[0x0][0x438] ;  /* 0x00008700ff0777ac */ /* 0x000ee20008000800 */
[----:B------:R-:W1:Y:S01]  /*9190*/  LDC R3, c[0x0][0x438] ;  /* 0x00010e00ff037b82 */ /* 0x000e620000000800 */
[----:B------:R-:W4:Y:S01]  /*91a0*/  LDCU UR8, c[0x0][0x370] ;  /* 0x00006e00ff0877ac */ /* 0x000f220008000800 */
        /* <DEDUP_REMOVED lines=8> */
.L_x_548:
        /* <DEDUP_REMOVED lines=13> */
.L_x_828:


//--------------------- .text._ZN5flash44flash_bwd_dq_dk_dv_loop_seqk_parallel_kernelI23Flash_bwd_kernel_traitsILi32ELi128ELi128ELi8ELi4ELi4ELi4ELb0ELb0EN7cutlass10bfloat16_tE19Flash_kernel_traitsILi32ELi128ELi128ELi8ES3_EELb0ELb1ELb0ELb0ELb0ELb0ELb1EEEvNS_16Flash_bwd_paramsE --------------------------
	.section	.text._ZN5flash44flash_bwd_dq_dk_dv_loop_seqk_parallel_kernelI23Flash_bwd_kernel_traitsILi32ELi128ELi128ELi8ELi4ELi4ELi4ELb0ELb0EN7cutlass10bfloat16_tE19Flash_kernel_traitsILi32ELi128ELi128ELi8ES3_EELb0ELb1ELb0ELb0ELb0ELb0ELb1EEEvNS_16Flash_bwd_paramsE,"ax",@progbits
	.align	128
        .global         _ZN5flash44flash_bwd_dq_dk_dv_loop_seqk_parallel_kernelI23Flash_bwd_kernel_traitsILi32ELi128ELi128ELi8ELi4ELi4ELi4ELb0ELb0EN7cutlass10bfloat16_tE19Flash_kernel_traitsILi32ELi128ELi128ELi8ES3_EELb0ELb1ELb0ELb0ELb0ELb0ELb1EEEvNS_16Flash_bwd_paramsE
        .type           _ZN5flash44flash_bwd_dq_dk_dv_loop_seqk_parallel_kernelI23Flash_bwd_kernel_traitsILi32ELi128ELi128ELi8ELi4ELi4ELi4ELb0ELb0EN7cutlass10bfloat16_tE19Flash_kernel_traitsILi32ELi128ELi128ELi8ES3_EELb0ELb1ELb0ELb0ELb0ELb0ELb1EEEvNS_16Flash_bwd_paramsE,@function
        .size           _ZN5flash44flash_bwd_dq_dk_dv_loop_seqk_parallel_kernelI23Flash_bwd_kernel_traitsILi32ELi128ELi128ELi8ELi4ELi4ELi4ELb0ELb0EN7cutlass10bfloat16_tE19Flash_kernel_traitsILi32ELi128ELi128ELi8ES3_EELb0ELb1ELb0ELb0ELb0ELb0ELb1EEEvNS_16Flash_bwd_paramsE,(.L_x_829 - _ZN5flash44flash_bwd_dq_dk_dv_loop_seqk_parallel_kernelI23Flash_bwd_kernel_traitsILi32ELi128ELi128ELi8ELi4ELi4ELi4ELb0ELb0EN7cutlass10bfloat16_tE19Flash_kernel_traitsILi32ELi128ELi128ELi8ES3_EELb0ELb1ELb0ELb0ELb0ELb0ELb1EEEvNS_16Flash_bwd_paramsE)
        .other          _ZN5flash44flash_bwd_dq_dk_dv_loop_seqk_parallel_kernelI23Flash_bwd_kernel_traitsILi32ELi128ELi128ELi8ELi4ELi4ELi4ELb0ELb0EN7cutlass10bfloat16_tE19Flash_kernel_traitsILi32ELi128ELi128ELi8ES3_EELb0ELb1ELb0ELb0ELb0ELb0ELb1EEEvNS_16Flash_bwd_paramsE,@"STO_CUDA_ENTRY STV_DEFAULT"
_ZN5flash44flash_bwd_dq_dk_dv_loop_seqk_parallel_kernelI23Flash_bwd_kernel_traitsILi32ELi128ELi128ELi8ELi4ELi4ELi4ELb0ELb0EN7cutlass10bfloat16_tE19Flash_kernel_traitsILi32ELi128ELi128ELi8ES3_EELb0ELb1ELb0ELb0ELb0ELb0ELb1EEEvNS_16Flash_bwd_paramsE:
.text._ZN5flash44flash_bwd_dq_dk_dv_loop_seqk_parallel_kernelI23Flash_bwd_kernel_traitsILi32ELi128ELi128ELi8ELi4ELi4ELi4ELb0ELb0EN7cutlass10bfloat16_tE19Flash_kernel_traitsILi32ELi128ELi128ELi8ES3_EELb0ELb1ELb0ELb0ELb0ELb0ELb1EEEvNS_16Flash_bwd_paramsE:
        /* <DEDUP_REMOVED lines=14> */
[----:B------:R-:W4:Y:S01]  /*00e0*/  LDCU.64 UR4, c[0x0][0x468] ;  /* 0x00008d00ff0477ac */ /* 0x000f220008000a00 */
[----:B------:R-:W5:Y:S06]  /*00f0*/  LDCU.U8 UR8, c[0x0][0x532] ;  /* 0x0000a640ff0877ac */ /* 0x000f6c0008000000 */
[----:B------:R-:W-:Y:S01]  /*0100*/  S2UR UR23, SR_CTAID.Z ;  /* 0x00000000001779c3 */ /* 0x000fe20000002700 */
[----:B------:R-:W3:Y:S01]  /*0110*/  LDCU UR10, c[0x0][0x438] ;  /* 0x00008700ff0a77ac */ /* 0x000ee20008000800 */
[----:B------:R-:W3:Y:S06]  /*0120*/  LDCU.64 UR34, c[0x0][0x358] ;  /* 0x00006b00ff2277ac */ /* 0x000eec0008000a00 */
[----:B------:R-:W-:Y:S01]  /*0130*/  S2UR UR21, SR_CTAID.X ;  /* 0x00000000001579c3 */ /* 0x000fe20000002500 */
[----:B-1----:R-:W-:-:S02]  /*0140*/  ULEA UR38, UP0, UR41, UR38, 0x2 ;  /* 0x0000002629267291 */ /* 0x002fc4000f8010ff */
[----:B--2---:R-:W-:Y:S02]  /*0150*/  UISETP.NE.U32.AND UP1, UPT, UR6, URZ, UPT ;  /* 0x000000ff0600728c */ /* 0x004fe4000bf25070 */
[----:B------:R-:W-:Y:S02]  /*0160*/  ULEA.HI.X UR39, UR41, UR39, URZ, 0x2, UP0 ;  /* 0x0000002729277291 */ /* 0x000fe400080f14ff */
[----:B------:R-:W-:Y:S01]  /*0170*/  UISETP.NE.U32.AND UP0, UPT, UR6, URZ, UPT ;  /* 0x000000ff0600728c */ /* 0x000fe2000bf05070 */
[----:B------:R-:W-:Y:S01]  /*0180*/  S2UR UR18, SR_CTAID.Y ;  /* 0x00000000001279c3 */ /* 0x000fe20000002600 */
[----:B----4-:R-:W-:Y:S02]  /*0190*/  UISETP.EQ.U32.AND UP2, UPT, UR4, URZ, UPT ;  /* 0x000000ff0400728c */ /* 0x010fe4000bf42070 */
[----:B------:R-:W-:Y:S02]  /*01a0*/  UISETP.NE.U32.AND UP6, UPT, UR4, URZ, UPT ;  /* 0x000000ff0400728c */ /* 0x000fe4000bfc5070 */
[----:B------:R-:W-:-:S02]  /*01b0*/  UISETP.NE.AND.EX UP5, UPT, UR7, URZ, UPT, UP1 ;  /* 0x000000ff0700728c */ /* 0x000fc4000bfa5310 */
[----:B------:R-:W-:Y:S01]  /*01c0*/  UISETP.NE.AND.EX UP4, UPT, UR7, URZ, UPT, UP0 ;  /* 0x000000ff0700728c */ /* 0x000fe2000bf85300 */
[----:B------:R-:W1:Y:S01]  /*01d0*/  S2UR UR4, SR_CgaCtaId ;  /* 0x00000000000479c3 */ /* 0x000e620000008800 */
[----:B------:R-:W2:Y:S01]  /*01e0*/  LDCU.64 UR6, c[0x0][0x470] ;  /* 0x00008e00ff0677ac */ /* 0x000ea20008000a00 */
[----:B-----5:R-:W-:Y:S02]  /*01f0*/  UISETP.NE.AND UP3, UPT, UR8, URZ, UPT ;  /* 0x000000ff0800728c */ /* 0x020fe4000bf65270 */
[----:B------:R-:W-:-:S04]  /*0200*/  UISETP.NE.AND.EX UP6, UPT, UR5, URZ, UPT, UP6 ;  /* 0x000000ff0500728c */ /* 0x000fc8000bfc5360 */
[----:B------:R-:W4:Y:S01]  /*0210*/  S2UR UR20, SR_CTAID.Z ;  /* 0x00000000001479c3 */ /* 0x000f220000002700 */
[----:B------:R-:W-:Y:S01]  /*0220*/  UISETP.EQ.OR.EX UP0, UPT, UR5, URZ, !UP3, UP2 ;  /* 0x000000ff0500728c */ /* 0x000fe2000df02720 */
[----:B------:R-:W-:Y:S02]  /*0230*/  UMOV UR8, 0x400 ;  /* 0x0000040000087882 */ /* 0x000fe40000000000 */
[----:B------:R-:W-:Y:S01]  /*0240*/  UMOV UR5, 0x400 ;  /* 0x0000040000057882 */ /* 0x000fe20000000000 */
[----:B------:R-:W-:Y:S02]  /*0250*/  UP2UR UR26, UPR, URZ, 0x1 ;  /* 0x00000001ff1a7883 */ /* 0x000fe40008000000 */
[----:B------:R-:W-:Y:S01]  /*0260*/  UP2UR UR25, UPR, URZ, 0x8 ;  /* 0x00000008ff197883 */ /* 0x000fe20008000000 */
[----:B------:R-:W4:Y:S01]  /*0270*/  LDCU.64 UR28, c[0x0][0x460] ;  /* 0x00008c00ff1c77ac */ /* 0x000f220008000a00 */
[----:B--2---:R-:W-:Y:S01]  /*0280*/  UISETP.NE.U32.AND UP0, UPT, UR6, URZ, UPT ;  /* 0x000000ff0600728c */ /* 0x004fe2000bf05070 */
[----:B------:R-:W2:Y:S01]  /*0290*/  LDCU UR19, c[0x0][0x438] ;  /* 0x00008700ff1377ac */ /* 0x000ea20008000800 */
[----:B------:R-:W2:Y:S01]  /*02a0*/  @!UP4 LDCU UR22, c[0x0][0x434] ;  /* 0x00008680ff16c7ac */ /* 0x000ea20008000800 */
[----:B---3--:R-:W-:-:S02]  /*02b0*/  ULEA UR24, UR24, UR8, 0x18 ;  /* 0x0000000818187291 */ /* 0x008fc4000f8ec0ff */
[----:B-1----:R-:W-:Y:S02]  /*02c0*/  ULEA UR4, UR4, UR5, 0x18 ;  /* 0x0000000504047291 */ /* 0x002fe4000f8ec0ff */
[----:B------:R-:W-:Y:S01]  /*02d0*/  UISETP.NE.AND.EX UP3, UPT, UR7, URZ, UPT, UP0 ;  /* 0x000000ff0700728c */ /* 0x000fe2000bf65300 */
[----:B------:R-:W-:Y:S01]  /*02e0*/  UMOV UR30, 0xffffe000 ;  /* 0xffffe000001e7882 */ /* 0x000fe20000000000 */
[----:B------:R-:W-:Y:S01]  /*02f0*/  UMOV UR31, URZ ;  /* 0x000000ff001f7c82 */ /* 0x000fe20008000000 */
[----:B------:R-:W-:-:S08]  /*0300*/  UMOV UR32, URZ ;  /* 0x000000ff00207c82 */ /* 0x000fd00008000000 */
.L_x_604:
        /* <DEDUP_REMOVED lines=9> */
[----:B----4-:R-:W-:Y:S02]  /*03a0*/  UIMAD.WIDE.U32 UR12, UR41, 0x4, UR28 ;  /* 0x00000004290c78a5 */ /* 0x010fe4000f8e001c */
[----:B-1----:R-:W-:Y:S02]  /*03b0*/  UISETP.NE.U32.AND UP0, UPT, UR8, URZ, UPT ;  /* 0x000000ff0800728c */ /* 0x002fe4000bf05070 */
[----:B------:R-:W3:Y:S02]  /*03c0*/  @P1 LDG.E R6, desc[UR34][R4.64] ;  /* 0x0000002204061981 */ /* 0x000ee4000c1e1900 */
[----:B------:R-:W-:-:S06]  /*03d0*/  UISETP.NE.AND.EX UP0, UPT, UR9, URZ, UPT, UP0 ;  /* 0x000000ff0900728c */ /* 0x000fcc000bf05300 */
[----:B------:R-:W-:-:S05]  /*03e0*/  PLOP3.LUT P0, PT, PT, PT, UP0, 0x80, 0x8 ;  /* 0x000000000008781c */ /* 0x000fca0003f0f008 */
[----:B------:R-:W-:Y:S01]  /*03f0*/  @UP0 ULEA UR14, UP1, UR41, UR8, 0x2 ;  /* 0x00000008290e0291 */ /* 0x000fe2000f8210ff */
[----:B------:R-:W-:Y:S01]  /*0400*/  PLOP3.LUT P3, PT, PT, PT, UP2, 0x80, 0x8 ;  /* 0x000000000008781c */ /* 0x000fe20003f6f028 */
[----:B------:R-:W1:Y:S02]  /*0410*/  @!UP0 LDCU UR5, c[0x0][0x43c] ;  /* 0x00008780ff0587ac */ /* 0x000e640008000800 */
[----:B------:R-:W-:Y:S02]  /*0420*/  @UP0 ULEA.HI.X UR15, UR41, UR9, URZ, 0x2, UP1 ;  /* 0x00000009290f0291 */ /* 0x000fe400088f14ff */
[----:B------:R-:W-:Y:S01]  /*0430*/  IMAD.U32 R2, RZ, RZ, UR14 ;  /* 0x0000000eff027e24 */ /* 0x000fe2000f8e00ff */
[----:B------:R-:W4:Y:S03]  /*0440*/  @!UP0 LDCU.64 UR8, c[0x0][0x488] ;  /* 0x00009100ff0887ac */ /* 0x000f260008000a00 */
[----:B------:R-:W-:-:S05]  /*0450*/  IMAD.U32 R3, RZ, RZ, UR15 ;  /* 0x0000000fff037e24 */ /* 0x000fca000f8e00ff */
[----:B------:R5:W2:Y:S01]  /*0460*/  @P0 LDG.E R4, desc[UR34][R2.64] ;  /* 0x0000002202040981 */ /* 0x000aa2000c1e1900 */
[----:B------:R-:W-:Y:S01]  /*0470*/  UMOV UR36, URZ ;  /* 0x000000ff00247c82 */ /* 0x000fe20008000000 */
[----:B----4-:R-:W-:-:S04]  /*0480*/  @!UP0 UISETP.NE.U32.AND UP1, UPT, UR8, URZ, UPT ;  /* 0x000000ff0800828c */ /* 0x010fc8000bf25070 */
[----:B------:R-:W-:Y:S01]  /*0490*/  @!UP0 UISETP.NE.AND.EX UP1, UPT, UR9, URZ, UPT, UP1 ;  /* 0x000000ff0900828c */ /* 0x000fe2000bf25310 */
[----:B------:R-:W-:Y:S01]  /*04a0*/  UMOV UR17, 0xffffffff ;  /* 0xffffffff00117882 */ /* 0x000fe20000000000 */
[----:B------:R-:W-:Y:S02]  /*04b0*/  UMOV UR40, 0xffffffff ;  /* 0xffffffff00287882 */ /* 0x000fe40000000000 */
[----:B-1----:R-:W-:Y:S01]  /*04c0*/  @!UP0 USEL UR8, UR5, URZ, UP1 ;  /* 0x000000ff05088287 */ /* 0x002fe20008800000 */
[----:B-----5:R-:W-:Y:S02]  /*04d0*/  IMAD.U32 R2, RZ, RZ, UR12 ;  /* 0x0000000cff027e24 */ /* 0x020fe4000f8e00ff */
[----:B------:R-:W-:-:S05]  /*04e0*/  IMAD.U32 R3, RZ, RZ, UR13 ;  /* 0x0000000dff037e24 */ /* 0x000fca000f8e00ff */
[----:B------:R-:W4:Y:S04]  /*04f0*/  @P4 LDG.E R5, desc[UR34][R2.64] ;  /* 0x0000002202054981 */ /* 0x000f28000c1e1900 */
[----:B------:R1:W5:Y:S02]  /*0500*/  @P2 LDG.E R0, desc[UR34][R2.64+0x4] ;  /* 0x0000042202002981 */ /* 0x000364000c1e1900 */
[----:B-1----:R-:W-:Y:S02]  /*0510*/  IMAD.U32 R2, RZ, RZ, UR38 ;  /* 0x00000026ff027e24 */ /* 0x002fe4000f8e00ff */
[----:B------:R-:W-:-:S05]  /*0520*/  IMAD.U32 R3, RZ, RZ, UR39 ;  /* 0x00000027ff037e24 */ /* 0x000fca000f8e00ff */
[----:B------:R-:W5:Y:S01]  /*0530*/  @!P3 LDG.E R2, desc[UR34][R2.64] ;  /* 0x000000220202b981 */ /* 0x000f62000c1e1900 */
[----:B------:R-:W-:Y:S01]  /*0540*/  USHF.L.U32 UR27, UR37, 0x7, URZ ;  /* 0x00000007251b7899 */ /* 0x000fe200080006ff */
[----:B---3--:R-:W-:Y:S02]  /*0550*/  @P1 R2UR UR36, R6 ;  /* 0x00000000062412ca */ /* 0x008fe400000e0000 */
[----:B--2---:R-:W-:-:S13]  /*0560*/  @P0 R2UR UR33, R4 ;  /* 0x00000000042102ca */ /* 0x004fda00000e0000 */
[----:B------:R-:W-:Y:S01]  /*0570*/  @UP0 UIADD3 UR33, UPT, UPT, UR33, -UR36, URZ ;  /* 0x8000002421210290 */ /* 0x000fe2000fffe0ff */
[----:B----4-:R-:W-:Y:S02]  /*0580*/  @P4 R2UR UR17, R5 ;  /* 0x00000000051142ca */ /* 0x010fe400000e0000 */
[----:B-----5:R-:W-:Y:S02]  /*0590*/  @P2 R2UR UR5, R0 ;  /* 0x00000000000522ca */ /* 0x020fe400000e0000 */
        /* <DEDUP_REMOVED lines=11> */
.L_x_549:
        /* <DEDUP_REMOVED lines=34> */
.L_x_551:
[----:B------:R-:W1:Y:S01]  /*0870*/  LDCU.64 UR14, c[0x0][0x3b8] ;  /* 0x00007700ff0e77ac */ /* 0x000e620008000a00 */
[----:B------:R-:W-:-:S04]  /*0880*/  UIADD3 UR5, UPT, UPT, UR36, UR40, URZ ;  /* 0x0000002824057290 */ /* 0x000fc8000fffe0ff */
[----:B-1----:R-:W-:Y:S02]  /*0890*/  UIMAD.WIDE.U32 UR8, UR5, UR14, URZ ;  /* 0x0000000e050872a5 */ /* 0x002fe4000f8e00ff */
[----:B------:R-:W-:-:S04]  /*08a0*/  UIMAD UR5, UR5, UR15, URZ ;  /* 0x0000000f050572a4 */ /* 0x000fc8000f8e02ff */
[----:B------:R-:W-:Y:S01]  /*08b0*/  UIADD3 UR5, UPT, UPT, UR9, UR5, URZ ;  /* 0x0000000509057290 */ /* 0x000fe2000fffe0ff */
[----:B------:R-:W-:-:S05]  /*08c0*/  UMOV UR52, UR8 ;  /* 0x0000000800347c82 */ /* 0x000fca0008000000 */
[----:B------:R-:W-:-:S07]  /*08d0*/  MOV R18, UR5 ;  /* 0x0000000500127c02 */ /* 0x000fce0008000f00 */
.L_x_552:
        /* <DEDUP_REMOVED lines=43> */
.L_x_553:
[----:B------:R-:W1:Y:S01]  /*0b90*/  LDCU.64 UR12, c[0x0][0x3c0] ;  /* 0x00007800ff0c77ac */ /* 0x000e620008000a00 */
[----:B------:R-:W-:-:S04]  /*0ba0*/  UIADD3 UR8, UPT, UPT, UR36, UR40, URZ ;  /* 0x0000002824087290 */ /* 0x000fc8000fffe0ff */
[----:B-1----:R-:W-:Y:S02]  /*0bb0*/  UIMAD.WIDE.U32 UR48, UR8, UR12, URZ ;  /* 0x0000000c083072a5 */ /* 0x002fe4000f8e00ff */
[----:B------:R-:W-:-:S04]  /*0bc0*/  UIMAD UR8, UR8, UR13, URZ ;  /* 0x0000000d080872a4 */ /* 0x000fc8000f8e02ff */
[----:B------:R-:W-:-:S06]  /*0bd0*/  UIADD3 UR8, UPT, UPT, UR49, UR8, URZ ;  /* 0x0000000831087290 */ /* 0x000fcc000fffe0ff */
[----:B------:R-:W-:-:S07]  /*0be0*/  MOV R20, UR8 ;  /* 0x0000000800147c02 */ /* 0x000fce0008000f00 */
.L_x_554:
        /* <DEDUP_REMOVED lines=28> */
.L_x_555:
[----:B------:R-:W-:Y:S02]  /*0db0*/  UIMAD.WIDE.U32 UR10, UR58, UR17, URZ ;  /* 0x000000113a0a72a5 */ /* 0x000fe4000f8e00ff */
[----:B------:R-:W-:-:S04]  /*0dc0*/  UIMAD UR8, UR59, UR17, URZ ;  /* 0x000000113b0872a4 */ /* 0x000fc8000f8e02ff */
[----:B------:R-:W-:-:S12]  /*0dd0*/  UIADD3 UR8, UPT, UPT, UR11, UR8, URZ ;  /* 0x000000080b087290 */ /* 0x000fd8000fffe0ff */
.L_x_556:
        /* <DEDUP_REMOVED lines=20> */
.L_x_557:
[----:B------:R-:W1:Y:S01]  /*0f20*/  LDCU UR59, c[0x0][0x434] ;  /* 0x00008680ff3b77ac */ /* 0x000e620008000800 */
[----:B------:R-:W-:-:S04]  /*0f30*/  UIMAD UR9, UR41, UR16, UR23 ;  /* 0x00000010290972a4 */ /* 0x000fc8000f8e0217 */
[----:B-1----:R-:W-:Y:S02]  /*0f40*/  UIMAD UR59, UR9, UR59, URZ ;  /* 0x0000003b093b72a4 */ /* 0x002fe4000f8e02ff */
.L_x_558:
        /* <DEDUP_REMOVED lines=11> */
.L_x_559:
[----:B------:R-:W1:Y:S01]  /*1000*/  LDCU UR58, c[0x0][0x444] ;  /* 0x00008880ff3a77ac */ /* 0x000e620008000800 */
[----:B------:R-:W-:-:S04]  /*1010*/  UIMAD UR9, UR41, UR16, UR23 ;  /* 0x00000010290972a4 */ /* 0x000fc8000f8e0217 */
[----:B-1----:R-:W-:-:S12]  /*1020*/  UIMAD UR58, UR9, UR58, URZ ;  /* 0x0000003a093a72a4 */ /* 0x002fd8000f8e02ff */
.L_x_560:
        /* <DEDUP_REMOVED lines=25> */
[----:B------:R-:W-:Y:S01]  /*11c0*/  IMAD R8, R9, UR47, R8 ;  /* 0x0000002f09087c24 */ /* 0x000fe2000f8e0208 */
[----:B------:R-:W1:Y:S01]  /*11d0*/  LDCU.64 UR62, c[0x0][0x5e8] ;  /* 0x0000bd00ff3e77ac */ /* 0x000e620008000a00 */
[----:B------:R-:W-:-:S03]  /*11e0*/  IMAD.X R3, RZ, RZ, UR49, P0 ;  /* 0x00000031ff037e24 */ /* 0x000fc600080e06ff */
[----:B------:R-:W5:Y:S01]  /*11f0*/  LDCU.128 UR8, c[0x0][0x590] ;  /* 0x0000b200ff0877ac */ /* 0x000f620008000c00 */
[----:B------:R-:W-:-:S04]  /*1200*/  UISETP.LT.AND UP0, UPT, URZ, UR45, UPT ;  /* 0x0000002dff00728c */ /* 0x000fc8000bf01270 */
[----:B------:R-:W-:-:S04]  /*1210*/  USEL UR45, URZ, UR45, !UP0 ;  /* 0x0000002dff2d7287 */ /* 0x000fc8000c000000 */
[----:B------:R-:W-:Y:S02]  /*1220*/  UISETP.GT.AND UP0, UPT, UR42, UR45, UPT ;  /* 0x0000002d2a00728c */ /* 0x000fe4000bf04270 */
[----:B-----5:R-:W-:Y:S01]  /*1230*/  UIMAD UR17, UR53, UR8, URZ ;  /* 0x00000008351172a4 */ /* 0x020fe2000f8e02ff */
[----:B------:R-:W-:Y:S01]  /*1240*/  IMAD.U32 R0, RZ, RZ, UR8 ;  /* 0x00000008ff007e24 */ /* 0x000fe2000f8e00ff */
[----:B------:R-:W-:Y:S01]  /*1250*/  USHF.L.U64.HI UR49, UR8, 0x6, UR9 ;  /* 0x0000000608317899 */ /* 0x000fe20008010209 */
[----:B------:R-:W-:Y:S01]  /*1260*/  IMAD.U32 R4, RZ, RZ, UR10 ;  /* 0x0000000aff047e24 */ /* 0x000fe2000f8e00ff */
[----:B------:R-:W-:Y:S01]  /*1270*/  UIMAD UR17, UR50, UR9, UR17 ;  /* 0x00000009321172a4 */ /* 0x000fe2000f8e0211 */
[----:B------:R-:W-:-:S04]  /*1280*/  IMAD.WIDE.U32 R2, R0, UR50, R2 ;  /* 0x0000003200027c25 */ /* 0x000fc8000f8e0002 */
[----:B------:R-:W-:Y:S01]  /*1290*/  IMAD.U32 R0, RZ, RZ, UR11 ;  /* 0x0000000bff007e24 */ /* 0x000fe2000f8e00ff */
[----:B------:R-:W-:Y:S01]  /*12a0*/  IADD3 R3, PT, PT, R3, UR17, RZ ;  /* 0x0000001103037c10 */ /* 0x000fe2000fffe0ff */
[----:B------:R-:W5:Y:S04]  /*12b0*/  LDCU.64 UR10, c[0x0][0x550] ;  /* 0x0000aa00ff0a77ac */ /* 0x000f680008000a00 */
[----:B------:R-:W3:Y:S01]  /*12c0*/  LDCU.64 UR16, c[0x0][0x3c8] ;  /* 0x00007900ff1077ac */ /* 0x000ee20008000a00 */
[----:B------:R-:W-:-:S04]  /*12d0*/  IMAD.WIDE.U32 R2, R4, UR23, R2 ;  /* 0x0000001704027c25 */ /* 0x000fc8000f8e0002 */
[----:B------:R-:W-:Y:S02]  /*12e0*/  IMAD R3, R0, UR23, R3 ;  /* 0x0000001700037c24 */ /* 0x000fe4000f8e0203 */
[C---:B--2---:R-:W-:Y:S02]  /*12f0*/  IMAD R0, R12.reuse, UR53, RZ ;  /* 0x000000350c007c24 */ /* 0x044fe4000f8e02ff */
[----:B------:R-:W-:-:S04]  /*1300*/  IMAD.WIDE.U32 R4, R12, UR50, R10 ;  /* 0x000000320c047c25 */ /* 0x000fc8000f8e000a */
[----:B------:R-:W-:Y:S01]  /*1310*/  IMAD R0, R13, UR50, R0 ;  /* 0x000000320d007c24 */ /* 0x000fe2000f8e0200 */
[----:B------:R-:W-:Y:S01]  /*1320*/  USHF.L.U32 UR50, UR8, 0x6, URZ ;  /* 0x0000000608327899 */ /* 0x000fe200080006ff */
[----:B------:R-:W-:Y:S01]  /*1330*/  IMAD.WIDE.U32 R6, R21, UR8, R2 ;  /* 0x0000000815067c25 */ /* 0x000fe2000f8e0002 */
[----:B------:R-:W-:-:S03]  /*1340*/  IADD3 R2, P0, PT, R4, UR54, RZ ;  /* 0x0000003604027c10 */ /* 0x000fc6000ff1e0ff */
[----:B------:R-:W-:Y:S01]  /*1350*/  IMAD R15, R21, UR9, R7 ;  /* 0x00000009150f7c24 */ /* 0x000fe2000f8e0207 */
[----:B------:R-:W-:Y:S01]  /*1360*/  IADD3.X R3, PT, PT, R5, UR51, R0, P0, !PT ;  /* 0x0000003305037c10 */ /* 0x000fe200087fe400 */
[----:B---3--:R-:W-:Y:S01]  /*1370*/  IMAD.U32 R0, RZ, RZ, UR16 ;  /* 0x00000010ff007e24 */ /* 0x008fe2000f8e00ff */
[----:B------:R-:W2:Y:S01]  /*1380*/  LDCU.64 UR8, c[0x0][0x380] ;  /* 0x00007000ff0877ac */ /* 0x000ea20008000a00 */
[----:B----4-:R-:W-:Y:S01]  /*1390*/  IMAD.WIDE.U32 R4, R16, UR21, RZ ;  /* 0x0000001510047c25 */ /* 0x010fe2000f8e00ff */
[----:B-----5:R-:W-:Y:S01]  /*13a0*/  LEA R27, P2, R6, UR10, 0x1 ;  /* 0x0000000a061b7c11 */ /* 0x020fe2000f8408ff */
[----:B------:R-:W-:Y:S02]  /*13b0*/  USHF.L.U32 UR51, UR47, 0x7, URZ ;  /* 0x000000072f337899 */ /* 0x000fe400080006ff */
[----:B------:R-:W-:Y:S01]  /*13c0*/  IMAD.WIDE.U32 R2, R0, UR23, R2 ;  /* 0x0000001700027c25 */ /* 0x000fe2000f8e0002 */
[----:B------:R-:W-:Y:S01]  /*13d0*/  SEL R4, R4, RZ, P3 ;  /* 0x000000ff04047207 */ /* 0x000fe20001800000 */
[----:B------:R3:W-:Y:S01]  /*13e0*/  STL [R1+0x10], R27 ;  /* 0x0000101b01007387 */ /* 0x0007e20000100800 */
[----:B------:R-:W-:Y:S01]  /*13f0*/  LEA.HI.X R26, R6, UR11, R15, 0x1, P2 ;  /* 0x0000000b061a7c11 */ /* 0x000fe200090f0c0f */
[----:B------:R-:W-:Y:S01]  /*1400*/  IMAD.U32 R0, RZ, RZ, UR17 ;  /* 0x00000011ff007e24 */ /* 0x000fe2000f8e00ff */
[----:B------:R-:W-:Y:S01]  /*1410*/  IADD3 R9, P1, P0, R8, UR57, R4 ;  /* 0x0000003908097c10 */ /* 0x000fe2000f83e004 */
[----:B------:R-:W-:Y:S01]  /*1420*/  IMAD R7, R17, UR21, R5 ;  /* 0x0000001511077c24 */ /* 0x000fe2000f8e0205 */
[----:B------:R-:W-:Y:S01]  /*1430*/  SHF.R.S32.HI R5, RZ, 0x1f, R8 ;  /* 0x0000001fff057819 */ /* 0x000fe20000011408 */
[----:B------:R-:W-:Y:S01]  /*1440*/  IMAD R3, R0, UR23, R3 ;  /* 0x0000001700037c24 */ /* 0x000fe2000f8e0203 */
[----:B------:R-:W4:Y:S01]  /*1450*/  LDCU.64 UR16, c[0x0][0x570] ;  /* 0x0000ae00ff1077ac */ /* 0x000f220008000a00 */
[----:B------:R3:W-:Y:S01]  /*1460*/  STL [R1+0xc], R26 ;  /* 0x00000c1a01007387 */ /* 0x0007e20000100800 */
[----:B------:R-:W-:Y:S01]  /*1470*/  SEL R0, R7, RZ, P3 ;  /* 0x000000ff07007207 */ /* 0x000fe20001800000 */
[----:B------:R-:W-:Y:S01]  /*1480*/  IMAD.WIDE.U32 R2, R21, R12, R2 ;  /* 0x0000000c15027225 */ /* 0x000fe200078e0002 */
[----:B------:R-:W-:Y:S01]  /*1490*/  MOV R4, UR51 ;  /* 0x0000003300047c02 */ /* 0x000fe20008000f00 */
[----:B-1----:R-:W-:Y:S01]  /*14a0*/  UIMAD.WIDE UR10, UR58, 0x4, UR62 ;  /* 0x000000043a0a78a5 */ /* 0x002fe2000f8e023e */
[----:B------:R-:W-:Y:S01]  /*14b0*/  IADD3.X R5, PT, PT, R5, UR56, R0, P1, P0 ;  /* 0x0000003805057c10 */ /* 0x000fe20008fe0400 */
[C---:B------:R-:W-:Y:S01]  /*14c0*/  IMAD R3, R21.reuse, R13, R3 ;  /* 0x0000000d15037224 */ /* 0x040fe200078e0203 */
[C---:B--2---:R-:W-:Y:S01]  /*14d0*/  LEA R25, P1, R2.reuse, UR8, 0x1 ;  /* 0x0000000802197c11 */ /* 0x044fe2000f8208ff */
[----:B------:R-:W-:Y:S01]  /*14e0*/  VIADD R17, R21, 0x40 ;  /* 0x0000004015117836 */ /* 0x000fe20000000000 */
[----:B------:R-:W-:Y:S01]  /*14f0*/  IADD3 R0, P0, PT, R9, UR51, RZ ;  /* 0x0000003309007c10 */ /* 0x000fe2000ff1e0ff */
[----:B------:R-:W-:Y:S01]  /*1500*/  UIMAD.WIDE UR56, UR59, 0x4, UR60 ;  /* 0x000000043b3878a5 */ /* 0x000fe2000f8e023c */
[----:B------:R-:W-:Y:S01]  /*1510*/  LEA.HI.X R24, R2, UR9, R3, 0x1, P1 ;  /* 0x0000000902187c11 */ /* 0x000fe200088f0c03 */
[----:B------:R3:W-:Y:S01]  /*1520*/  STL [R1+0x8], R25 ;  /* 0x0000081901007387 */ /* 0x0007e20000100800 */
[----:B------:R-:W-:-:S02]  /*1530*/  LEA.HI.X.SX32 R4, R4, R5, 0x1, P0 ;  /* 0x0000000504047211 */ /* 0x000fc400000f0eff */
[----:B------:R-:W-:Y:S01]  /*1540*/  SHF.L.U64.HI R13, R12, 0x6, R13 ;  /* 0x000000060c0d7819 */ /* 0x000fe2000001020d */
[----:B------:R3:W-:Y:S01]  /*1550*/  STL [R1+0x4], R24 ;  /* 0x0000041801007387 */ /* 0x0007e20000100800 */
[----:B----4-:R-:W-:-:S04]  /*1560*/  LEA R230, P0, R0, UR16, 0x2 ;  /* 0x0000001000e67c11 */ /* 0x010fc8000f8010ff */
[----:B------:R-:W-:Y:S01]  /*1570*/  LEA.HI.X R231, R0, UR17, R4, 0x2, P0 ;  /* 0x0000001100e77c11 */ /* 0x000fe200080f1404 */
[----:B------:R-:W-:Y:S01]  /*1580*/  IMAD.SHL.U32 R4, R12, 0x40, RZ ;  /* 0x000000400c047824 */ /* 0x000fe200078e00ff */
[----:B------:R-:W-:-:S04]  /*1590*/  IADD3 R15, P0, PT, R21, 0x40, RZ ;  /* 0x00000040150f7810 */ /* 0x000fc80007f1e0ff */
[----:B------:R-:W-:Y:S01]  /*15a0*/  IADD3.X R16, PT, PT, RZ, RZ, RZ, P0, !PT ;  /* 0x000000ffff107210 */ /* 0x000fe200007fe4ff */
[----:B------:R-:W-:Y:S08]  /*15b0*/  BRA.U UP0, `(.L_x_561) ;  /* 0x0000000500947547 */ /* 0x000ff0000b800000 */
        /* <DEDUP_REMOVED lines=13> */
.L_x_562:
[----:B------:R-:W1:Y:S01]  /*1690*/  LDCU.64 UR12, c[0x0][0x5c0] ;  /* 0x0000b800ff0c77ac */ /* 0x000e620008000a00 */
[----:B------:R-:W-:-:S04]  /*16a0*/  UIADD3 UR8, UPT, UPT, UR36, UR40, URZ ;  /* 0x0000002824087290 */ /* 0x000fc8000fffe0ff */
[----:B-1----:R-:W-:Y:S02]  /*16b0*/  UIMAD.WIDE.U32 UR14, UR8, UR12, URZ ;  /* 0x0000000c080e72a5 */ /* 0x002fe4000f8e00ff */
[----:B------:R-:W-:-:S04]  /*16c0*/  UIMAD UR8, UR8, UR13, URZ ;  /* 0x0000000d080872a4 */ /* 0x000fc8000f8e02ff */
[----:B------:R-:W-:-:S06]  /*16d0*/  UIADD3 UR8, UPT, UPT, UR15, UR8, URZ ;  /* 0x000000080f087290 */ /* 0x000fcc000fffe0ff */
[----:B------:R-:W-:Y:S02]  /*16e0*/  MOV R0, UR8 ;  /* 0x0000000800007c02 */ /* 0x000fe40008000f00 */
.L_x_563:
        /* <DEDUP_REMOVED lines=12> */
.L_x_564:
[----:B------:R-:W1:Y:S01]  /*17b0*/  LDCU.64 UR10, c[0x0][0x5c8] ;  /* 0x0000b900ff0a77ac */ /* 0x000e620008000a00 */
[----:B------:R-:W-:-:S04]  /*17c0*/  UIADD3 UR36, UPT, UPT, UR36, UR40, URZ ;  /* 0x0000002824247290 */ /* 0x000fc8000fffe0ff */
[----:B-1----:R-:W-:Y:S02]  /*17d0*/  UIMAD.WIDE.U32 UR16, UR36, UR10, URZ ;  /* 0x0000000a241072a5 */ /* 0x002fe4000f8e00ff */
[----:B------:R-:W-:-:S04]  /*17e0*/  UIMAD UR36, UR36, UR11, URZ ;  /* 0x0000000b242472a4 */ /* 0x000fc8000f8e02ff */
[----:B------:R-:W-:-:S06]  /*17f0*/  UIADD3 UR36, UPT, UPT, UR17, UR36, URZ ;  /* 0x0000002411247290 */ /* 0x000fcc000fffe0ff */
[----:B------:R-:W-:Y:S02]  /*1800*/  MOV R12, UR36 ;  /* 0x00000024000c7c02 */ /* 0x000fe40008000f00 */
.L_x_565:
        /* <DEDUP_REMOVED lines=34> */
.L_x_567:
[----:B------:R-:W-:Y:S05]  /*1a30*/  BSYNC.RECONVERGENT B0 ;  /* 0x0000000000007941 */ /* 0x000fea0003800200 */
.L_x_566:
        /* <DEDUP_REMOVED lines=29> */
.L_x_561:
[----:B------:R-:W-:Y:S01]  /*1c10*/  ULOP3.LUT UR8, UR55, 0x80000001, URZ, 0xc0, !UPT ;  /* 0x8000000137087892 */ /* 0x000fe2000f8ec0ff */
[----:B------:R-:W-:Y:S01]  /*1c20*/  LOP3.LUT R0, R22, 0xd8, RZ, 0xc0, !PT ;  /* 0x000000d816007812 */ /* 0x000fe200078ec0ff */
[----:B------:R-:W-:Y:S01]  /*1c30*/  UIMAD UR55, UR55, -0x80, UR43 ;  /* 0xffffff80373778a4 */ /* 0x000fe2000f8e022b */
[----:B------:R-:W-:Y:S01]  /*1c40*/  @P3 BAR.SYNC.DEFER_BLOCKING 0x0 ;  /* 0x0000000000003b1d */ /* 0x000fe20000010000 */
[----:B------:R-:W-:Y:S01]  /*1c50*/  UISETP.NE.AND UP0, UPT, UR8, 0x1, UPT ;  /* 0x000000010800788c */ /* 0x000fe2000bf05270 */
[----:B------:R-:W-:-:S03]  /*1c60*/  LOP3.LUT R0, R0, 0x18, R23, 0x78, !PT ;  /* 0x0000001800007812 */ /* 0x000fc600078e7817 */
[----:B------:R-:W-:Y:S01]  /*1c70*/  ISETP.GE.AND P1, PT, R21, UR55, PT ;  /* 0x0000003715007c0c */ /* 0x000fe2000bf26270 */
[----:B------:R-:W-:Y:S01]  /*1c80*/  USEL UR16, URZ, 0x2000, UP0 ;  /* 0x00002000ff107887 */ /* 0x000fe20008000000 */
[----:B------:R-:W-:Y:S01]  /*1c90*/  LOP3.LUT R0, R0, 0x1f20, R22, 0xf8, !PT ;  /* 0x00001f2000007812 */ /* 0x000fe200078ef816 */
[----:B------:R-:W-:Y:S03]  /*1ca0*/  BSSY.RECONVERGENT B0, `(.L_x_569) ;  /* 0x0000010000007945 */ /* 0x000fe60003800200 */
[----:B------:R-:W-:-:S07]  /*1cb0*/  LEA R8, R0, UR24, 0x1 ;  /* 0x0000001800087c11 */ /* 0x000fce000f8e08ff */
[----:B------:R-:W-:Y:S05]  /*1cc0*/  @P1 BRA `(.L_x_570) ;  /* 0x0000000000301947 */ /* 0x000fea0003800000 */
[----:B------:R-:W1:Y:S02]  /*1cd0*/  LDCU UR8, c[0x0][0x440] ;  /* 0x00008800ff0877ac */ /* 0x000e640008000800 */
[----:B-1----:R-:W-:-:S13]  /*1ce0*/  ISETP.GE.AND P0, PT, R10, UR8, PT ;  /* 0x000000080a007c0c */ /* 0x002fda000bf06270 */
        /* <DEDUP_REMOVED lines=8> */
.L_x_571:
[----:B------:R2:W-:Y:S01]  /*1d70*/  STS.128 [R8+0x4000], RZ ;  /* 0x004000ff08007388 */ /* 0x0005e20000000c00 */
[----:B------:R-:W-:Y:S05]  /*1d80*/  BRA `(.L_x_572) ;  /* 0x0000000000047947 */ /* 0x000fea0003800000 */
.L_x_570:
[----:B------:R4:W-:Y:S02]  /*1d90*/  STS.128 [R8+0x4000], RZ ;  /* 0x004000ff08007388 */ /* 0x0009e40000000c00 */
.L_x_572:
[----:B------:R-:W-:Y:S05]  /*1da0*/  BSYNC.RECONVERGENT B0 ;  /* 0x0000000000007941 */ /* 0x000fea0003800200 */
.L_x_569:
        /* <DEDUP_REMOVED lines=17> */
.L_x_574:
[----:B------:R-:W-:Y:S05]  /*1ec0*/  BSYNC.RECONVERGENT B0 ;  /* 0x0000000000007941 */ /* 0x000fea0003800200 */
.L_x_573:
        /* <DEDUP_REMOVED lines=13> */
.L_x_577:
[----:B------:R1:W-:Y:S01]  /*1fa0*/  STS.128 [R224], RZ ;  /* 0x000000ffe0007388 */ /* 0x0003e20000000c00 */
[----:B------:R-:W-:Y:S05]  /*1fb0*/  BRA `(.L_x_578) ;  /* 0x0000000000047947 */ /* 0x000fea0003800000 */
.L_x_576:
[----:B------:R1:W-:Y:S02]  /*1fc0*/  STS.128 [R224], RZ ;  /* 0x000000ffe0007388 */ /* 0x0003e40000000c00 */
.L_x_578:
[----:B------:R-:W-:Y:S05]  /*1fd0*/  BSYNC.RECONVERGENT B0 ;  /* 0x0000000000007941 */ /* 0x000fea0003800200 */
.L_x_575:
        /* <DEDUP_REMOVED lines=22> */
[----:B--2---:R1:W-:Y:S04]  /*2140*/  STL [R1+0x14], R5 ;  /* 0x0000140501007387 */ /* 0x0043e80000100800 */
        /* <DEDUP_REMOVED lines=14> */
.L_x_580:
[----:B------:R-:W-:Y:S05]  /*2230*/  BSYNC.RECONVERGENT B0 ;  /* 0x0000000000007941 */ /* 0x000fea0003800200 */
.L_x_579:
[----:B------:R-:W4:Y:S01]  /*2240*/  LDCU.64 UR8, c[0x0][0x3d0] ;  /* 0x00007a00ff0877ac */ /* 0x000f220008000a00 */
[----:B---3--:R-:W-:Y:S01]  /*2250*/  MOV R2, UR14 ;  /* 0x0000000e00027c02 */ /* 0x008fe20008000f00 */
[----:B------:R-:W-:Y:S01]  /*2260*/  BSSY.RECONVERGENT B0, `(.L_x_581) ;  /* 0x000001f000007945 */ /* 0x000fe20003800200 */
[----:B------:R-:W-:Y:S02]  /*2270*/  UIADD3 UR17, UPT, UPT, -UR27, UR33, URZ ;  /* 0x000000211b117290 */ /* 0x000fe4000fffe1ff */
[----:B------:R-:W-:Y:S01]  /*2280*/  UIMAD UR41, UR5, UR14, URZ ;  /* 0x0000000e052972a4 */ /* 0x000fe2000f8e02ff */
[----:B------:R-:W-:-:S03]  /*2290*/  IMAD.WIDE.U32 R2, R2, UR27, R10 ;  /* 0x0000001b02027c25 */ /* 0x000fc6000f8e000a */
[----:B------:R-:W-:Y:S01]  /*22a0*/  UIMAD UR41, UR27, UR15, UR41 ;  /* 0x0000000f1b2972a4 */ /* 0x000fe2000f8e0229 */
[----:B------:R-:W-:Y:S02]  /*22b0*/  ISETP.GE.AND P2, PT, R21, UR17, PT ;  /* 0x0000001115007c0c */ /* 0x000fe4000bf46270 */
[----:B------:R-:W-:-:S04]  /*22c0*/  IADD3 R2, P0, PT, R2, UR52, RZ ;  /* 0x0000003402027c10 */ /* 0x000fc8000ff1e0ff */
[----:B------:R-:W-:Y:S01]  /*22d0*/  IADD3.X R3, PT, PT, R18, UR41, R3, P0, !PT ;  /* 0x0000002912037c10 */ /* 0x000fe200087fe403 */
[----:B----4-:R-:W-:-:S04]  /*22e0*/  IMAD R0, R19, UR8, RZ ;  /* 0x0000000813007c24 */ /* 0x010fc8000f8e02ff */
        /* <DEDUP_REMOVED lines=8> */
[----:B------:R-:W-:Y:S02]  /*2370*/  MOV R4, R2 ;  /* 0x0000000200047202 */ /* 0x000fe40000000f00 */
[----:B-1----:R-:W-:-:S03]  /*2380*/  MOV R5, R0 ;  /* 0x0000000000057202 */ /* 0x002fc60000000f00 */
        /* <DEDUP_REMOVED lines=9> */
.L_x_583:
[----:B------:R3:W-:Y:S01]  /*2420*/  STS.128 [R8+0x6000], RZ ;  /* 0x006000ff08007388 */ /* 0x0007e20000000c00 */
[----:B------:R-:W-:Y:S05]  /*2430*/  BRA `(.L_x_584) ;  /* 0x0000000000047947 */ /* 0x000fea0003800000 */
.L_x_582:
[----:B------:R3:W-:Y:S02]  /*2440*/  STS.128 [R8+0x6000], RZ ;  /* 0x006000ff08007388 */ /* 0x0007e40000000c00 */
.L_x_584:
[----:B------:R-:W-:Y:S05]  /*2450*/  BSYNC.RECONVERGENT B0 ;  /* 0x0000000000007941 */ /* 0x000fea0003800200 */
.L_x_581:
        /* <DEDUP_REMOVED lines=20> */
.L_x_586:
[----:B------:R-:W-:Y:S05]  /*25a0*/  BSYNC.RECONVERGENT B0 ;  /* 0x0000000000007941 */ /* 0x000fea0003800200 */
.L_x_585:
[----:B------:R-:W5:Y:S01]  /*25b0*/  LDCU.64 UR8, c[0x0][0x3d8] ;  /* 0x00007b00ff0877ac */ /* 0x000f620008000a00 */
[----:B-1----:R-:W-:Y:S01]  /*25c0*/  MOV R2, UR12 ;  /* 0x0000000c00027c02 */ /* 0x002fe20008000f00 */
[----:B------:R-:W-:Y:S01]  /*25d0*/  BSSY.RECONVERGENT B0, `(.L_x_587) ;  /* 0x000001d000007945 */ /* 0x000fe20003800200 */
[----:B------:R-:W-:-:S03]  /*25e0*/  UIMAD UR5, UR5, UR12, URZ ;  /* 0x0000000c050572a4 */ /* 0x000fc6000f8e02ff */
[----:B------:R-:W-:Y:S01]  /*25f0*/  IMAD.WIDE.U32 R2, R2, UR27, R10 ;  /* 0x0000001b02027c25 */ /* 0x000fe2000f8e000a */
[----:B------:R-:W-:Y:S02]  /*2600*/  UIMAD UR5, UR27, UR13, UR5 ;  /* 0x0000000d1b0572a4 */ /* 0x000fe4000f8e0205 */
[----:B------:R-:W-:-:S04]  /*2610*/  IADD3 R2, P0, PT, R2, UR48, RZ ;  /* 0x0000003002027c10 */ /* 0x000fc8000ff1e0ff */
[----:B------:R-:W-:Y:S01]  /*2620*/  IADD3.X R3, PT, PT, R20, UR5, R3, P0, !PT ;  /* 0x0000000514037c10 */ /* 0x000fe200087fe403 */
[----:B-----5:R-:W-:Y:S02]  /*2630*/  IMAD R0, R19, UR8, RZ ;  /* 0x0000000813007c24 */ /* 0x020fe4000f8e02ff */
[----:B----4-:R-:W-:-:S04]  /*2640*/  IMAD.WIDE.U32 R6, R14, UR8, R2 ;  /* 0x000000080e067c25 */ /* 0x010fc8000f8e0002 */
        /* <DEDUP_REMOVED lines=18> */
.L_x_589:
[----:B------:R1:W-:Y:S01]  /*2770*/  STS.128 [R8+0x8000], RZ ;  /* 0x008000ff08007388 */ /* 0x0003e20000000c00 */
[----:B------:R-:W-:Y:S05]  /*2780*/  BRA `(.L_x_590) ;  /* 0x0000000000047947 */ /* 0x000fea0003800000 */
.L_x_588:
[----:B------:R1:W-:Y:S02]  /*2790*/  STS.128 [R8+0x8000], RZ ;  /* 0x008000ff08007388 */ /* 0x0003e40000000c00 */
.L_x_590:
[----:B------:R-:W-:Y:S05]  /*27a0*/  BSYNC.RECONVERGENT B0 ;  /* 0x0000000000007941 */ /* 0x000fea0003800200 */
.L_x_587:
[----:B------:R-:W1:Y:S01]  /*27b0*/  S2R R122, SR_TID.X ;  /* 0x00000000007a7919 */ /* 0x000e620000002100 */
[----:B------:R-:W-:Y:S01]  /*27c0*/  IMAD.U32 R0, RZ, RZ, UR44 ;  /* 0x0000002cff007e24 */ /* 0x000fe2000f8e00ff */
[----:B------:R-:W-:Y:S01]  /*27d0*/  BSSY.RECONVERGENT B0, `(.L_x_591) ;  /* 0x0000019000007945 */ /* 0x000fe20003800200 */
[C---:B------:R-:W-:Y:S01]  /*27e0*/  IMAD.SHL.U32 R14, R23.reuse, 0x20, RZ ;  /* 0x00000020170e7824 */ /* 0x040fe200078e00ff */
[----:B------:R1:W-:Y:S01]  /*27f0*/  @P1 STS.128 [R8+0x9000], RZ ;  /* 0x009000ff08001388 */ /* 0x0003e20000000c00 */
[----:B------:R-:W-:Y:S01]  /*2800*/  SHF.L.U32 R17, R23, 0x4, RZ ;  /* 0x0000000417117819 */ /* 0x000fe200000006ff */
[----:B------:R-:W-:Y:S01]  /*2810*/  IMAD.U32 R13, RZ, RZ, UR43 ;  /* 0x0000002bff0d7e24 */ /* 0x000fe2000f8e00ff */
[----:B------:R-:W-:Y:S02]  /*2820*/  IADD3 R12, PT, PT, R0, UR33, R252 ;  /* 0x00000021000c7c10 */ /* 0x000fe4000fffe0fc */
[----:B------:R-:W-:Y:S01]  /*2830*/  LOP3.LUT R18, R14, 0x20, RZ, 0xc0, !PT ;  /* 0x000000200e127812 */ /* 0x000fe200078ec0ff */
        /* <DEDUP_REMOVED lines=10> */
[----:B----4-:R-:W-:-:S05]  /*28e0*/  IMAD.WIDE.U32 R4, R15, UR12, R2 ;  /* 0x0000000c0f047c25 */ /* 0x010fca000f8e0002 */
[----:B------:R-:W-:Y:S02]  /*28f0*/  IADD3 R0, PT, PT, R5, R0, RZ ;  /* 0x0000000005007210 */ /* 0x000fe40007ffe0ff */
[----:B-----5:R-:W-:-:S04]  /*2900*/  LEA R2, P0, R4, UR8, 0x1 ;  /* 0x0000000804027c11 */ /* 0x020fc8000f8008ff */
[----:B------:R-:W-:-:S05]  /*2910*/  LEA.HI.X R3, R4, UR9, R0, 0x1, P0 ;  /* 0x0000000904037c11 */ /* 0x000fca00080f0c00 */
[----:B------:R-:W-:Y:S01]  /*2920*/  @!PT LDS RZ, [RZ] ;  /* 0x00000000fffff984 */ /* 0x000fe20000000800 */
[----:B------:R-:W-:Y:S01]  /*2930*/  @!PT LDS RZ, [RZ] ;  /* 0x00000000fffff984 */ /* 0x000fe20000000800 */
[----:B------:R-:W-:Y:S01]  /*2940*/  @!PT LDS RZ, [RZ] ;  /* 0x00000000fffff984 */ /* 0x000fe20000000800 */
[----:B------:R4:W-:Y:S04]  /*2950*/  LDGSTS.E.BYPASS.LTC128B.128 [R8+0x9000], desc[UR34][R2.64] ;  /* 0x0900000002087fae */ /* 0x0009e8000b981a22 */
.L_x_592:
[----:B------:R-:W-:Y:S05]  /*2960*/  BSYNC.RECONVERGENT B0 ;  /* 0x0000000000007941 */ /* 0x000fea0003800200 */
.L_x_591:
[--C-:B------:R-:W-:Y:S01]  /*2970*/  LOP3.LUT R0, R18, 0x3800, R17.reuse, 0xf8, !PT ;  /* 0x0000380012007812 */ /* 0x100fe200078ef811 */
[----:B------:R-:W-:Y:S01]  /*2980*/  IMAD.SHL.U32 R7, R23, 0x4, RZ ;  /* 0x0000000417077824 */ /* 0x000fe200078e00ff */
[----:B----4-:R-:W-:Y:S01]  /*2990*/  LOP3.LUT R5, R14, 0x120, RZ, 0xc0, !PT ;  /* 0x000001200e057812 */ /* 0x010fe200078ec0ff */
[----:B-1-3--:R-:W-:Y:S01]  /*29a0*/  IMAD.SHL.U32 R8, R122, 0x20, RZ ;  /* 0x000000207a087824 */ /* 0x00afe200078e00ff */
[----:B------:R-:W-:Y:S01]  /*29b0*/  LOP3.LUT R3, R0, 0x100, R17, 0xf8, !PT ;  /* 0x0000010000037812 */ /* 0x000fe200078ef811 */
[C---:B------:R-:W-:Y:S01]  /*29c0*/  IMAD.SHL.U32 R9, R122.reuse, 0x4, RZ ;  /* 0x000000047a097824 */ /* 0x040fe200078e00ff */
[--C-:B------:R-:W-:Y:S01]  /*29d0*/  SHF.R.U32.HI R0, RZ, 0x4, R23.reuse ;  /* 0x00000004ff007819 */ /* 0x100fe20000011617 */
[----:B------:R-:W-:Y:S01]  /*29e0*/  IMAD.SHL.U32 R10, R122, 0x2, RZ ;  /* 0x000000027a0a7824 */ /* 0x000fe200078e00ff */
[----:B------:R-:W-:Y:S01]  /*29f0*/  LOP3.LUT R7, R7, 0x18, RZ, 0xc0, !PT ;  /* 0x0000001807077812 */ /* 0x000fe200078ec0ff */
[----:B------:R-:W-:Y:S01]  /*2a00*/  IMAD.MOV.U32 R112, RZ, RZ, 0x20 ;  /* 0x00000020ff707424 */ /* 0x000fe200078e00ff */
[----:B------:R-:W-:Y:S01]  /*2a10*/  LOP3.LUT R0, R0, 0x8, RZ, 0xc0, !PT ;  /* 0x0000000800007812 */ /* 0x000fe200078ec0ff */
[----:B------:R-:W0:Y:S01]  /*2a20*/  LDGDEPBAR ;  /* 0x00000000000079af */ /* 0x000e220000000000 */
[----:B------:R-:W-:Y:S01]  /*2a30*/  LOP3.LUT R6, R8, 0xc0, RZ, 0xc0, !PT ;  /* 0x000000c008067812 */ /* 0x000fe200078ec0ff */
[----:B------:R-:W1:Y:S01]  /*2a40*/  LDCU UR13, c[0x0][0x590] ;  /* 0x0000b200ff0d77ac */ /* 0x000e620008000800 */
[----:B------:R-:W-:Y:S01]  /*2a50*/  LOP3.LUT R2, R7, 0xc0, R14, 0xf8, !PT ;  /* 0x000000c007027812 */ /* 0x000fe200078ef80e */
[----:B------:R-:W-:Y:S01]  /*2a60*/  IMAD.MOV.U32 R119, RZ, RZ, 0x20 ;  /* 0x00000020ff777424 */ /* 0x000fe200078e00ff */
[----:B------:R-:W-:-:S02]  /*2a70*/  LOP3.LUT R0, R0, 0x10, R23, 0xf8, !PT ;  /* 0x0000001000007812 */ /* 0x000fc400078ef817 */
[----:B------:R-:W-:Y:S02]  /*2a80*/  CS2R R94, SRZ ;  /* 0x00000000005e7805 */ /* 0x000fe4000001ff00 */
[----:B------:R-:W-:Y:S01]  /*2a90*/  LOP3.LUT R6, R6, 0x18, R9, 0xf8, !PT ;  /* 0x0000001806067812 */ /* 0x000fe200078ef809 */
[----:B------:R-:W-:Y:S01]  /*2aa0*/  IMAD.SHL.U32 R9, R122, 0x40, RZ ;  /* 0x000000407a097824 */ /* 0x000fe200078e00ff */
[----:B------:R-:W-:Y:S02]  /*2ab0*/  LOP3.LUT R5, R5, 0x600, R17, 0xf8, !PT ;  /* 0x0000060005057812 */ /* 0x000fe400078ef811 */
[----:B------:R-:W-:Y:S02]  /*2ac0*/  CS2R R92, SRZ ;  /* 0x00000000005c7805 */ /* 0x000fe4000001ff00 */
[----:B------:R-:W-:Y:S02]  /*2ad0*/  LOP3.LUT R4, R2, 0x8, R22, 0x78, !PT ;  /* 0x0000000802047812 */ /* 0x000fe400078e7816 */
[----:B------:R-:W-:-:S02]  /*2ae0*/  CS2R R98, SRZ ;  /* 0x0000000000627805 */ /* 0x000fc4000001ff00 */
[----:B------:R-:W-:Y:S02]  /*2af0*/  LOP3.LUT R0, R0, 0xc0, R14, 0xf8, !PT ;  /* 0x000000c000007812 */ /* 0x000fe400078ef80e */
[----:B------:R-:W-:Y:S02]  /*2b00*/  CS2R R96, SRZ ;  /* 0x0000000000607805 */ /* 0x000fe4000001ff00 */
[----:B------:R-:W-:Y:S02]  /*2b10*/  LOP3.LUT R2, R2, 0x8, R23, 0x78, !PT ;  /* 0x0000000802027812 */ /* 0x000fe400078e7817 */
[----:B------:R-:W-:Y:S02]  /*2b20*/  CS2R R90, SRZ ;  /* 0x00000000005a7805 */ /* 0x000fe4000001ff00 */
[----:B------:R-:W-:Y:S01]  /*2b30*/  LOP3.LUT R118, R5, R4, RZ, 0xfc, !PT ;  /* 0x0000000405767212 */ /* 0x000fe200078efcff */
[----:B------:R-:W-:Y:S01]  /*2b40*/  IMAD.SHL.U32 R5, R122, 0x10, RZ ;  /* 0x000000107a057824 */ /* 0x000fe200078e00ff */
[----:B------:R-:W-:-:S02]  /*2b50*/  LOP3.LUT R7, R0, R7, RZ, 0x3c, !PT ;  /* 0x0000000700077212 */ /* 0x000fc400078e3cff */
[----:B------:R-:W-:Y:S02]  /*2b60*/  CS2R R88, SRZ ;  /* 0x0000000000587805 */ /* 0x000fe4000001ff00 */
[----:B------:R-:W-:Y:S02]  /*2b70*/  LOP3.LUT R113, R3, R2, RZ, 0xfc, !PT ;  /* 0x0000000203717212 */ /* 0x000fe400078efcff */
[----:B------:R-:W-:Y:S02]  /*2b80*/  CS2R R86, SRZ ;  /* 0x0000000000567805 */ /* 0x000fe4000001ff00 */
[----:B------:R-:W-:Y:S02]  /*2b90*/  LOP3.LUT R0, R10, 0xe006, R9, 0xc8, !PT ;  /* 0x0000e0060a007812 */ /* 0x000fe400078ec809 */
[----:B------:R-:W-:Y:S02]  /*2ba0*/  CS2R R84, SRZ ;  /* 0x0000000000547805 */ /* 0x000fe4000001ff00 */
[----:B------:R-:W-:-:S02]  /*2bb0*/  LOP3.LUT R3, R8, 0x20, RZ, 0xc0, !PT ;  /* 0x0000002008037812 */ /* 0x000fc400078ec0ff */
[----:B------:R-:W-:Y:S02]  /*2bc0*/  CS2R R78, SRZ ;  /* 0x00000000004e7805 */ /* 0x000fe4000001ff00 */
[----:B------:R-:W-:Y:S02]  /*2bd0*/  LOP3.LUT R4, R0, 0xc00, R8, 0xf8, !PT ;  /* 0x00000c0000047812 */ /* 0x000fe400078ef808 */
[----:B------:R-:W-:Y:S02]  /*2be0*/  CS2R R76, SRZ ;  /* 0x00000000004c7805 */ /* 0x000fe4000001ff00 */
[----:B------:R-:W-:Y:S02]  /*2bf0*/  LOP3.LUT R2, R8, 0x120, RZ, 0xc0, !PT ;  /* 0x0000012008027812 */ /* 0x000fe400078ec0ff */
[----:B------:R-:W-:Y:S02]  /*2c00*/  CS2R R82, SRZ ;  /* 0x0000000000527805 */ /* 0x000fe4000001ff00 */
[----:B------:R-:W-:-:S02]  /*2c10*/  LOP3.LUT R0, R3, 0x3800, R5, 0xf8, !PT ;  /* 0x0000380003007812 */ /* 0x000fc400078ef805 */
[----:B------:R-:W-:Y:S02]  /*2c20*/  CS2R R80, SRZ ;  /* 0x0000000000507805 */ /* 0x000fe4000001ff00 */
[----:B------:R-:W-:Y:S02]  /*2c30*/  LOP3.LUT R8, R5, 0x1c0, RZ, 0xc0, !PT ;  /* 0x000001c005087812 */ /* 0x000fe400078ec0ff */
[----:B------:R-:W-:Y:S02]  /*2c40*/  CS2R R74, SRZ ;  /* 0x00000000004a7805 */ /* 0x000fe4000001ff00 */
[----:B------:R-:W-:Y:S02]  /*2c50*/  SHF.R.U32.HI R9, RZ, 0x1, R122 ;  /* 0x00000001ff097819 */ /* 0x000fe4000001167a */
[----:B------:R-:W-:Y:S02]  /*2c60*/  CS2R R72, SRZ ;  /* 0x0000000000487805 */ /* 0x000fe4000001ff00 */
[----:B------:R-:W-:-:S02]  /*2c70*/  LOP3.LUT P0, RZ, R23, 0x4, RZ, 0xc0, !PT ;  /* 0x0000000417ff7812 */ /* 0x000fc4000780c0ff */
[----:B------:R-:W-:Y:S02]  /*2c80*/  CS2R R70, SRZ ;  /* 0x0000000000467805 */ /* 0x000fe4000001ff00 */
[--C-:B------:R-:W-:Y:S02]  /*2c90*/  LOP3.LUT R2, R2, 0x600, R5.reuse, 0xf8, !PT ;  /* 0x0000060002027812 */ /* 0x100fe400078ef805 */
[----:B------:R-:W-:Y:S02]  /*2ca0*/  CS2R R68, SRZ ;  /* 0x0000000000447805 */ /* 0x000fe4000001ff00 */
[----:B------:R-:W-:Y:S01]  /*2cb0*/  LOP3.LUT R5, R0, 0x100, R5, 0xf8, !PT ;  /* 0x0000010000057812 */ /* 0x000fe200078ef805 */
[----:B------:R-:W-:Y:S01]  /*2cc0*/  IMAD.SHL.U32 R121, R122, 0x8, RZ ;  /* 0x000000087a797824 */ /* 0x000fe200078e00ff */
[----:B------:R-:W-:Y:S01]  /*2cd0*/  LOP3.LUT R3, R8, 0x38, R10, 0xf8, !PT ;  /* 0x0000003808037812 */ /* 0x000fe200078ef80a */
[----:B------:R-:W3:Y:S01]  /*2ce0*/  LDCU UR5, c[0x0][0x440] ;  /* 0x00008800ff0577ac */ /* 0x000ee20008000800 */
[----:B------:R-:W-:-:S02]  /*2cf0*/  LOP3.LUT R0, R6, 0x8, R9, 0x78, !PT ;  /* 0x0000000806007812 */ /* 0x000fc400078e7809 */
[----:B------:R-:W-:Y:S01]  /*2d00*/  SEL R112, R112, 0xffffffe0, !P0 ;  /* 0xffffffe070707807 */ /* 0x000fe20004000000 */
[----:B------:R-:W4:Y:S01]  /*2d10*/  LDCU UR8, c[0x0][0x3e0] ;  /* 0x00007c00ff0877ac */ /* 0x000f220008000800 */
[C---:B------:R-:W-:Y:S02]  /*2d20*/  LOP3.LUT P1, RZ, R122.reuse, 0x4, RZ, 0xc0, !PT ;  /* 0x000000047aff7812 */ /* 0x040fe4000782c0ff */
[----:B------:R-:W-:Y:S01]  /*2d30*/  LOP3.LUT P0, RZ, R122, 0x2, RZ, 0xc0, !PT ;  /* 0x000000027aff7812 */ /* 0x000fe2000780c0ff */
[----:B------:R-:W2:Y:S01]  /*2d40*/  LDCU UR12, c[0x0][0x50c] ;  /* 0x0000a180ff0c77ac */ /* 0x000ea20008000800 */
[----:B------:R-:W-:Y:S02]  /*2d50*/  LOP3.LUT R4, R4, R3, RZ, 0xfc, !PT ;  /* 0x0000000304047212 */ /* 0x000fe400078efcff */
[----:B------:R-:W-:Y:S01]  /*2d60*/  LOP3.LUT R120, R2, R0, RZ, 0xfc, !PT ;  /* 0x0000000002787212 */ /* 0x000fe200078efcff */
[----:B------:R-:W-:Y:S01]  /*2d70*/  IMAD.MOV.U32 R0, RZ, RZ, 0x10 ;  /* 0x00000010ff007424 */ /* 0x000fe200078e00ff */
[----:B------:R-:W-:Y:S01]  /*2d80*/  LOP3.LUT R3, R6, 0x8, R122, 0x78, !PT ;  /* 0x0000000806037812 */ /* 0x000fe200078e787a */
[----:B------:R-:W-:Y:S01]  /*2d90*/  IMAD.MOV.U32 R2, RZ, RZ, 0x20 ;  /* 0x00000020ff027424 */ /* 0x000fe200078e00ff */
[----:B------:R-:W-:Y:S01]  /*2da0*/  R2P PR, R122, 0x18 ;  /* 0x000000187a007804 */ /* 0x000fe20000000000 */
[----:B------:R2:W-:Y:S01]  /*2db0*/  STL [R1+0x2c], R4 ;  /* 0x00002c0401007387 */ /* 0x0005e20000100800 */
[----:B------:R-:W-:Y:S01]  /*2dc0*/  LOP3.LUT R3, R5, R3, RZ, 0xfc, !PT ;  /* 0x0000000305037212 */ /* 0x000fe200078efcff */
[----:B------:R-:W2:Y:S01]  /*2dd0*/  LDCU UR9, c[0x0][0x45c] ;  /* 0x00008b80ff0977ac */ /* 0x000ea20008000800 */
[----:B------:R-:W-:-:S02]  /*2de0*/  SEL R0, R0, 0xfffffff0, !P1 ;  /* 0xfffffff000007807 */ /* 0x000fc40004800000 */
[----:B------:R-:W-:Y:S01]  /*2df0*/  SEL R0, R2, 0xffffffe0, !P3 ;  /* 0xffffffe002007807 */ /* 0x000fe20005800000 */
[----:B------:R2:W-:Y:S01]  /*2e00*/  STL [R1+0x28], R3 ;  /* 0x0000280301007387 */ /* 0x0005e20000100800 */
[----:B------:R-:W-:Y:S01]  /*2e10*/  LOP3.LUT R7, R7, 0x120, R14, 0xf8, !PT ;  /* 0x0000012007077812 */ /* 0x000fe200078ef80e */
[----:B-1----:R-:W-:Y:S01]  /*2e20*/  USHF.L.U32 UR13, UR13, 0x7, URZ ;  /* 0x000000070d0d7899 */ /* 0x002fe200080006ff */
[----:B------:R-:W-:Y:S01]  /*2e30*/  LEA R118, R118, UR24, 0x1 ;  /* 0x0000001876767c11 */ /* 0x000fe2000f8e08ff */
[----:B------:R1:W-:Y:S01]  /*2e40*/  STL [R1], R224 ;  /* 0x000000e001007387 */ /* 0x0003e20000100800 */
[----:B------:R-:W-:Y:S01]  /*2e50*/  LEA R116, R7, UR24, 0x1 ;  /* 0x0000001807747c11 */ /* 0x000fe2000f8e08ff */
[----:B------:R-:W-:Y:S01]  /*2e60*/  UIADD3 UR46, UPT, UPT, UR46, 0x80, -UR33 ;  /* 0x000000802e2e7890 */ /* 0x000fe2000fffe821 */
[----:B------:R-:W-:Y:S01]  /*2e70*/  LEA R113, R113, UR24, 0x1 ;  /* 0x0000001871717c11 */ /* 0x000fe2000f8e08ff */
[----:B------:R1:W-:Y:S01]  /*2e80*/  STL [R1+0x24], R0 ;  /* 0x0000240001007387 */ /* 0x0003e20000100800 */
[----:B------:R-:W-:Y:S01]  /*2e90*/  IADD3 R190, PT, PT, R12, -0x3f, -R13 ;  /* 0xffffffc10cbe7810 */ /* 0x000fe20007ffe80d */
[----:B------:R-:W-:Y:S01]  /*2ea0*/  VIADD R118, R118, UR16 ;  /* 0x0000001076767c36 */ /* 0x000fe20008000000 */
[----:B------:R-:W-:Y:S01]  /*2eb0*/  SEL R119, R119, 0xffffffe0, !P0 ;  /* 0xffffffe077777807 */ /* 0x000fe20004000000 */
[----:B------:R-:W-:Y:S01]  /*2ec0*/  VIADD R116, R116, UR16 ;  /* 0x0000001074747c36 */ /* 0x000fe20008000000 */
[----:B------:R-:W-:Y:S01]  /*2ed0*/  USHF.L.U32 UR47, UR47, 0x3, URZ ;  /* 0x000000032f2f7899 */ /* 0x000fe200080006ff */
[----:B---34-:R-:W-:-:S11]  /*2ee0*/  IMAD.IADD R117, R112, 0x1, R113 ;  /* 0x0000000170757824 */ /* 0x018fd600078e0271 */
.L_x_595:
[----:B------:R-:W0:Y:S01]  /*2ef0*/  LDGDEPBAR ;  /* 0x00000000000079af */ /* 0x000e220000000000 */
[----:B------:R-:W-:Y:S01]  /*2f00*/  IADD3 R112, PT, PT, R118, R112, RZ ;  /* 0x0000007076707210 */ /* 0x000fe20007ffe0ff */
[----:B------:R-:W-:Y:S01]  /*2f10*/  UIADD3 UR44, UPT, UPT, UR44, -0x80, URZ ;  /* 0xffffff802c2c7890 */ /* 0x000fe2000fffe0ff */
[----:B-1----:R-:W-:Y:S05]  /*2f20*/  IMAD.SHL.U32 R0, R122, 0x2, RZ ;  /* 0x000000027a007824 */ /* 0x002fea00078e00ff */
[----:B--2---:R-:W2:Y:S01]  /*2f30*/  LDL R3, [R1+0x20] ;  /* 0x0000200001037983 */ /* 0x004ea20000100800 */
        /* <DEDUP_REMOVED lines=25> */
[----:B------:R-:W-:Y:S01]  /*30d0*/  STL [R1+0x30], R68 ;  /* 0x0000304401007387 */ /* 0x000fe20000100800 */
[----:B---3--:R-:W-:Y:S01]  /*30e0*/  FSETP.NEU.FTZ.AND P2, PT, R123, -INF , PT ;  /* 0xff8000007b00780b */ /* 0x008fe20003f5d000 */
[----:B------:R-:W-:Y:S04]  /*30f0*/  DEPBAR.LE SB0, 0x0 ;  /* 0x000080000000791a */ /* 0x000fe80000000000 */
[----:B------:R-:W-:Y:S01]  /*3100*/  BAR.SYNC.DEFER_BLOCKING 0x0 ;  /* 0x0000000000007b1d */ /* 0x000fe20000010000 */
[----:B--2---:R-:W-:Y:S05]  /*3110*/  FSETP.NEU.FTZ.AND P3, PT, R3, -INF , PT ;  /* 0xff8000000300780b */ /* 0x004fea0003f7d000 */
[----:B------:R-:W-:Y:S08]  /*3120*/  LDSM.16.M88.4 R64, [R118] ;  /* 0x000000007640783b */ /* 0x000ff00000000200 */
[----:B------:R-:W1:Y:S08]  /*3130*/  LDSM.16.M88.4 R16, [R113+0x6000] ;  /* 0x006000007110783b */ /* 0x000e700000000200 */
        /* <DEDUP_REMOVED lines=47> */
[----:B------:R4:W-:Y:S01]  /*3430*/  MUFU.TANH R183, R13 ;  /* 0x0000000d00b77308 */ /* 0x0009e20000002400 */
[----:B--2---:R-:W-:Y:S01]  /*3440*/  FMUL.FTZ R10, R123, 1.4426950216293334961 ;  /* 0x3fb8aa3b7b0a7820 */ /* 0x004fe20000410000 */
[----:B------:R-:W-:Y:S04]  /*3450*/  MOV R123, 0x38 ;  /* 0x00000038007b7802 */ /* 0x000fe80000000f00 */
[----:B------:R-:W-:Y:S04]  /*3460*/  FSEL R10, R10, RZ, P2 ;  /* 0x000000ff0a0a7208 */ /* 0x000fe80001000000 */
[----:B------:R2:W-:Y:S01]  /*3470*/  MUFU.TANH R205, R14 ;  /* 0x0000000e00cd7308 */ /* 0x0005e20000002400 */
[----:B---3--:R-:W3:Y:S09]  /*3480*/  LDL R15, [R1+0x18] ;  /* 0x00001800010f7983 */ /* 0x008ef20000100800 */
[----:B------:R1:W-:Y:S01]  /*3490*/  MUFU.TANH R184, R12 ;  /* 0x0000000c00b87308 */ /* 0x0003e20000002400 */
[----:B----4-:R-:W-:Y:S04]  /*34a0*/  @!P0 VIADDMNMX R13, R190, -R124, UR33, PT ;  /* 0x00000021be0d8e46 */ /* 0x010fe8000b80097c */
[----:B------:R-:W-:Y:S05]  /*34b0*/  @!P0 ISETP.GE.AND P5, PT, R0, R13, PT ;  /* 0x0000000d0000820c */ /* 0x000fea0003fa6270 */
[----:B------:R-:W4:Y:S01]  /*34c0*/  MUFU.TANH R70, R6 ;  /* 0x0000000600467308 */ /* 0x000f220000002400 */
[----:B--2---:R-:W2:Y:S09]  /*34d0*/  LDL R14, [R1+0x14] ;  /* 0x00001400010e7983 */ /* 0x004eb20000100800 */
[----:B------:R4:W4:Y:S01]  /*34e0*/  MUFU.TANH R69, R7 ;  /* 0x0000000700457308 */ /* 0x0009220000002400 */
[----:B-1----:R-:W-:Y:S04]  /*34f0*/  @!P0 VIADDMNMX R12, R190, -R123, UR33, PT ;  /* 0x00000021be0c8e46 */ /* 0x002fe8000b80097b */
[----:B------:R-:W-:Y:S05]  /*3500*/  @!P0 ISETP.GE.AND P2, PT, R0, R12, PT ;  /* 0x0000000c0000820c */ /* 0x000fea0003f46270 */
[----:B------:R1:W-:Y:S10]  /*3510*/  MUFU.TANH R206, R11 ;  /* 0x0000000b00ce7308 */ /* 0x0003f40000002400 */
[----:B------:R-:W-:Y:S01]  /*3520*/  MUFU.TANH R160, R19 ;  /* 0x0000001300a07308 */ /* 0x000fe20000002400 */
[----:B----4-:R-:W4:Y:S09]  /*3530*/  LDSM.16.M88.4 R4, [R117+0x6400] ;  /* 0x006400007504783b */ /* 0x010f320000000200 */
[----:B------:R4:W-:Y:S01]  /*3540*/  MUFU.TANH R189, R9 ;  /* 0x0000000900bd7308 */ /* 0x0009e20000002400 */
[----:B-1----:R-:W-:Y:S01]  /*3550*/  FMUL.FTZ R11, R3, 1.4426950216293334961 ;  /* 0x3fb8aa3b030b7820 */ /* 0x002fe20000410000 */
[----:B------:R-:W-:Y:S01]  /*3560*/  IMAD.MOV.U32 R3, RZ, RZ, R250 ;  /* 0x000000ffff037224 */ /* 0x000fe200078e00fa */
[----:B------:R-:W-:Y:S03]  /*3570*/  @!P0 FSEL R3, R250, -INF , !P5 ;  /* 0xff800000fa038808 */ /* 0x000fe60006800000 */
[----:B------:R-:W-:Y:S04]  /*3580*/  FSEL R11, R11, RZ, P3 ;  /* 0x000000ff0b0b7208 */ /* 0x000fe80001800000 */
[----:B------:R1:W1:Y:S01]  /*3590*/  MUFU.TANH R192, R8 ;  /* 0x0000000800c07308 */ /* 0x0002620000002400 */
[----:B------:R-:W-:Y:S01]  /*35a0*/  @!P0 ISETP.GE.AND P3, PT, R2, R13, PT ;  /* 0x0000000d0200820c */ /* 0x000fe20003f66270 */
[----:B------:R-:W-:Y:S08]  /*35b0*/  FFMA.FTZ R3, R3, UR9, -R11 ;  /* 0x0000000903037c23 */ /* 0x000ff0000801080b */
[----:B------:R1:W-:Y:S01]  /*35c0*/  MUFU.EX2 R19, R3 ;  /* 0x0000000300137308 */ /* 0x0003e20000000800 */
[----:B----4-:R-:W-:Y:S04]  /*35d0*/  @!P0 VIMNMX R9, PT, PT, R190, UR33, PT ;  /* 0x00000021be098c48 */ /* 0x010fe8000bfe0100 */
[-C--:B------:R-:W-:Y:S02]  /*35e0*/  @!P0 ISETP.GE.AND P5, PT, R0, R9.reuse, PT ;  /* 0x000000090000820c */ /* 0x080fe40003fa6270 */
[----:B------:R-:W-:Y:S03]  /*35f0*/  @!P0 ISETP.GE.AND P6, PT, R2, R9, PT ;  /* 0x000000090200820c */ /* 0x000fe60003fc6270 */
[----:B------:R4:W-:Y:S01]  /*3600*/  MUFU.TANH R248, R16 ;  /* 0x0000001000f87308 */ /* 0x0009e20000002400 */
[----:B-1----:R-:W-:Y:S05]  /*3610*/  IMAD.MOV.U32 R8, RZ, RZ, 0x8 ;  /* 0x00000008ff087424 */ /* 0x002fea00078e00ff */
[----:B------:R-:W-:Y:S04]  /*3620*/  @!P0 VIADDMNMX R8, R190, R8, UR33, PT ;  /* 0x00000021be088e46 */ /* 0x000fe8000b800108 */
[----:B------:R1:W2:Y:S01]  /*3630*/  MUFU.TANH R247, R17 ;  /* 0x0000001100f77308 */ /* 0x0002a20000002400 */
[----:B------:R-:W-:Y:S01]  /*3640*/  IMAD.MOV.U32 R3, RZ, RZ, R70 ;  /* 0x000000ffff037224 */ /* 0x000fe200078e0046 */
[----:B------:R-:W-:Y:S01]  /*3650*/  @!P0 FSEL R3, R70, -INF , !P2 ;  /* 0xff80000046038808 */ /* 0x000fe20005000000 */
[-C--:B------:R-:W-:Y:S04]  /*3660*/  HMMA.16816.F32.BF16 R20, R104, R4.reuse, R20 ;  /* 0x000000046814723c */ /* 0x080fe80000041814 */
[--C-:B------:R-:W-:Y:S03]  /*3670*/  FFMA.FTZ R3, R3, UR9, -R10.reuse ;  /* 0x0000000903037c23 */ /* 0x100fe6000801080a */
[----:B------:R-:W-:Y:S01]  /*3680*/  MUFU.TANH R159, R18 ;  /* 0x00000012009f7308 */ /* 0x000fe20000002400 */
[----:B----4-:R-:W-:Y:S01]  /*3690*/  MOV R16, R205 ;  /* 0x000000cd00107202 */ /* 0x010fe20000000f00 */
[C---:B------:R-:W-:Y:S04]  /*36a0*/  HMMA.16816.F32.BF16 R24, R112.reuse, R4, R24 ;  /* 0x000000047018723c */ /* 0x040fe80000041818 */
[----:B------:R-:W-:Y:S04]  /*36b0*/  MOV R4, R69 ;  /* 0x0000004500047202 */ /* 0x000fe80000000f00 */
[----:B------:R4:W-:Y:S01]  /*36c0*/  MUFU.EX2 R71, R3 ;  /* 0x0000000300477308 */ /* 0x0009e20000000800 */
[----:B------:R-:W-:Y:S01]  /*36d0*/  MOV R5, R249 ;  /* 0x000000f900057202 */ /* 0x000fe20000000f00 */
[----:B-1----:R-:W-:Y:S01]  /*36e0*/  IMAD.MOV.U32 R17, RZ, RZ, R203 ;  /* 0x000000ffff117224 */ /* 0x002fe200078e00cb */
[----:B------:R-:W-:Y:S01]  /*36f0*/  @!P0 FSEL R5, R249, -INF , !P3 ;  /* 0xff800000f9058808 */ /* 0x000fe20005800000 */
[-C--:B------:R-:W-:Y:S03]  /*3700*/  HMMA.16816.F32.BF16 R28, R112, R6.reuse, R28 ;  /* 0x00000006701c723c */ /* 0x080fe6000004181c */
[----:B------:R-:W-:Y:S01]  /*3710*/  @!P0 ISETP.GE.AND P3, PT, R2, R12, PT ;  /* 0x0000000c0200820c */ /* 0x000fe20003f66270 */
[----:B------:R-:W-:Y:S01]  /*3720*/  FFMA.FTZ R5, R5, UR9, -R11 ;  /* 0x0000000905057c23 */ /* 0x000fe2000801080b */
[----:B------:R-:W-:Y:S01]  /*3730*/  FMUL.FTZ R20, R20, UR12 ;  /* 0x0000000c14147c20 */ /* 0x000fe20008410000 */
[----:B------:R-:W-:Y:S01]  /*3740*/  FMUL.FTZ R22, R22, UR12 ;  /* 0x0000000c16167c20 */ /* 0x000fe20008410000 */
[----:B------:R-:W-:Y:S01]  /*3750*/  @!P0 FSEL R4, R69, -INF , !P3 ;  /* 0xff80000045048808 */ /* 0x000fe20005800000 */
[----:B------:R1:W-:Y:S01]  /*3760*/  MUFU.EX2 R108, R5 ;  /* 0x00000005006c7308 */ /* 0x0003e20000000800 */
[----:B------:R-:W-:Y:S01]  /*3770*/  @!P0 ISETP.GE.AND P3, PT, R2, R8, PT ;  /* 0x000000080200820c */ /* 0x000fe20003f66270 */
[C---:B------:R-:W-:Y:S04]  /*3780*/  HMMA.16816.F32.BF16 R32, R104.reuse, R6, R32 ;  /* 0x000000066820723c */ /* 0x040fe80000041820 */
[----:B----4-:R-:W-:Y:S01]  /*3790*/  FFMA.FTZ R3, R4, UR9, -R10 ;  /* 0x0000000904037c23 */ /* 0x010fe2000801080a */
[----:B------:R-:W-:Y:S03]  /*37a0*/  FMUL.FTZ R21, R21, UR12 ;  /* 0x0000000c15157c20 */ /* 0x000fe60008410000 */
[----:B------:R-:W-:Y:S01]  /*37b0*/  MUFU.TANH R156, R22 ;  /* 0x00000016009c7308 */ /* 0x000fe20000002400 */
[----:B------:R-:W-:Y:S01]  /*37c0*/  FMUL.FTZ R23, R23, UR12 ;  /* 0x0000000c17177c20 */ /* 0x000fe20008410000 */
[----:B------:R-:W-:Y:S01]  /*37d0*/  FMUL.FTZ R24, R24, UR12 ;  /* 0x0000000c18187c20 */ /* 0x000fe20008410000 */
[----:B------:R-:W-:Y:S01]  /*37e0*/  FMUL.FTZ R25, R25, UR12 ;  /* 0x0000000c19197c20 */ /* 0x000fe20008410000 */
[----:B------:R-:W-:Y:S01]  /*37f0*/  FMUL.FTZ R27, R27, UR12 ;  /* 0x0000000c1b1b7c20 */ /* 0x000fe20008410000 */
[----:B------:R-:W-:Y:S01]  /*3800*/  FMUL.FTZ R26, R26, UR12 ;  /* 0x0000000c1a1a7c20 */ /* 0x000fe20008410000 */
[----:B------:R-:W-:Y:S01]  /*3810*/  FMUL.FTZ R28, R28, UR12 ;  /* 0x0000000c1c1c7c20 */ /* 0x000fe20008410000 */
[----:B------:R-:W-:Y:S03]  /*3820*/  FMUL.FTZ R30, R30, UR12 ;  /* 0x0000000c1e1e7c20 */ /* 0x000fe60008410000 */
[----:B------:R-:W-:Y:S01]  /*3830*/  MUFU.EX2 R68, R3 ;  /* 0x0000000300447308 */ /* 0x000fe20000000800 */
[----:B------:R-:W-:Y:S01]  /*3840*/  MOV R4, R192 ;  /* 0x000000c000047202 */ /* 0x000fe20000000f00 */
[----:B------:R-:W-:Y:S01]  /*3850*/  FMUL.FTZ R29, R29, UR12 ;  /* 0x0000000c1d1d7c20 */ /* 0x000fe20008410000 */
[----:B------:R-:W-:Y:S01]  /*3860*/  @!P0 FSEL R4, R192, -INF , !P5 ;  /* 0xff800000c0048808 */ /* 0x000fe20006800000 */
[----:B------:R-:W-:Y:S01]  /*3870*/  FMUL.FTZ R31, R31, UR12 ;  /* 0x0000000c1f1f7c20 */ /* 0x000fe20008410000 */
[-C--:B------:R-:W-:Y:S01]  /*3880*/  @!P0 ISETP.GE.AND P5, PT, R0, R8.reuse, PT ;  /* 0x000000080000820c */ /* 0x080fe20003fa6270 */
[----:B------:R-:W-:Y:S01]  /*3890*/  FMUL.FTZ R32, R32, UR12 ;  /* 0x0000000c20207c20 */ /* 0x000fe20008410000 */
[----:B-1----:R-:W-:Y:S03]  /*38a0*/  MOV R5, R207 ;  /* 0x000000cf00057202 */ /* 0x002fe60000000f00 */
[----:B------:R1:W-:Y:S01]  /*38b0*/  MUFU.TANH R246, R20 ;  /* 0x0000001400f67308 */ /* 0x0003e20000002400 */
[----:B------:R-:W-:Y:S01]  /*38c0*/  @!P0 FSEL R5, R207, -INF , !P5 ;  /* 0xff800000cf058808 */ /* 0x000fe20006800000 */
[----:B------:R-:W-:Y:S01]  /*38d0*/  FMUL.FTZ R33, R33, UR12 ;  /* 0x0000000c21217c20 */ /* 0x000fe20008410000 */
[----:B------:R-:W-:Y:S01]  /*38e0*/  FMUL.FTZ R35, R35, UR12 ;  /* 0x0000000c23237c20 */ /* 0x000fe20008410000 */
[----:B------:R-:W-:Y:S06]  /*38f0*/  FMUL.FTZ R34, R34, UR12 ;  /* 0x0000000c22227c20 */ /* 0x000fec0008410000 */
[----:B------:R-:W4:Y:S10]  /*3900*/  MUFU.TANH R245, R21 ;  /* 0x0000001500f57308 */ /* 0x000f340000002400 */
[----:B------:R-:W4:Y:S01]  /*3910*/  MUFU.TANH R155, R23 ;  /* 0x00000017009b7308 */ /* 0x000f220000002400 */
[----:B-1----:R-:W4:Y:S09]  /*3920*/  LDL R20, [R1+0x2c] ;  /* 0x00002c0001147983 */ /* 0x002f320000100800 */
[----:B------:R-:W-:Y:S10]  /*3930*/  MUFU.TANH R178, R24 ;  /* 0x0000001800b27308 */ /* 0x000ff40000002400 */
[----:B------:R-:W-:Y:S10]  /*3940*/  MUFU.TANH R177, R25 ;  /* 0x0000001900b17308 */ /* 0x000ff40000002400 */
[----:B------:R-:W-:Y:S10]  /*3950*/  MUFU.TANH R198, R27 ;  /* 0x0000001b00c67308 */ /* 0x000ff40000002400 */
[----:B------:R-:W1:Y:S10]  /*3960*/  MUFU.TANH R199, R26 ;  /* 0x0000001a00c77308 */ /* 0x000e740000002400 */
[----:B------:R-:W-:Y:S10]  /*3970*/  MUFU.TANH R174, R28 ;  /* 0x0000001c00ae7308 */ /* 0x000ff40000002400 */
[----:B------:R-:W-:Y:S10]  /*3980*/  MUFU.TANH R197, R30 ;  /* 0x0000001e00c57308 */ /* 0x000ff40000002400 */
[----:B------:R-:W-:Y:S10]  /*3990*/  MUFU.TANH R173, R29 ;  /* 0x0000001d00ad7308 */ /* 0x000ff40000002400 */
[----:B------:R-:W1:Y:S10]  /*39a0*/  MUFU.TANH R196, R31 ;  /* 0x0000001f00c47308 */ /* 0x000e740000002400 */
[----:B------:R-:W-:Y:S10]  /*39b0*/  MUFU.TANH R240, R32 ;  /* 0x0000002000f07308 */ /* 0x000ff40000002400 */
[----:B------:R-:W-:Y:S10]  /*39c0*/  MUFU.TANH R239, R33 ;  /* 0x0000002100ef7308 */ /* 0x000ff40000002400 */
[----:B------:R-:W1:Y:S10]  /*39d0*/  MUFU.TANH R151, R35 ;  /* 0x0000002300977308 */ /* 0x000e740000002400 */
[----:B------:R-:W1:Y:S01]  /*39e0*/  MUFU.TANH R152, R34 ;  /* 0x0000002200987308 */ /* 0x000e620000002400 */
[C---:B---3--:R-:W-:Y:S01]  /*39f0*/  FMUL.FTZ R3, R15.reuse, 1.4426950216293334961 ;  /* 0x3fb8aa3b0f037820 */ /* 0x048fe20000410000 */
[----:B------:R-:W-:Y:S04]  /*3a00*/  FSETP.NEU.FTZ.AND P2, PT, R15, -INF , PT ;  /* 0xff8000000f00780b */ /* 0x000fe80003f5d000 */
[----:B------:R-:W-:Y:S05]  /*3a10*/  FSEL R3, R3, RZ, P2 ;  /* 0x000000ff03037208 */ /* 0x000fea0001000000 */
[----:B------:R-:W-:Y:S01]  /*3a20*/  FFMA.FTZ R2, R4, UR9, -R3 ;  /* 0x0000000904027c23 */ /* 0x000fe20008010803 */
[----:B------:R-:W-:Y:S01]  /*3a30*/  IMAD.MOV.U32 R4, RZ, RZ, R206 ;  /* 0x000000ffff047224 */ /* 0x000fe200078e00ce */
[----:B------:R-:W-:Y:S02]  /*3a40*/  @!P0 FSEL R4, R206, -INF , !P3 ;  /* 0xff800000ce048808 */ /* 0x000fe40005800000 */
[----:B------:R3:W-:Y:S01]  /*3a50*/  MUFU.EX2 R219, R2 ;  /* 0x0000000200db7308 */ /* 0x0007e20000000800 */
[C---:B--2---:R-:W-:Y:S01]  /*3a60*/  FSETP.NEU.FTZ.AND P2, PT, R14.reuse, -INF , PT ;  /* 0xff8000000e00780b */ /* 0x044fe20003f5d000 */
[----:B------:R-:W-:Y:S01]  /*3a70*/  FMUL.FTZ R15, R14, 1.4426950216293334961 ;  /* 0x3fb8aa3b0e0f7820 */ /* 0x000fe20000410000 */
[----:B------:R-:W-:Y:S01]  /*3a80*/  IMAD.MOV.U32 R14, RZ, RZ, R189 ;  /* 0x000000ffff0e7224 */ /* 0x000fe200078e00bd */
[----:B------:R-:W-:Y:S05]  /*3a90*/  @!P0 FSEL R14, R189, -INF , !P6 ;  /* 0xff800000bd0e8808 */ /* 0x000fea0007000000 */
[--C-:B------:R-:W-:Y:S04]  /*3aa0*/  FFMA.FTZ R14, R14, UR9, -R3.reuse ;  /* 0x000000090e0e7c23 */ /* 0x100fe80008010803 */
[----:B------:R2:W-:Y:S01]  /*3ab0*/  MUFU.EX2 R218, R14 ;  /* 0x0000000e00da7308 */ /* 0x0005e20000000800 */
[----:B---3--:R-:W-:Y:S02]  /*3ac0*/  FSEL R2, R15, RZ, P2 ;  /* 0x000000ff0f027208 */ /* 0x008fe40001000000 */
[----:B------:R-:W-:Y:S03]  /*3ad0*/  @!P0 IADD3 R15, PT, PT, R0, 0x9, RZ ;  /* 0x00000009000f8810 */ /* 0x000fe60007ffe0ff */
[--C-:B------:R-:W-:Y:S01]  /*3ae0*/  FFMA.FTZ R4, R4, UR9, -R2.reuse ;  /* 0x0000000904047c23 */ /* 0x100fe20008010802 */
[----:B------:R-:W-:Y:S03]  /*3af0*/  FFMA.FTZ R5, R5, UR9, -R2 ;  /* 0x0000000905057c23 */ /* 0x000fe60008010802 */
[----:B------:R3:W-:Y:S01]  /*3b00*/  MUFU.EX2 R227, R4 ;  /* 0x0000000400e37308 */ /* 0x0007e20000000800 */
[----:B--2---:R-:W-:Y:S09]  /*3b10*/  @!P0 IADD3 R14, PT, PT, R0, 0x8, RZ ;  /* 0x00000008000e8810 */ /* 0x004ff20007ffe0ff */
[----:B------:R2:W-:Y:S01]  /*3b20*/  MUFU.EX2 R228, R5 ;  /* 0x0000000500e47308 */ /* 0x0005e20000000800 */
[CC--:B------:R-:W-:Y:S02]  /*3b30*/  @!P0 ISETP.GE.AND P2, PT, R14.reuse, R9.reuse, PT ;  /* 0x000000090e00820c */ /* 0x0c0fe40003f46270 */
[-C--:B------:R-:W-:Y:S04]  /*3b40*/  @!P0 ISETP.GE.AND P3, PT, R14, R8.reuse, PT ;  /* 0x000000080e00820c */ /* 0x080fe80003f66270 */
[----:B------:R-:W-:Y:S01]  /*3b50*/  @!P0 FSEL R16, R205, -INF , !P3 ;  /* 0xff800000cd108808 */ /* 0x000fe20005800000 */
[----:B---3--:R-:W-:Y:S01]  /*3b60*/  IMAD.MOV.U32 R4, RZ, RZ, R184 ;  /* 0x000000ffff047224 */ /* 0x008fe200078e00b8 */
[----:B------:R-:W-:Y:S03]  /*3b70*/  @!P0 FSEL R4, R184, -INF , !P2 ;  /* 0xff800000b8048808 */ /* 0x000fe60005000000 */
[----:B------:R-:W-:Y:S01]  /*3b80*/  FFMA.FTZ R16, R16, UR9, -R2 ;  /* 0x0000000910107c23 */ /* 0x000fe20008010802 */
[----:B------:R-:W-:Y:S01]  /*3b90*/  @!P0 ISETP.GE.AND P2, PT, R15, R9, PT ;  /* 0x000000090f00820c */ /* 0x000fe20003f46270 */
[----:B------:R-:W-:Y:S02]  /*3ba0*/  FFMA.FTZ R4, R4, UR9, -R3 ;  /* 0x0000000904047c23 */ /* 0x000fe40008010803 */
[----:B------:R3:W-:Y:S01]  /*3bb0*/  MUFU.EX2 R226, R16 ;  /* 0x0000001000e27308 */ /* 0x0007e20000000800 */
[----:B--2---:R-:W-:Y:S01]  /*3bc0*/  IMAD.MOV.U32 R5, RZ, RZ, R183 ;  /* 0x000000ffff057224 */ /* 0x004fe200078e00b7 */
[----:B------:R-:W-:Y:S02]  /*3bd0*/  @!P0 FSEL R5, R183, -INF , !P2 ;  /* 0xff800000b7058808 */ /* 0x000fe40005000000 */
[----:B------:R-:W-:Y:S02]  /*3be0*/  @!P0 ISETP.GE.AND P2, PT, R15, R8, PT ;  /* 0x000000080f00820c */ /* 0x000fe40003f46270 */
[C---:B------:R-:W-:Y:S04]  /*3bf0*/  @!P0 ISETP.GE.AND P3, PT, R14.reuse, R12, PT ;  /* 0x0000000c0e00820c */ /* 0x040fe80003f66270 */
[----:B------:R2:W-:Y:S01]  /*3c00*/  MUFU.EX2 R215, R4 ;  /* 0x0000000400d77308 */ /* 0x0005e20000000800 */
[----:B------:R-:W-:Y:S02]  /*3c10*/  @!P0 FSEL R17, R203, -INF , !P2 ;  /* 0xff800000cb118808 */ /* 0x000fe40005000000 */
[-C--:B------:R-:W-:Y:S01]  /*3c20*/  @!P0 ISETP.GE.AND P2, PT, R14, R13.reuse, PT ;  /* 0x0000000d0e00820c */ /* 0x080fe20003f46270 */
[----:B------:R-:W-:Y:S02]  /*3c30*/  IMAD.MOV.U32 R14, RZ, RZ, R160 ;  /* 0x000000ffff0e7224 */ /* 0x000fe400078e00a0 */
[----:B---3--:R-:W-:Y:S01]  /*3c40*/  FFMA.FTZ R16, R17, UR9, -R2 ;  /* 0x0000000911107c23 */ /* 0x008fe20008010802 */
[----:B------:R-:W-:Y:S03]  /*3c50*/  IMAD.MOV.U32 R17, RZ, RZ, R247 ;  /* 0x000000ffff117224 */ /* 0x000fe600078e00f7 */
[----:B------:R3:W-:Y:S01]  /*3c60*/  MUFU.EX2 R225, R16 ;  /* 0x0000001000e17308 */ /* 0x0007e20000000800 */
[----:B--2---:R-:W-:Y:S09]  /*3c70*/  FFMA.FTZ R4, R5, UR9, -R3 ;  /* 0x0000000905047c23 */ /* 0x004ff20008010803 */
[----:B------:R2:W-:Y:S01]  /*3c80*/  MUFU.EX2 R214, R4 ;  /* 0x0000000400d67308 */ /* 0x0005e20000000800 */
[----:B---3--:R-:W-:Y:S02]  /*3c90*/  MOV R16, R248 ;  /* 0x000000f800107202 */ /* 0x008fe40000000f00 */
[----:B------:R-:W-:Y:S02]  /*3ca0*/  @!P0 FSEL R16, R248, -INF , !P2 ;  /* 0xff800000f8108808 */ /* 0x000fe40005000000 */
[----:B------:R-:W-:Y:S03]  /*3cb0*/  @!P0 ISETP.GE.AND P2, PT, R15, R13, PT ;  /* 0x0000000d0f00820c */ /* 0x000fe60003f46270 */
[--C-:B------:R-:W-:Y:S01]  /*3cc0*/  FFMA.FTZ R18, R16, UR9, -R11.reuse ;  /* 0x0000000910127c23 */ /* 0x100fe2000801080b */
[----:B--2---:R-:W2:Y:S01]  /*3cd0*/  LDSM.16.M88.4 R4, [R117+0x6800] ;  /* 0x006800007504783b */ /* 0x004ea20000000200 */
[----:B------:R-:W-:Y:S02]  /*3ce0*/  @!P0 FSEL R17, R247, -INF , !P2 ;  /* 0xff800000f7118808 */ /* 0x000fe40005000000 */
[----:B------:R-:W-:Y:S01]  /*3cf0*/  MUFU.EX2 R78, R18 ;  /* 0x00000012004e7308 */ /* 0x000fe20000000800 */
[-C--:B------:R-:W-:Y:S02]  /*3d00*/  @!P0 ISETP.GE.AND P2, PT, R15, R12.reuse, PT ;  /* 0x0000000c0f00820c */ /* 0x080fe40003f46270 */
[----:B------:R-:W-:Y:S01]  /*3d10*/  FFMA.FTZ R15, R17, UR9, -R11 ;  /* 0x00000009110f7c23 */ /* 0x000fe2000801080b */
[----:B----4-:R-:W-:Y:S01]  /*3d20*/  IMAD.MOV.U32 R17, RZ, RZ, R245 ;  /* 0x000000ffff117224 */ /* 0x010fe200078e00f5 */
        /* <DEDUP_REMOVED lines=9> */
[----:B----4-:R-:W-:Y:S02]  /*3dc0*/  @!P0 IADD3 R14, PT, PT, R0, 0x10, RZ ;  /* 0x00000010000e8810 */ /* 0x010fe40007ffe0ff */
[----:B------:R-:W-:Y:S01]  /*3dd0*/  LEA R125, R20, UR4, 0x1 ;  /* 0x00000004147d7c11 */ /* 0x000fe2000f8e08ff */
[-C--:B--2---:R-:W-:Y:S03]  /*3de0*/  HMMA.16816.F32.BF16 R36, R104, R4.reuse, R36 ;  /* 0x000000046824723c */ /* 0x084fe60000041824 */
[C---:B------:R-:W-:Y:S02]  /*3df0*/  @!P0 ISETP.GE.AND P3, PT, R14.reuse, R12, PT ;  /* 0x0000000c0e00820c */ /* 0x040fe40003f66270 */
[-C--:B------:R-:W-:Y:S02]  /*3e00*/  @!P0 ISETP.GE.AND P2, PT, R14, R13.reuse, PT ;  /* 0x0000000d0e00820c */ /* 0x080fe40003f46270 */
[----:B------:R-:W-:Y:S01]  /*3e10*/  IADD3 R127, PT, PT, R125, 0x12040, RZ ;  /* 0x000120407d7f7810 */ /* 0x000fe20007ffe0ff */
        /* <DEDUP_REMOVED lines=13> */
[C---:B------:R-:W-:Y:S04]  /*3ef0*/  HMMA.16816.F32.BF16 R48, R104.reuse, R6, R48 ;  /* 0x000000066830723c */ /* 0x040fe80000041830 */
[----:B------:R-:W-:Y:S03]  /*3f00*/  @!P0 FSEL R17, R245, -INF , !P2 ;  /* 0xff800000f5118808 */ /* 0x000fe60005000000 */
        /* <DEDUP_REMOVED lines=10> */
[----:B--2---:R-:W-:Y:S01]  /*3fb0*/  FFMA.FTZ R4, R5, UR9, -R10 ;  /* 0x0000000905047c23 */ /* 0x004fe2000801080a */
[----:B------:R-:W-:Y:S01]  /*3fc0*/  FMUL.FTZ R43, R43, UR12 ;  /* 0x0000000c2b2b7c20 */ /* 0x000fe20008410000 */
[----:B------:R-:W-:Y:S01]  /*3fd0*/  FMUL.FTZ R42, R42, UR12 ;  /* 0x0000000c2a2a7c20 */ /* 0x000fe20008410000 */
[----:B------:R-:W-:Y:S01]  /*3fe0*/  FMUL.FTZ R44, R44, UR12 ;  /* 0x0000000c2c2c7c20 */ /* 0x000fe20008410000 */
[----:B------:R-:W-:Y:S01]  /*3ff0*/  FMUL.FTZ R48, R48, UR12 ;  /* 0x0000000c30307c20 */ /* 0x000fe20008410000 */
[----:B------:R-:W-:Y:S03]  /*4000*/  FMUL.FTZ R49, R49, UR12 ;  /* 0x0000000c31317c20 */ /* 0x000fe60008410000 */
[----:B------:R2:W-:Y:S01]  /*4010*/  MUFU.EX2 R185, R4 ;  /* 0x0000000400b97308 */ /* 0x0005e20000000800 */
[----:B---3--:R-:W-:Y:S01]  /*4020*/  FFMA.FTZ R16, R17, UR9, -R11 ;  /* 0x0000000911107c23 */ /* 0x008fe2000801080b */
[----:B------:R-:W-:Y:S01]  /*4030*/  FMUL.FTZ R50, R50, UR12 ;  /* 0x0000000c32327c20 */ /* 0x000fe20008410000 */
[----:B------:R-:W-:Y:S01]  /*4040*/  FMUL.FTZ R51, R51, UR12 ;  /* 0x0000000c33337c20 */ /* 0x000fe20008410000 */
[----:B------:R-:W-:Y:S01]  /*4050*/  FMUL.FTZ R45, R45, UR12 ;  /* 0x0000000c2d2d7c20 */ /* 0x000fe20008410000 */
[----:B------:R-:W-:Y:S01]  /*4060*/  FMUL.FTZ R46, R46, UR12 ;  /* 0x0000000c2e2e7c20 */ /* 0x000fe20008410000 */
[----:B------:R-:W-:Y:S01]  /*4070*/  FMUL.FTZ R47, R47, UR12 ;  /* 0x0000000c2f2f7c20 */ /* 0x000fe20008410000 */
[----:B-1----:R-:W-:Y:S03]  /*4080*/  MOV R5, R199 ;  /* 0x000000c700057202 */ /* 0x002fe60000000f00 */
[----:B------:R1:W-:Y:S01]  /*4090*/  MUFU.EX2 R75, R16 ;  /* 0x00000010004b7308 */ /* 0x0003e20000000800 */
[----:B------:R-:W-:Y:S01]  /*40a0*/  @!P0 FSEL R5, R199, -INF , !P3 ;  /* 0xff800000c7058808 */ /* 0x000fe20005800000 */
[----:B------:R-:W-:Y:S04]  /*40b0*/  IMAD.MOV.U32 R17, RZ, RZ, R196 ;  /* 0x000000ffff117224 */ /* 0x000fe800078e00c4 */
[----:B------:R-:W-:Y:S04]  /*40c0*/  FFMA.FTZ R5, R5, UR9, -R2 ;  /* 0x0000000905057c23 */ /* 0x000fe80008010802 */
[----:B------:R-:W-:Y:S01]  /*40d0*/  MUFU.TANH R237, R36 ;  /* 0x0000002400ed7308 */ /* 0x000fe20000002400 */
[----:B--2---:R-:W-:Y:S02]  /*40e0*/  MOV R4, R178 ;  /* 0x000000b200047202 */ /* 0x004fe40000000f00 */
[----:B------:R-:W-:Y:S02]  /*40f0*/  @!P0 FSEL R4, R178, -INF , !P2 ;  /* 0xff800000b2048808 */ /* 0x000fe40005000000 */
[----:B------:R-:W-:Y:S05]  /*4100*/  @!P0 ISETP.GE.AND P2, PT, R15, R9, PT ;  /* 0x000000090f00820c */ /* 0x000fea0003f46270 */
[----:B------:R2:W-:Y:S01]  /*4110*/  MUFU.EX2 R223, R5 ;  /* 0x0000000500df7308 */ /* 0x0005e20000000800 */
[----:B------:R-:W-:Y:S01]  /*4120*/  FFMA.FTZ R4, R4, UR9, -R3 ;  /* 0x0000000904047c23 */ /* 0x000fe20008010803 */
[----:B-1----:R-:W-:Y:S01]  /*4130*/  IMAD.MOV.U32 R16, RZ, RZ, R177 ;  /* 0x000000ffff107224 */ /* 0x002fe200078e00b1 */
[----:B------:R-:W-:Y:S02]  /*4140*/  @!P0 FSEL R16, R177, -INF , !P2 ;  /* 0xff800000b1108808 */ /* 0x000fe40005000000 */
[-C--:B------:R-:W-:Y:S02]  /*4150*/  @!P0 ISETP.GE.AND P2, PT, R15, R8.reuse, PT ;  /* 0x000000080f00820c */ /* 0x080fe40003f46270 */
[----:B------:R-:W-:Y:S03]  /*4160*/  @!P0 IADD3 R15, PT, PT, R0, 0x19, RZ ;  /* 0x00000019000f8810 */ /* 0x000fe60007ffe0ff */
[----:B------:R1:W-:Y:S01]  /*4170*/  MUFU.EX2 R211, R4 ;  /* 0x0000000400d37308 */ /* 0x0003e20000000800 */
[----:B------:R-:W-:Y:S01]  /*4180*/  FFMA.FTZ R14, R16, UR9, -R3 ;  /* 0x00000009100e7c23 */ /* 0x000fe20008010803 */
[----:B------:R-:W-:Y:S08]  /*4190*/  MOV R16, R197 ;  /* 0x000000c500107202 */ /* 0x000ff00000000f00 */
[----:B------:R3:W-:Y:S01]  /*41a0*/  MUFU.EX2 R210, R14 ;  /* 0x0000000e00d27308 */ /* 0x0007e20000000800 */
[----:B--2---:R-:W-:Y:S09]  /*41b0*/  IMAD.MOV.U32 R5, RZ, RZ, R173 ;  /* 0x000000ffff057224 */ /* 0x004ff200078e00ad */
[----:B------:R-:W2:Y:S01]  /*41c0*/  MUFU.TANH R236, R37 ;  /* 0x0000002500ec7308 */ /* 0x000ea20000002400 */
[----:B-1----:R-:W-:Y:S01]  /*41d0*/  IMAD.MOV.U32 R4, RZ, RZ, R198 ;  /* 0x000000ffff047224 */ /* 0x002fe200078e00c6 */
[----:B------:R-:W-:Y:S05]  /*41e0*/  @!P0 FSEL R4, R198, -INF , !P2 ;  /* 0xff800000c6048808 */ /* 0x000fea0005000000 */
[--C-:B------:R-:W-:Y:S03]  /*41f0*/  FFMA.FTZ R4, R4, UR9, -R2.reuse ;  /* 0x0000000904047c23 */ /* 0x100fe60008010802 */
[----:B------:R-:W1:Y:S01]  /*4200*/  MUFU.TANH R148, R39 ;  /* 0x0000002700947308 */ /* 0x000e620000002400 */
[----:B---3--:R-:W-:Y:S04]  /*4210*/  @!P0 IADD3 R14, PT, PT, R0, 0x18, RZ ;  /* 0x00000018000e8810 */ /* 0x008fe80007ffe0ff */
[CC--:B------:R-:W-:Y:S02]  /*4220*/  @!P0 ISETP.GE.AND P2, PT, R14.reuse, R9.reuse, PT ;  /* 0x000000090e00820c */ /* 0x0c0fe40003f46270 */
[C---:B------:R-:W-:Y:S03]  /*4230*/  @!P0 ISETP.GE.AND P3, PT, R14.reuse, R8, PT ;  /* 0x000000080e00820c */ /* 0x040fe60003f66270 */
[----:B------:R3:W-:Y:S01]  /*4240*/  MUFU.EX2 R222, R4 ;  /* 0x0000000400de7308 */ /* 0x0007e20000000800 */
[----:B------:R-:W-:Y:S02]  /*4250*/  @!P0 FSEL R16, R197, -INF , !P3 ;  /* 0xff800000c5108808 */ /* 0x000fe40005800000 */
[----:B------:R-:W-:Y:S07]  /*4260*/  @!P0 ISETP.GE.AND P3, PT, R14, R12, PT ;  /* 0x0000000c0e00820c */ /* 0x000fee0003f66270 */
[----:B------:R-:W-:Y:S01]  /*4270*/  MUFU.TANH R162, R40 ;  /* 0x0000002800a27308 */ /* 0x000fe20000002400 */
[----:B------:R-:W-:Y:S09]  /*4280*/  FFMA.FTZ R16, R16, UR9, -R2 ;  /* 0x0000000910107c23 */ /* 0x000ff20008010802 */
[----:B------:R4:W-:Y:S01]  /*4290*/  MUFU.EX2 R217, R16 ;  /* 0x0000001000d97308 */ /* 0x0009e20000000800 */
[----:B---3--:R-:W-:Y:S01]  /*42a0*/  IMAD.MOV.U32 R4, RZ, RZ, R174 ;  /* 0x000000ffff047224 */ /* 0x008fe200078e00ae */
[----:B------:R-:W-:Y:S02]  /*42b0*/  @!P0 FSEL R4, R174, -INF , !P2 ;  /* 0xff800000ae048808 */ /* 0x000fe40005000000 */
[----:B------:R-:W-:Y:S03]  /*42c0*/  @!P0 ISETP.GE.AND P2, PT, R15, R9, PT ;  /* 0x000000090f00820c */ /* 0x000fe60003f46270 */
[--C-:B------:R-:W-:Y:S03]  /*42d0*/  FFMA.FTZ R4, R4, UR9, -R3.reuse ;  /* 0x0000000904047c23 */ /* 0x100fe60008010803 */
[----:B------:R-:W-:Y:S01]  /*42e0*/  MUFU.TANH R161, R41 ;  /* 0x0000002900a17308 */ /* 0x000fe20000002400 */
[----:B------:R-:W-:Y:S02]  /*42f0*/  @!P0 FSEL R5, R173, -INF , !P2 ;  /* 0xff800000ad058808 */ /* 0x000fe40005000000 */
[----:B------:R-:W-:Y:S04]  /*4300*/  @!P0 ISETP.GE.AND P2, PT, R15, R8, PT ;  /* 0x000000080f00820c */ /* 0x000fe80003f46270 */
[----:B------:R-:W-:Y:S03]  /*4310*/  @!P0 FSEL R17, R196, -INF , !P2 ;  /* 0xff800000c4118808 */ /* 0x000fe60005000000 */
[----:B------:R3:W-:Y:S01]  /*4320*/  MUFU.EX2 R204, R4 ;  /* 0x0000000400cc7308 */ /* 0x0007e20000000800 */
[----:B------:R-:W-:Y:S02]  /*4330*/  @!P0 ISETP.GE.AND P2, PT, R14, R13, PT ;  /* 0x0000000d0e00820c */ /* 0x000fe40003f46270 */
[----:B------:R-:W-:Y:S01]  /*4340*/  MOV R14, R151 ;  /* 0x00000097000e7202 */ /* 0x000fe20000000f00 */
[----:B----4-:R-:W-:Y:S01]  /*4350*/  FFMA.FTZ R16, R17, UR9, -R2 ;  /* 0x0000000911107c23 */ /* 0x010fe20008010802 */
[----:B------:R-:W-:Y:S05]  /*4360*/  MOV R17, R239 ;  /* 0x000000ef00117202 */ /* 0x000fea0000000f00 */
[----:B------:R4:W-:Y:S10]  /*4370*/  MUFU.EX2 R216, R16 ;  /* 0x0000001000d87308 */ /* 0x0009f40000000800 */
[----:B------:R-:W-:Y:S01]  /*4380*/  MUFU.TANH R181, R43 ;  /* 0x0000002b00b57308 */ /* 0x000fe20000002400 */
[----:B---3--:R-:W-:Y:S09]  /*4390*/  FFMA.FTZ R4, R5, UR9, -R3 ;  /* 0x0000000905047c23 */ /* 0x008ff20008010803 */
[----:B------:R3:W-:Y:S01]  /*43a0*/  MUFU.EX2 R202, R4 ;  /* 0x0000000400ca7308 */ /* 0x0007e20000000800 */
[----:B----4-:R-:W-:Y:S02]  /*43b0*/  MOV R16, R240 ;  /* 0x000000f000107202 */ /* 0x010fe40000000f00 */
[----:B------:R-:W-:Y:S02]  /*43c0*/  @!P0 FSEL R16, R240, -INF , !P2 ;  /* 0xff800000f0108808 */ /* 0x000fe40005000000 */
[-C--:B------:R-:W-:Y:S05]  /*43d0*/  @!P0 ISETP.GE.AND P2, PT, R15, R13.reuse, PT ;  /* 0x0000000d0f00820c */ /* 0x080fea0003f46270 */
[----:B------:R-:W-:Y:S01]  /*43e0*/  MUFU.TANH R182, R42 ;  /* 0x0000002a00b67308 */ /* 0x000fe20000002400 */
[----:B------:R-:W-:Y:S01]  /*43f0*/  @!P0 FSEL R17, R239, -INF , !P2 ;  /* 0xff800000ef118808 */ /* 0x000fe20005000000 */
[--C-:B------:R-:W-:Y:S01]  /*4400*/  FFMA.FTZ R18, R16, UR9, -R11.reuse ;  /* 0x0000000910127c23 */ /* 0x100fe2000801080b */
[----:B------:R-:W-:Y:S01]  /*4410*/  @!P0 ISETP.GE.AND P2, PT, R15, R12, PT ;  /* 0x0000000c0f00820c */ /* 0x000fe20003f46270 */
[----:B------:R-:W-:Y:S01]  /*4420*/  IMAD.MOV.U32 R16, RZ, RZ, R152 ;  /* 0x000000ffff107224 */ /* 0x000fe200078e0098 */
[----:B------:R-:W-:Y:S01]  /*4430*/  @!P0 FSEL R16, R152, -INF , !P3 ;  /* 0xff80000098108808 */ /* 0x000fe20005800000 */
[----:B------:R-:W-:Y:S01]  /*4440*/  FFMA.FTZ R15, R17, UR9, -R11 ;  /* 0x00000009110f7c23 */ /* 0x000fe2000801080b */
[----:B------:R-:W-:Y:S03]  /*4450*/  @!P0 FSEL R14, R151, -INF , !P2 ;  /* 0xff800000970e8808 */ /* 0x000fe60005000000 */
[----:B------:R4:W-:Y:S01]  /*4460*/  MUFU.EX2 R74, R18 ;  /* 0x00000012004a7308 */ /* 0x0009e20000000800 */
[----:B---3--:R-:W3:Y:S01]  /*4470*/  LDSM.16.M88.4 R4, [R117+0x6c00] ;  /* 0x006c00007504783b */ /* 0x008ee20000000200 */
[----:B--2---:R-:W-:Y:S01]  /*4480*/  MOV R17, R236 ;  /* 0x000000ec00117202 */ /* 0x004fe20000000f00 */
[--C-:B------:R-:W-:Y:S07]  /*4490*/  FFMA.FTZ R14, R14, UR9, -R10.reuse ;  /* 0x000000090e0e7c23 */ /* 0x100fee000801080a */
[----:B------:R2:W-:Y:S10]  /*44a0*/  MUFU.EX2 R73, R15 ;  /* 0x0000000f00497308 */ /* 0x0005f40000000800 */
[----:B------:R1:W-:Y:S01]  /*44b0*/  MUFU.EX2 R169, R14 ;  /* 0x0000000e00a97308 */ /* 0x0003e20000000800 */
[----:B----4-:R-:W4:Y:S09]  /*44c0*/  LDL R18, [R1+0x24] ;  /* 0x0000240001127983 */ /* 0x010f320000100800 */
[----:B------:R-:W-:Y:S01]  /*44d0*/  MUFU.TANH R154, R44 ;  /* 0x0000002c009a7308 */ /* 0x000fe20000002400 */
[----:B--2---:R-:W-:Y:S01]  /*44e0*/  FFMA.FTZ R15, R16, UR9, -R10 ;  /* 0x00000009100f7c23 */ /* 0x004fe2000801080a */
[----:B------:R-:W-:Y:S08]  /*44f0*/  IMAD.MOV.U32 R16, RZ, RZ, R237 ;  /* 0x000000ffff107224 */ /* 0x000ff000078e00ed */
[----:B------:R2:W-:Y:S01]  /*4500*/  MUFU.EX2 R170, R15 ;  /* 0x0000000f00aa7308 */ /* 0x0005e20000000800 */
[----:B-1----:R-:W-:Y:S04]  /*4510*/  @!P0 IADD3 R14, PT, PT, R0, 0x20, RZ ;  /* 0x00000020000e8810 */ /* 0x002fe80007ffe0ff */
[C---:B------:R-:W-:Y:S02]  /*4520*/  @!P0 ISETP.GE.AND P3, PT, R14.reuse, R12, PT ;  /* 0x0000000c0e00820c */ /* 0x040fe40003f66270 */
[-C--:B------:R-:W-:Y:S03]  /*4530*/  @!P0 ISETP.GE.AND P2, PT, R14, R13.reuse, PT ;  /* 0x0000000d0e00820c */ /* 0x080fe60003f46270 */
[----:B------:R-:W-:Y:S01]  /*4540*/  MUFU.TANH R153, R45 ;  /* 0x0000002d00997308 */ /* 0x000fe20000002400 */
[-C--:B---3--:R-:W-:Y:S03]  /*4550*/  HMMA.16816.F32.BF16 R52, R104, R4.reuse, R52 ;  /* 0x000000046834723c */ /* 0x088fe60000041834 */
[----:B------:R-:W-:Y:S06]  /*4560*/  @!P0 FSEL R16, R237, -INF , !P2 ;  /* 0xff800000ed108808 */ /* 0x000fec0005000000 */
[----:B------:R-:W-:Y:S01]  /*4570*/  MUFU.TANH R176, R46 ;  /* 0x0000002e00b07308 */ /* 0x000fe20000002400 */
[C---:B------:R-:W-:Y:S04]  /*4580*/  HMMA.16816.F32.BF16 R56, R112.reuse, R4, R56 ;  /* 0x000000047038723c */ /* 0x040fe80000041838 */
[----:B------:R-:W-:Y:S01]  /*4590*/  IMAD.MOV.U32 R4, RZ, RZ, R146 ;  /* 0x000000ffff047224 */ /* 0x000fe200078e0092 */
[----:B------:R-:W-:Y:S01]  /*45a0*/  @!P0 FSEL R4, R146, -INF , !P3 ;  /* 0xff80000092048808 */ /* 0x000fe20005800000 */
[--C-:B------:R-:W-:Y:S03]  /*45b0*/  FFMA.FTZ R16, R16, UR9, -R11.reuse ;  /* 0x0000000910107c23 */ /* 0x100fe6000801080b */
[----:B------:R-:W1:Y:S01]  /*45c0*/  MUFU.TANH R175, R47 ;  /* 0x0000002f00af7308 */ /* 0x000e620000002400 */
[----:B--2---:R-:W-:Y:S01]  /*45d0*/  @!P0 IADD3 R15, PT, PT, R0, 0x21, RZ ;  /* 0x00000021000f8810 */ /* 0x004fe20007ffe0ff */
[-C--:B------:R-:W-:Y:S03]  /*45e0*/  HMMA.16816.F32.BF16 R60, R112, R6.reuse, R60 ;  /* 0x00000006703c723c */ /* 0x080fe6000004183c */
[--C-:B------:R-:W-:Y:S01]  /*45f0*/  FFMA.FTZ R4, R4, UR9, -R10.reuse ;  /* 0x0000000904047c23 */ /* 0x100fe2000801080a */
[----:B------:R-:W-:Y:S01]  /*4600*/  @!P0 ISETP.GE.AND P3, PT, R14, R8, PT ;  /* 0x000000080e00820c */ /* 0x000fe20003f66270 */
[----:B------:R-:W-:Y:S03]  /*4610*/  FMUL.FTZ R52, R52, UR12 ;  /* 0x0000000c34347c20 */ /* 0x000fe60008410000 */
[----:B------:R2:W-:Y:S01]  /*4620*/  MUFU.EX2 R72, R16 ;  /* 0x0000001000487308 */ /* 0x0005e20000000800 */
[----:B------:R-:W-:Y:S01]  /*4630*/  FMUL.FTZ R53, R53, UR12 ;  /* 0x0000000c35357c20 */ /* 0x000fe20008410000 */
[----:B------:R-:W-:Y:S01]  /*4640*/  HMMA.16816.F32.BF16 R64, R104, R6, R64 ;  /* 0x000000066840723c */ /* 0x000fe20000041840 */
[----:B------:R-:W-:Y:S03]  /*4650*/  MOV R106, 0x20 ;  /* 0x00000020006a7802 */ /* 0x000fe60000000f00 */
[----:B------:R-:W-:Y:S01]  /*4660*/  FMUL.FTZ R56, R56, UR12 ;  /* 0x0000000c38387c20 */ /* 0x000fe20008410000 */
[----:B------:R-:W-:Y:S03]  /*4670*/  SEL R112, R106, 0xffffffe0, !P1 ;  /* 0xffffffe06a707807 */ /* 0x000fe60004800000 */
[----:B------:R3:W-:Y:S01]  /*4680*/  MUFU.EX2 R163, R4 ;  /* 0x0000000400a37308 */ /* 0x0007e20000000800 */
[----:B------:R-:W-:Y:S01]  /*4690*/  @!P0 ISETP.GE.AND P2, PT, R15, R13, PT ;  /* 0x0000000d0f00820c */ /* 0x000fe20003f46270 */
[----:B------:R-:W-:Y:S01]  /*46a0*/  FMUL.FTZ R54, R54, UR12 ;  /* 0x0000000c36367c20 */ /* 0x000fe20008410000 */
[----:B------:R-:W-:Y:S01]  /*46b0*/  MOV R5, R148 ;  /* 0x0000009400057202 */ /* 0x000fe20000000f00 */
[----:B------:R-:W-:Y:S01]  /*46c0*/  FMUL.FTZ R57, R57, UR12 ;  /* 0x0000000c39397c20 */ /* 0x000fe20008410000 */
[----:B------:R-:W-:Y:S01]  /*46d0*/  @!P0 FSEL R17, R236, -INF , !P2 ;  /* 0xff800000ec118808 */ /* 0x000fe20005000000 */
[----:B------:R-:W-:Y:S01]  /*46e0*/  FMUL.FTZ R60, R60, UR12 ;  /* 0x0000000c3c3c7c20 */ /* 0x000fe20008410000 */
[----:B------:R-:W-:Y:S03]  /*46f0*/  @!P0 ISETP.GE.AND P2, PT, R15, R12, PT ;  /* 0x0000000c0f00820c */ /* 0x000fe60003f46270 */
[----:B------:R-:W3:Y:S01]  /*4700*/  MUFU.TANH R234, R48 ;  /* 0x0000003000ea7308 */ /* 0x000ee20000002400 */
[----:B-1----:R-:W-:Y:S01]  /*4710*/  MOV R6, R175 ;  /* 0x000000af00067202 */ /* 0x002fe20000000f00 */
[----:B--2---:R-:W-:Y:S01]  /*4720*/  FFMA.FTZ R16, R17, UR9, -R11 ;  /* 0x0000000911107c23 */ /* 0x004fe2000801080b */
[----:B------:R-:W-:Y:S01]  /*4730*/  @!P0 FSEL R5, R148, -INF , !P2 ;  /* 0xff80000094058808 */ /* 0x000fe20005000000 */
[----:B------:R-:W-:Y:S01]  /*4740*/  FMUL.FTZ R61, R61, UR12 ;  /* 0x0000000c3d3d7c20 */ /* 0x000fe20008410000 */
[----:B------:R-:W-:Y:S01]  /*4750*/  @!P0 ISETP.GE.AND P2, PT, R14, R9, PT ;  /* 0x000000090e00820c */ /* 0x000fe20003f46270 */
        /* <DEDUP_REMOVED lines=13> */
[----:B------:R-:W-:Y:S02]  /*4830*/  @!P0 FSEL R5, R182, -INF , !P3 ;  /* 0xff800000b6058808 */ /* 0x000fe40005800000 */
[----:B------:R-:W-:Y:S05]  /*4840*/  MOV R17, 0x10 ;  /* 0x0000001000117802 */ /* 0x000fea0000000f00 */
[----:B------:R-:W-:Y:S01]  /*4850*/  MUFU.TANH R233, R49 ;  /* 0x0000003100e97308 */ /* 0x000fe20000002400 */
[----:B-1----:R-:W-:Y:S02]  /*4860*/  IMAD.MOV.U32 R16, RZ, RZ, R161 ;  /* 0x000000ffff107224 */ /* 0x002fe400078e00a1 */
[--C-:B------:R-:W-:Y:S01]  /*4870*/  FFMA.FTZ R5, R5, UR9, -R2.reuse ;  /* 0x0000000905057c23 */ /* 0x100fe20008010802 */
[----:B------:R-:W-:Y:S04]  /*4880*/  SEL R17, R17, 0xfffffff0, !P1 ;  /* 0xfffffff011117807 */ /* 0x000fe80004800000 */
[----:B------:R-:W-:Y:S02]  /*4890*/  IADD3 R132, PT, PT, R17, R125, RZ ;  /* 0x0000007d11847210 */ /* 0x000fe40007ffe0ff */
[----:B------:R1:W-:Y:S01]  /*48a0*/  MUFU.EX2 R213, R5 ;  /* 0x0000000500d57308 */ /* 0x0003e20000000800 */
[----:B--2---:R-:W-:Y:S02]  /*48b0*/  MOV R4, R162 ;  /* 0x000000a200047202 */ /* 0x004fe40000000f00 */
[----:B------:R-:W-:Y:S02]  /*48c0*/  @!P0 FSEL R4, R162, -INF , !P2 ;  /* 0xff800000a2048808 */ /* 0x000fe40005000000 */
[----:B------:R-:W-:Y:S05]  /*48d0*/  @!P0 ISETP.GE.AND P2, PT, R15, R9, PT ;  /* 0x000000090f00820c */ /* 0x000fea0003f46270 */
[----:B------:R-:W-:Y:S01]  /*48e0*/  MUFU.TANH R140, R50 ;  /* 0x00000032008c7308 */ /* 0x000fe20000002400 */
[----:B------:R-:W-:Y:S01]  /*48f0*/  FFMA.FTZ R4, R4, UR9, -R3 ;  /* 0x0000000904047c23 */ /* 0x000fe20008010803 */
[----:B------:R-:W-:Y:S02]  /*4900*/  @!P0 FSEL R16, R161, -INF , !P2 ;  /* 0xff800000a1108808 */ /* 0x000fe40005000000 */
[----:B------:R-:W-:Y:S01]  /*4910*/  @!P0 ISETP.GE.AND P2, PT, R15, R8, PT ;  /* 0x000000080f00820c */ /* 0x000fe20003f46270 */
[----:B------:R-:W-:Y:S02]  /*4920*/  IMAD.MOV.U32 R15, RZ, RZ, R153 ;  /* 0x000000ffff0f7224 */ /* 0x000fe400078e0099 */
[--C-:B------:R-:W-:Y:S03]  /*4930*/  FFMA.FTZ R14, R16, UR9, -R3.reuse ;  /* 0x00000009100e7c23 */ /* 0x100fe60008010803 */
[----:B------:R2:W-:Y:S01]  /*4940*/  MUFU.EX2 R193, R4 ;  /* 0x0000000400c17308 */ /* 0x0005e20000000800 */
[----:B------:R-:W3:Y:S01]  /*4950*/  LDL R16, [R1+0x28] ;  /* 0x0000280001107983 */ /* 0x000ee20000100800 */
[----:B-1----:R-:W-:Y:S08]  /*4960*/  MOV R5, R154 ;  /* 0x0000009a00057202 */ /* 0x002ff00000000f00 */
[----:B------:R1:W-:Y:S10]  /*4970*/  MUFU.EX2 R191, R14 ;  /* 0x0000000e00bf7308 */ /* 0x0003f40000000800 */
[----:B------:R-:W-:Y:S01]  /*4980*/  MUFU.TANH R139, R51 ;  /* 0x00000033008b7308 */ /* 0x000fe20000002400 */
[----:B--2---:R-:W-:Y:S02]  /*4990*/  MOV R4, R181 ;  /* 0x000000b500047202 */ /* 0x004fe40000000f00 */
[----:B------:R-:W-:Y:S07]  /*49a0*/  @!P0 FSEL R4, R181, -INF , !P2 ;  /* 0xff800000b5048808 */ /* 0x000fee0005000000 */
[----:B------:R-:W-:Y:S01]  /*49b0*/  MUFU.TANH R232, R52 ;  /* 0x0000003400e87308 */ /* 0x000fe20000002400 */
[--C-:B------:R-:W-:Y:S01]  /*49c0*/  FFMA.FTZ R4, R4, UR9, -R2.reuse ;  /* 0x0000000904047c23 */ /* 0x100fe20008010802 */
[C---:B-1----:R-:W-:Y:S08]  /*49d0*/  @!P0 IADD3 R14, PT, PT, R0.reuse, 0x29, RZ ;  /* 0x00000029000e8810 */ /* 0x042ff00007ffe0ff */
[----:B------:R1:W-:Y:S10]  /*49e0*/  MUFU.EX2 R212, R4 ;  /* 0x0000000400d47308 */ /* 0x0003f40000000800 */
[----:B------:R-:W-:Y:S10]  /*49f0*/  MUFU.TANH R229, R53 ;  /* 0x0000003500e57308 */ /* 0x000ff40000002400 */
[----:B------:R-:W-:Y:S01]  /*4a00*/  MUFU.TANH R149, R56 ;  /* 0x0000003800957308 */ /* 0x000fe20000002400 */
[----:B-1----:R-:W-:Y:S05]  /*4a10*/  @!P0 VIADD R4, R0, 0x28 ;  /* 0x0000002800048836 */ /* 0x002fea0000000000 */
[CC--:B------:R-:W-:Y:S04]  /*4a20*/  @!P0 ISETP.GE.AND P2, PT, R4.reuse, R9.reuse, PT ;  /* 0x000000090400820c */ /* 0x0c0fe80003f46270 */
[----:B------:R-:W-:Y:S01]  /*4a30*/  MUFU.TANH R137, R54 ;  /* 0x0000003600897308 */ /* 0x000fe20000002400 */
[-C--:B------:R-:W-:Y:S02]  /*4a40*/  @!P0 ISETP.GE.AND P3, PT, R4, R8.reuse, PT ;  /* 0x000000080400820c */ /* 0x080fe40003f66270 */
[----:B------:R-:W-:Y:S02]  /*4a50*/  @!P0 FSEL R5, R154, -INF , !P2 ;  /* 0xff8000009a058808 */ /* 0x000fe40005000000 */
[C---:B------:R-:W-:Y:S05]  /*4a60*/  @!P0 ISETP.GE.AND P2, PT, R14.reuse, R9, PT ;  /* 0x000000090e00820c */ /* 0x040fea0003f46270 */
[----:B------:R-:W-:Y:S01]  /*4a70*/  MUFU.TANH R150, R57 ;  /* 0x0000003900967308 */ /* 0x000fe20000002400 */
[--C-:B------:R-:W-:Y:S01]  /*4a80*/  FFMA.FTZ R5, R5, UR9, -R3.reuse ;  /* 0x0000000905057c23 */ /* 0x100fe20008010803 */
[----:B------:R-:W-:Y:S02]  /*4a90*/  @!P0 FSEL R15, R153, -INF , !P2 ;  /* 0xff800000990f8808 */ /* 0x000fe40005000000 */
[----:B------:R-:W-:Y:S03]  /*4aa0*/  @!P0 ISETP.GE.AND P2, PT, R14, R8, PT ;  /* 0x000000080e00820c */ /* 0x000fe60003f46270 */
[----:B------:R-:W-:Y:S03]  /*4ab0*/  FFMA.FTZ R7, R15, UR9, -R3 ;  /* 0x000000090f077c23 */ /* 0x000fe60008010803 */
[----:B------:R1:W-:Y:S01]  /*4ac0*/  MUFU.EX2 R180, R5 ;  /* 0x0000000500b47308 */ /* 0x0003e20000000800 */
[----:B------:R-:W-:Y:S02]  /*4ad0*/  @!P0 FSEL R6, R175, -INF , !P2 ;  /* 0xff800000af068808 */ /* 0x000fe40005000000 */
[-C--:B------:R-:W-:Y:S02]  /*4ae0*/  @!P0 ISETP.GE.AND P2, PT, R4, R13.reuse, PT ;  /* 0x0000000d0400820c */ /* 0x080fe40003f46270 */
[----:B------:R-:W-:Y:S05]  /*4af0*/  IADD3 R15, PT, PT, R125, 0x12000, RZ ;  /* 0x000120007d0f7810 */ /* 0x000fea0007ffe0ff */
[----:B------:R2:W-:Y:S01]  /*4b00*/  MUFU.EX2 R179, R7 ;  /* 0x0000000700b37308 */ /* 0x0005e20000000800 */
[----:B------:R-:W-:Y:S05]  /*4b10*/  @P4 IADD3 R127, PT, PT, R15, -0x40, RZ ;  /* 0xffffffc00f7f4810 */ /* 0x000fea0007ffe0ff */
[----:B------:R-:W-:Y:S04]  /*4b20*/  IMAD.IADD R130, R17, 0x1, R127 ;  /* 0x0000000111827824 */ /* 0x000fe800078e027f */
[----:B------:R-:W2:Y:S01]  /*4b30*/  MUFU.TANH R136, R55 ;  /* 0x0000003700887308 */ /* 0x000ea20000002400 */
[----:B-1----:R-:W-:Y:S02]  /*4b40*/  MOV R5, R176 ;  /* 0x000000b000057202 */ /* 0x002fe40000000f00 */
[----:B------:R-:W-:Y:S02]  /*4b50*/  @!P0 FSEL R5, R176, -INF , !P3 ;  /* 0xff800000b0058808 */ /* 0x000fe40005800000 */
[----:B------:R-:W-:Y:S02]  /*4b60*/  @!P0 ISETP.GE.AND P3, PT, R4, R12, PT ;  /* 0x0000000c0400820c */ /* 0x000fe40003f66270 */
[----:B------:R-:W-:Y:S01]  /*4b70*/  MOV R4, UR10 ;  /* 0x0000000a00047c02 */ /* 0x000fe20008000f00 */
[----:B------:R-:W-:Y:S01]  /*4b80*/  FFMA.FTZ R5, R5, UR9, -R2 ;  /* 0x0000000905057c23 */ /* 0x000fe20008010802 */
[----:B--2---:R-:W-:Y:S01]  /*4b90*/  IMAD.MOV.U32 R7, RZ, RZ, R234 ;  /* 0x000000ffff077224 */ /* 0x004fe200078e00ea */
[----:B------:R-:W-:Y:S01]  /*4ba0*/  @!P0 FSEL R7, R234, -INF , !P2 ;  /* 0xff800000ea078808 */ /* 0x000fe20005000000 */
[----:B------:R-:W1:Y:S01]  /*4bb0*/  MUFU.TANH R167, R58 ;  /* 0x0000003a00a77308 */ /* 0x000e620000002400 */
[----:B------:R-:W-:Y:S03]  /*4bc0*/  @!P0 ISETP.GE.AND P2, PT, R14, R13, PT ;  /* 0x0000000d0e00820c */ /* 0x000fe60003f46270 */
[----:B------:R-:W-:Y:S01]  /*4bd0*/  FFMA.FTZ R7, R7, UR9, -R11 ;  /* 0x0000000907077c23 */ /* 0x000fe2000801080b */
[----:B------:R-:W-:Y:S05]  /*4be0*/  MOV R15, R136 ;  /* 0x00000088000f7202 */ /* 0x000fea0000000f00 */
[----:B------:R2:W-:Y:S10]  /*4bf0*/  MUFU.EX2 R209, R5 ;  /* 0x0000000500d17308 */ /* 0x0005f40000000800 */
[----:B------:R1:W-:Y:S10]  /*4c00*/  MUFU.EX2 R244, R7 ;  /* 0x0000000700f47308 */ /* 0x0003f40000000800 */
[----:B------:R-:W-:Y:S01]  /*4c10*/  MUFU.TANH R166, R59 ;  /* 0x0000003b00a67308 */ /* 0x000fe20000002400 */
[----:B--2---:R-:W-:Y:S01]  /*4c20*/  FFMA.FTZ R5, R6, UR9, -R2 ;  /* 0x0000000906057c23 */ /* 0x004fe20008010802 */
[----:B------:R-:W-:Y:S01]  /*4c30*/  IMAD.MOV.U32 R6, RZ, RZ, R233 ;  /* 0x000000ffff067224 */ /* 0x000fe200078e00e9 */
[----:B------:R-:W-:Y:S02]  /*4c40*/  @!P0 FSEL R6, R233, -INF , !P2 ;  /* 0xff800000e9068808 */ /* 0x000fe40005000000 */
[----:B------:R-:W-:Y:S02]  /*4c50*/  LEA R104, P2, R252, R4, 0x2 ;  /* 0x00000004fc687211 */ /* 0x000fe400078410ff */
[----:B------:R-:W-:Y:S03]  /*4c60*/  @!P0 IADD3 R4, PT, PT, R0, 0x31, RZ ;  /* 0x0000003100048810 */ /* 0x000fe60007ffe0ff */
[----:B------:R2:W-:Y:S01]  /*4c70*/  MUFU.EX2 R208, R5 ;  /* 0x0000000500d07308 */ /* 0x0005e20000000800 */
[----:B-1----:R-:W-:Y:S01]  /*4c80*/  IMAD.MOV.U32 R7, RZ, RZ, R140 ;  /* 0x000000ffff077224 */ /* 0x002fe200078e008c */
[----:B------:R-:W-:Y:S01]  /*4c90*/  @!P0 FSEL R7, R140, -INF , !P3 ;  /* 0xff8000008c078808 */ /* 0x000fe20005800000 */
[--C-:B------:R-:W-:Y:S04]  /*4ca0*/  FFMA.FTZ R6, R6, UR9, -R11.reuse ;  /* 0x0000000906067c23 */ /* 0x100fe8000801080b */
[--C-:B------:R-:W-:Y:S03]  /*4cb0*/  FFMA.FTZ R7, R7, UR9, -R10.reuse ;  /* 0x0000000907077c23 */ /* 0x100fe6000801080a */
[----:B------:R1:W-:Y:S10]  /*4cc0*/  MUFU.EX2 R243, R6 ;  /* 0x0000000600f37308 */ /* 0x0003f40000000800 */
[----:B------:R4:W-:Y:S01]  /*4cd0*/  MUFU.EX2 R147, R7 ;  /* 0x0000000700937308 */ /* 0x0009e20000000800 */
[----:B--2---:R-:W-:Y:S04]  /*4ce0*/  MOV R5, UR11 ;  /* 0x0000000b00057c02 */ /* 0x004fe80008000f00 */
[----:B------:R-:W-:Y:S01]  /*4cf0*/  LEA.HI.X R105, R252, R5, RZ, 0x2, P2 ;  /* 0x00000005fc697211 */ /* 0x000fe200010f14ff */
[----:B------:R-:W-:Y:S01]  /*4d00*/  @!P0 VIADD R5, R0, 0x30 ;  /* 0x0000003000058836 */ /* 0x000fe20000000000 */
[----:B------:R-:W-:Y:S03]  /*4d10*/  @!P0 ISETP.GE.AND P2, PT, R14, R12, PT ;  /* 0x0000000c0e00820c */ /* 0x000fe60003f46270 */
[----:B------:R-:W2:Y:S01]  /*4d20*/  MUFU.TANH R142, R60 ;  /* 0x0000003c008e7308 */ /* 0x000ea20000002400 */
[----:B-1----:R-:W-:Y:S01]  /*4d30*/  MOV R6, R139 ;  /* 0x0000008b00067202 */ /* 0x002fe20000000f00 */
[----:B------:R-:W3:Y:S01]  /*4d40*/  LDG.E R124, desc[UR34][R104.64] ;  /* 0x00000022687c7981 */ /* 0x000ee2000c1e1900 */
[----:B------:R-:W-:Y:S02]  /*4d50*/  @!P0 ISETP.GE.AND P3, PT, R5, R13, PT ;  /* 0x0000000d0500820c */ /* 0x000fe40003f66270 */
[----:B------:R-:W-:Y:S01]  /*4d60*/  @!P0 FSEL R6, R139, -INF , !P2 ;  /* 0xff8000008b068808 */ /* 0x000fe20005000000 */
[----:B------:R-:W3:Y:S01]  /*4d70*/  LDG.E R123, desc[UR34][R104.64+0x20] ;  /* 0x00002022687b7981 */ /* 0x000ee2000c1e1900 */
[C---:B------:R-:W-:Y:S03]  /*4d80*/  @!P0 ISETP.GE.AND P6, PT, R5.reuse, R9, PT ;  /* 0x000000090500820c */ /* 0x040fe60003fc6270 */
[----:B------:R-:W1:Y:S01]  /*4d90*/  MUFU.TANH R141, R61 ;  /* 0x0000003d008d7308 */ /* 0x000e620000002400 */
[----:B----4-:R-:W-:Y:S01]  /*4da0*/  MOV R7, R232 ;  /* 0x000000e800077202 */ /* 0x010fe20000000f00 */
[----:B------:R-:W5:Y:S01]  /*4db0*/  LDG.E R115, desc[UR34][R104.64+0x100] ;  /* 0x0001002268737981 */ /* 0x000f62000c1e1900 */
[----:B------:R-:W-:Y:S01]  /*4dc0*/  @!P0 FSEL R7, R232, -INF , !P3 ;  /* 0xff800000e8078808 */ /* 0x000fe20005800000 */
[--C-:B------:R-:W-:Y:S01]  /*4dd0*/  FFMA.FTZ R6, R6, UR9, -R10.reuse ;  /* 0x0000000906067c23 */ /* 0x100fe2000801080a */
[C---:B------:R-:W-:Y:S01]  /*4de0*/  @!P0 ISETP.GE.AND P3, PT, R5.reuse, R8, PT ;  /* 0x000000080500820c */ /* 0x040fe20003f66270 */
[----:B------:R4:W5:Y:S01]  /*4df0*/  LDG.E R114, desc[UR34][R104.64+0x120] ;  /* 0x0001202268727981 */ /* 0x000962000c1e1900 */
[-C--:B------:R-:W-:Y:S01]  /*4e00*/  @!P0 ISETP.GE.AND P5, PT, R5, R12.reuse, PT ;  /* 0x0000000c0500820c */ /* 0x080fe20003fa6270 */
[----:B------:R-:W-:Y:S02]  /*4e10*/  FFMA.FTZ R5, R7, UR9, -R11 ;  /* 0x0000000907057c23 */ /* 0x000fe4000801080b */
[----:B------:R2:W-:Y:S01]  /*4e20*/  MUFU.EX2 R145, R6 ;  /* 0x0000000600917308 */ /* 0x0005e20000000800 */
[C---:B------:R-:W-:Y:S02]  /*4e30*/  @!P0 ISETP.GE.AND P2, PT, R4.reuse, R13, PT ;  /* 0x0000000d0400820c */ /* 0x040fe40003f46270 */
[----:B------:R-:W-:Y:S02]  /*4e40*/  MOV R14, R137 ;  /* 0x00000089000e7202 */ /* 0x000fe40000000f00 */
[----:B------:R-:W-:Y:S02]  /*4e50*/  @!P0 FSEL R14, R137, -INF , !P5 ;  /* 0xff800000890e8808 */ /* 0x000fe40006800000 */
[----:B------:R-:W-:Y:S03]  /*4e60*/  @!P0 ISETP.GE.AND P5, PT, R4, R9, PT ;  /* 0x000000090400820c */ /* 0x000fe60003fa6270 */
[----:B------:R1:W-:Y:S01]  /*4e70*/  MUFU.EX2 R242, R5 ;  /* 0x0000000500f27308 */ /* 0x0003e20000000800 */
[----:B------:R-:W-:Y:S01]  /*4e80*/  MOV R7, R167 ;  /* 0x000000a700077202 */ /* 0x000fe20000000f00 */
[----:B------:R-:W-:Y:S01]  /*4e90*/  FFMA.FTZ R14, R14, UR9, -R10 ;  /* 0x000000090e0e7c23 */ /* 0x000fe2000801080a */
[----:B------:R-:W-:Y:S07]  /*4ea0*/  @!P0 FSEL R7, R167, -INF , !P3 ;  /* 0xff800000a7078808 */ /* 0x000fee0005800000 */
[----:B------:R4:W-:Y:S01]  /*4eb0*/  MUFU.EX2 R144, R14 ;  /* 0x0000000e00907308 */ /* 0x0009e20000000800 */
[----:B--2---:R-:W-:Y:S01]  /*4ec0*/  IMAD.MOV.U32 R6, RZ, RZ, R229 ;  /* 0x000000ffff067224 */ /* 0x004fe200078e00e5 */
[----:B------:R-:W-:Y:S01]  /*4ed0*/  @!P0 FSEL R6, R229, -INF , !P2 ;  /* 0xff800000e5068808 */ /* 0x000fe20005000000 */
[----:B------:R-:W-:Y:S01]  /*4ee0*/  IMAD.IADD R128, R125, 0x1, R18 ;  /* 0x000000017d807824 */ /* 0x000fe200078e0212 */
[----:B------:R-:W-:Y:S02]  /*4ef0*/  @!P0 ISETP.GE.AND P2, PT, R4, R12, PT ;  /* 0x0000000c0400820c */ /* 0x000fe40003f46270 */
[----:B------:R-:W-:Y:S01]  /*4f00*/  IADD3 R126, PT, PT, R18, R127, RZ ;  /* 0x0000007f127e7210 */ /* 0x000fe20007ffe0ff */
[----:B------:R-:W-:Y:S03]  /*4f10*/  FFMA.FTZ R6, R6, UR9, -R11 ;  /* 0x0000000906067c23 */ /* 0x000fe6000801080b */
[----:B------:R-:W2:Y:S01]  /*4f20*/  MUFU.TANH R221, R64 ;  /* 0x0000004000dd7308 */ /* 0x000ea20000002400 */
[----:B-1----:R-:W-:Y:S02]  /*4f30*/  MOV R5, R149 ;  /* 0x0000009500057202 */ /* 0x002fe40000000f00 */
[----:B------:R-:W-:Y:S02]  /*4f40*/  @!P0 FSEL R5, R149, -INF , !P6 ;  /* 0xff80000095058808 */ /* 0x000fe40007000000 */
[----:B------:R-:W-:Y:S02]  /*4f50*/  @!P0 FSEL R15, R136, -INF , !P2 ;  /* 0xff800000880f8808 */ /* 0x000fe40005000000 */
[----:B------:R-:W-:Y:S01]  /*4f60*/  @!P0 ISETP.GE.AND P2, PT, R4, R8, PT ;  /* 0x000000080400820c */ /* 0x000fe20003f46270 */
[--C-:B------:R-:W-:Y:S02]  /*4f70*/  FFMA.FTZ R5, R5, UR9, -R3.reuse ;  /* 0x0000000905057c23 */ /* 0x100fe40008010803 */
[----:B------:R1:W-:Y:S01]  /*4f80*/  MUFU.EX2 R241, R6 ;  /* 0x0000000600f17308 */ /* 0x0003e20000000800 */
[C---:B------:R-:W-:Y:S01]  /*4f90*/  @!P0 VIADD R4, R0.reuse, 0x38 ;  /* 0x0000003800048836 */ /* 0x040fe20000000000 */
[----:B------:R-:W-:Y:S01]  /*4fa0*/  @!P0 IADD3 R0, PT, PT, R0, 0x39, RZ ;  /* 0x0000003900008810 */ /* 0x000fe20007ffe0ff */
[----:B------:R-:W-:Y:S01]  /*4fb0*/  FFMA.FTZ R15, R15, UR9, -R10 ;  /* 0x000000090f0f7c23 */ /* 0x000fe2000801080a */
[----:B----4-:R-:W-:Y:S01]  /*4fc0*/  IMAD.MOV.U32 R14, RZ, RZ, R142 ;  /* 0x000000ffff0e7224 */ /* 0x010fe200078e008e */
[C---:B------:R-:W-:Y:S02]  /*4fd0*/  IADD3 R131, PT, PT, R17.reuse, R128, RZ ;  /* 0x0000008011837210 */ /* 0x040fe40007ffe0ff */
[C---:B------:R-:W-:Y:S03]  /*4fe0*/  @!P0 ISETP.GE.AND P6, PT, R4.reuse, R9, PT ;  /* 0x000000090400820c */ /* 0x040fe60003fc6270 */
[----:B------:R4:W-:Y:S01]  /*4ff0*/  MUFU.EX2 R172, R5 ;  /* 0x0000000500ac7308 */ /* 0x0009e20000000800 */
[----:B------:R-:W-:Y:S02]  /*5000*/  @!P0 ISETP.GE.AND P3, PT, R4, R13, PT ;  /* 0x0000000d0400820c */ /* 0x000fe40003f66270 */
[----:B------:R-:W-:Y:S02]  /*5010*/  @!P0 FSEL R14, R142, -INF , !P6 ;  /* 0xff8000008e0e8808 */ /* 0x000fe40007000000 */
[----:B------:R-:W-:Y:S02]  /*5020*/  @!P0 ISETP.GE.AND P6, PT, R4, R12, PT ;  /* 0x0000000c0400820c */ /* 0x000fe40003fc6270 */
[----:B------:R-:W-:Y:S03]  /*5030*/  IADD3 R129, PT, PT, R17, R126, RZ ;  /* 0x0000007e11817210 */ /* 0x000fe60007ffe0ff */
[----:B------:R-:W2:Y:S01]  /*5040*/  MUFU.TANH R220, R65 ;  /* 0x0000004100dc7308 */ /* 0x000ea20000002400 */
[----:B-1----:R-:W-:Y:S01]  /*5050*/  IMAD.MOV.U32 R6, RZ, RZ, R150 ;  /* 0x000000ffff067224 */ /* 0x002fe200078e0096 */
[----:B------:R-:W-:Y:S02]  /*5060*/  @!P0 FSEL R6, R150, -INF , !P5 ;  /* 0xff80000096068808 */ /* 0x000fe40006800000 */
[----:B------:R-:W-:Y:S02]  /*5070*/  @!P0 ISETP.GE.AND P5, PT, R0, R9, PT ;  /* 0x000000090000820c */ /* 0x000fe40003fa6270 */
[----:B------:R-:W-:Y:S01]  /*5080*/  MOV R9, R166 ;  /* 0x000000a600097202 */ /* 0x000fe20000000f00 */
[--C-:B------:R-:W-:Y:S01]  /*5090*/  FFMA.FTZ R6, R6, UR9, -R3.reuse ;  /* 0x0000000906067c23 */ /* 0x100fe20008010803 */
[----:B------:R-:W-:Y:S02]  /*50a0*/  @!P0 FSEL R9, R166, -INF , !P2 ;  /* 0xff800000a6098808 */ /* 0x000fe40005000000 */
[----:B------:R1:W-:Y:S01]  /*50b0*/  MUFU.EX2 R143, R15 ;  /* 0x0000000f008f7308 */ /* 0x0003e20000000800 */
[----:B----4-:R-:W-:Y:S02]  /*50c0*/  F2FP.BF16.F32.PACK_AB R5, R108, R19 ;  /* 0x000000136c05723e */ /* 0x010fe400000010ff */
[C---:B------:R-:W-:Y:S02]  /*50d0*/  @!P0 ISETP.GE.AND P2, PT, R0.reuse, R13, PT ;  /* 0x0000000d0000820c */ /* 0x040fe40003f46270 */
[----:B------:R-:W-:Y:S01]  /*50e0*/  MOV R13, R141 ;  /* 0x0000008d000d7202 */ /* 0x000fe20000000f00 */
[----:B------:R4:W-:Y:S01]  /*50f0*/  STS [R125+0x12000], R5 ;  /* 0x012000057d007388 */ /* 0x0009e20000000800 */
[----:B------:R-:W-:Y:S03]  /*5100*/  @!P0 FSEL R13, R141, -INF , !P5 ;  /* 0xff8000008d0d8808 */ /* 0x000fe60006800000 */
[----:B------:R4:W-:Y:S01]  /*5110*/  MUFU.EX2 R171, R6 ;  /* 0x0000000600ab7308 */ /* 0x0009e20000000800 */
[----:B------:R-:W-:Y:S02]  /*5120*/  @!P0 ISETP.GE.AND P5, PT, R0, R12, PT ;  /* 0x0000000c0000820c */ /* 0x000fe40003fa6270 */
[----:B--2---:R-:W-:Y:S02]  /*5130*/  MOV R12, R221 ;  /* 0x000000dd000c7202 */ /* 0x004fe40000000f00 */
[----:B------:R-:W-:Y:S02]  /*5140*/  @!P0 FSEL R12, R221, -INF , !P3 ;  /* 0xff800000dd0c8808 */ /* 0x000fe40005800000 */
[----:B------:R-:W-:Y:S03]  /*5150*/  @!P0 ISETP.GE.AND P3, PT, R4, R8, PT ;  /* 0x000000080400820c */ /* 0x000fe60003f66270 */
[----:B------:R-:W-:Y:S01]  /*5160*/  MUFU.TANH R134, R66 ;  /* 0x0000004200867308 */ /* 0x000fe20000002400 */
[----:B------:R-:W-:Y:S01]  /*5170*/  F2FP.BF16.F32.PACK_AB R4, R77, R78 ;  /* 0x0000004e4d04723e */ /* 0x000fe200000010ff */
[----:B-1----:R-:W-:Y:S01]  /*5180*/  IMAD.MOV.U32 R15, RZ, RZ, R220 ;  /* 0x000000ffff0f7224 */ /* 0x002fe200078e00dc */
[----:B------:R-:W-:Y:S02]  /*5190*/  @!P0 FSEL R15, R220, -INF , !P2 ;  /* 0xff800000dc0f8808 */ /* 0x000fe40005000000 */
[----:B------:R-:W-:Y:S02]  /*51a0*/  @!P0 ISETP.GE.AND P2, PT, R0, R8, PT ;  /* 0x000000080000820c */ /* 0x000fe40003f46270 */
[----:B------:R-:W-:Y:S03]  /*51b0*/  F2FP.BF16.F32.PACK_AB R0, R195, R194 ;  /* 0x000000c2c300723e */ /* 0x000fe600000010ff */
[----:B------:R-:W-:Y:S01]  /*51c0*/  MUFU.TANH R133, R67 ;  /* 0x0000004300857308 */ /* 0x000fe20000002400 */
[----:B----4-:R-:W-:Y:S05]  /*51d0*/  F2FP.BF16.F32.PACK_AB R6, R68, R71 ;  /* 0x000000474406723e */ /* 0x010fea00000010ff */
[----:B------:R1:W-:Y:S01]  /*51e0*/  STS [R125+0x12400], R6 ;  /* 0x012400067d007388 */ /* 0x0003e20000000800 */
[--C-:B------:R-:W-:Y:S03]  /*51f0*/  FFMA.FTZ R5, R7, UR9, -R2.reuse ;  /* 0x0000000907057c23 */ /* 0x100fe60008010802 */
[----:B------:R-:W2:Y:S01]  /*5200*/  MUFU.TANH R158, R62 ;  /* 0x0000003e009e7308 */ /* 0x000ea20000002400 */
[--C-:B------:R-:W-:Y:S01]  /*5210*/  FFMA.FTZ R7, R14, UR9, -R3.reuse ;  /* 0x000000090e077c23 */ /* 0x100fe20008010803 */
[----:B------:R4:W-:Y:S01]  /*5220*/  STS [R132+0x12000], R4 ;  /* 0x0120000484007388 */ /* 0x0009e20000000800 */
[----:B------:R-:W-:Y:S03]  /*5230*/  FFMA.FTZ R3, R13, UR9, -R3 ;  /* 0x000000090d037c23 */ /* 0x000fe60008010803 */
[----:B------:R2:W-:Y:S04]  /*5240*/  STS [R132+0x12400], R0 ;  /* 0x0124000084007388 */ /* 0x0005e80000000800 */
[----:B------:R4:W-:Y:S10]  /*5250*/  MUFU.EX2 R201, R5 ;  /* 0x0000000500c97308 */ /* 0x0009f40000000800 */
[----:B------:R3:W-:Y:S01]  /*5260*/  MUFU.EX2 R165, R3 ;  /* 0x0000000300a57308 */ /* 0x0007e20000000800 */
[----:B-1----:R-:W-:Y:S09]  /*5270*/  F2FP.BF16.F32.PACK_AB R6, R227, R228 ;  /* 0x000000e4e306723e */ /* 0x002ff200000010ff */
[----:B------:R-:W1:Y:S01]  /*5280*/  MUFU.TANH R157, R63 ;  /* 0x0000003f009d7308 */ /* 0x000e620000002400 */
[----:B----4-:R-:W-:Y:S01]  /*5290*/  F2FP.BF16.F32.PACK_AB R5, R218, R219 ;  /* 0x000000dbda05723e */ /* 0x010fe200000010ff */
[--C-:B------:R-:W-:Y:S01]  /*52a0*/  FFMA.FTZ R4, R9, UR9, -R2.reuse ;  /* 0x0000000909047c23 */ /* 0x100fe20008010802 */
[----:B------:R4:W-:Y:S01]  /*52b0*/  STS [R125+0x14400], R6 ;  /* 0x014400067d007388 */ /* 0x0009e20000000800 */
[----:B--2---:R-:W-:Y:S03]  /*52c0*/  F2FP.BF16.F32.PACK_AB R0, R75, R76 ;  /* 0x0000004c4b00723e */ /* 0x004fe600000010ff */
[----:B------:R2:W-:Y:S03]  /*52d0*/  STS [R125+0x14000], R5 ;  /* 0x014000057d007388 */ /* 0x0005e60000000800 */
[----:B------:R1:W-:Y:S01]  /*52e0*/  MUFU.EX2 R200, R4 ;  /* 0x0000000400c87308 */ /* 0x0003e20000000800 */
[----:B---3--:R-:W-:Y:S02]  /*52f0*/  F2FP.BF16.F32.PACK_AB R3, R210, R211 ;  /* 0x000000d3d203723e */ /* 0x008fe400000010ff */
[----:B------:R-:W-:Y:S07]  /*5300*/  LEA R113, R16, UR4, 0x1 ;  /* 0x0000000410717c11 */ /* 0x000fee000f8e08ff */
[----:B------:R-:W-:Y:S01]  /*5310*/  MUFU.EX2 R168, R7 ;  /* 0x0000000700a87308 */ /* 0x000fe20000000800 */
[----:B------:R-:W-:Y:S02]  /*5320*/  IADD3 R117, PT, PT, R112, R113, RZ ;  /* 0x0000007170757210 */ /* 0x000fe40007ffe0ff */
[----:B-1----:R-:W-:Y:S02]  /*5330*/  F2FP.BF16.F32.PACK_AB R4, R225, R226 ;  /* 0x000000e2e104723e */ /* 0x002fe400000010ff */
[----:B----4-:R-:W-:Y:S03]  /*5340*/  MOV R6, R158 ;  /* 0x0000009e00067202 */ /* 0x010fe60000000f00 */
[----:B------:R1:W-:Y:S01]  /*5350*/  STS [R132+0x14400], R4 ;  /* 0x0144000484007388 */ /* 0x0003e20000000800 */
[----:B------:R-:W-:Y:S02]  /*5360*/  @!P0 FSEL R6, R158, -INF , !P3 ;  /* 0xff8000009e068808 */ /* 0x000fe40005800000 */
[----:B--2---:R-:W-:Y:S03]  /*5370*/  F2FP.BF16.F32.PACK_AB R5, R214, R215 ;  /* 0x000000d7d605723e */ /* 0x004fe600000010ff */
[----:B------:R-:W-:Y:S02]  /*5380*/  FFMA.FTZ R6, R6, UR9, -R2 ;  /* 0x0000000906067c23 */ /* 0x000fe40008010802 */
[----:B------:R2:W-:Y:S02]  /*5390*/  STS [R132+0x14000], R5 ;  /* 0x0140000584007388 */ /* 0x0005e40000000800 */
[----:B------:R-:W-:Y:S02]  /*53a0*/  MUFU.EX2 R188, R6 ;  /* 0x0000000600bc7308 */ /* 0x000fe40000000800 */
[----:B------:R3:W-:Y:S01]  /*53b0*/  STS [R128+0x12000], R0 ;  /* 0x0120000080007388 */ /* 0x0007e20000000800 */
[----:B-1----:R-:W-:Y:S02]  /*53c0*/  F2FP.BF16.F32.PACK_AB R4, R73, R74 ;  /* 0x0000004a4904723e */ /* 0x002fe400000010ff */
[----:B--2---:R-:W-:Y:S02]  /*53d0*/  F2FP.BF16.F32.PACK_AB R5, R185, R186 ;  /* 0x000000bab905723e */ /* 0x004fe400000010ff */
[----:B---3--:R-:W-:Y:S03]  /*53e0*/  F2FP.BF16.F32.PACK_AB R0, R169, R170 ;  /* 0x000000aaa900723e */ /* 0x008fe600000010ff */
[----:B------:R1:W-:Y:S04]  /*53f0*/  STS [R128+0x12400], R5 ;  /* 0x0124000580007388 */ /* 0x0003e80000000800 */
[----:B------:R2:W-:Y:S04]  /*5400*/  STS [R131+0x12400], R0 ;  /* 0x0124000083007388 */ /* 0x0005e80000000800 */
[----:B------:R3:W-:Y:S04]  /*5410*/  STS [R131+0x12000], R4 ;  /* 0x0120000483007388 */ /* 0x0007e80000000800 */
[----:B------:R4:W-:Y:S01]  /*5420*/  STS [R128+0x14000], R3 ;  /* 0x0140000380007388 */ /* 0x0009e20000000800 */
[----:B-1----:R-:W-:Y:S02]  /*5430*/  F2FP.BF16.F32.PACK_AB R5, R222, R223 ;  /* 0x000000dfde05723e */ /* 0x002fe400000010ff */
[----:B--2---:R-:W-:Y:S03]  /*5440*/  F2FP.BF16.F32.PACK_AB R0, R216, R217 ;  /* 0x000000d9d800723e */ /* 0x004fe600000010ff */
[----:B------:R1:W-:Y:S01]  /*5450*/  STS [R128+0x14400], R5 ;  /* 0x0144000580007388 */ /* 0x0003e20000000800 */
[--C-:B---3--:R-:W-:Y:S03]  /*5460*/  FFMA.FTZ R4, R12, UR9, -R11.reuse ;  /* 0x000000090c047c23 */ /* 0x108fe6000801080b */
[----:B------:R2:W-:Y:S01]  /*5470*/  STS [R131+0x14400], R0 ;  /* 0x0144000083007388 */ /* 0x0005e20000000800 */
[----:B------:R-:W-:Y:S01]  /*5480*/  FFMA.FTZ R11, R15, UR9, -R11 ;  /* 0x000000090f0b7c23 */ /* 0x000fe2000801080b */
[----:B------:R3:W-:Y:S01]  /*5490*/  MUFU.EX2 R238, R4 ;  /* 0x0000000400ee7308 */ /* 0x0007e20000000800 */
[----:B----4-:R-:W-:Y:S02]  /*54a0*/  MOV R3, R134 ;  /* 0x0000008600037202 */ /* 0x010fe40000000f00 */
[----:B------:R-:W-:Y:S07]  /*54b0*/  @!P0 FSEL R3, R134, -INF , !P6 ;  /* 0xff80000086038808 */ /* 0x000fee0007000000 */
[----:B------:R-:W4:Y:S01]  /*54c0*/  MUFU.EX2 R235, R11 ;  /* 0x0000000b00eb7308 */ /* 0x000f220000000800 */
[----:B---3--:R-:W-:Y:S01]  /*54d0*/  F2FP.BF16.F32.PACK_AB R4, R202, R204 ;  /* 0x000000ccca04723e */ /* 0x008fe200000010ff */
[----:B-1----:R-:W-:Y:S01]  /*54e0*/  FFMA.FTZ R5, R3, UR9, -R10 ;  /* 0x0000000903057c23 */ /* 0x002fe2000801080a */
[----:B------:R-:W-:Y:S02]  /*54f0*/  F2FP.BF16.F32.PACK_AB R3, R251, R72 ;  /* 0x00000048fb03723e */ /* 0x000fe400000010ff */
[----:B--2---:R-:W-:Y:S01]  /*5500*/  F2FP.BF16.F32.PACK_AB R0, R164, R163 ;  /* 0x000000a3a400723e */ /* 0x004fe200000010ff */
[----:B------:R1:W-:Y:S04]  /*5510*/  STS [R131+0x14000], R4 ;  /* 0x0140000483007388 */ /* 0x0003e80000000800 */
[----:B------:R2:W-:Y:S01]  /*5520*/  MUFU.EX2 R138, R5 ;  /* 0x00000005008a7308 */ /* 0x0005e20000000800 */
[----:B------:R3:W-:Y:S04]  /*5530*/  STS [R127], R3 ;  /* 0x000000037f007388 */ /* 0x0007e80000000800 */
[----:B------:R4:W-:Y:S01]  /*5540*/  STS [R127+0x400], R0 ;  /* 0x000400007f007388 */ /* 0x0009e20000000800 */
[----:B--2---:R-:W-:Y:S02]  /*5550*/  MOV R5, R157 ;  /* 0x0000009d00057202 */ /* 0x004fe40000000f00 */
[----:B------:R-:W-:Y:S01]  /*5560*/  @!P0 FSEL R5, R157, -INF , !P2 ;  /* 0xff8000009d058808 */ /* 0x000fe20005000000 */
[----:B-1----:R-:W-:Y:S01]  /*5570*/  IMAD.MOV.U32 R4, RZ, RZ, R133 ;  /* 0x000000ffff047224 */ /* 0x002fe200078e0085 */
[----:B------:R-:W-:Y:S03]  /*5580*/  @!P0 FSEL R4, R133, -INF , !P5 ;  /* 0xff80000085048808 */ /* 0x000fe60006800000 */
[----:B------:R-:W-:Y:S01]  /*5590*/  FFMA.FTZ R2, R5, UR9, -R2 ;  /* 0x0000000905027c23 */ /* 0x000fe20008010802 */
[----:B------:R-:W-:Y:S02]  /*55a0*/  F2FP.BF16.F32.PACK_AB R5, R241, R242 ;  /* 0x000000f2f105723e */ /* 0x000fe400000010ff */
[----:B---3--:R-:W-:Y:S01]  /*55b0*/  F2FP.BF16.F32.PACK_AB R3, R243, R244 ;  /* 0x000000f4f303723e */ /* 0x008fe200000010ff */
[----:B------:R-:W-:Y:S01]  /*55c0*/  FFMA.FTZ R10, R4, UR9, -R10 ;  /* 0x00000009040a7c23 */ /* 0x000fe2000801080a */
[----:B------:R-:W-:Y:S01]  /*55d0*/  F2FP.BF16.F32.PACK_AB R4, R191, R193 ;  /* 0x000000c1bf04723e */ /* 0x000fe200000010ff */
[----:B------:R1:W-:Y:S01]  /*55e0*/  MUFU.EX2 R187, R2 ;  /* 0x0000000200bb7308 */ /* 0x0003e20000000800 */
[----:B----4-:R-:W-:Y:S01]  /*55f0*/  F2FP.BF16.F32.PACK_AB R0, R145, R147 ;  /* 0x000000939100723e */ /* 0x010fe200000010ff */
[----:B------:R2:W-:Y:S04]  /*5600*/  STS [R130], R3 ;  /* 0x0000000382007388 */ /* 0x0005e80000000800 */
[----:B------:R3:W-:Y:S04]  /*5610*/  STS [R130+0x400], R0 ;  /* 0x0004000082007388 */ /* 0x0007e80000000800 */
[----:B------:R-:W4:Y:S01]  /*5620*/  MUFU.EX2 R135, R10 ;  /* 0x0000000a00877308 */ /* 0x000f220000000800 */
[----:B------:R4:W-:Y:S01]  /*5630*/  STS [R127+0x2000], R4 ;  /* 0x002000047f007388 */ /* 0x0009e20000000800 */
[----:B-1----:R-:W-:Y:S02]  /*5640*/  F2FP.BF16.F32.PACK_AB R2, R235, R238 ;  /* 0x000000eeeb02723e */ /* 0x002fe400000010ff */
[----:B--2---:R-:W-:Y:S02]  /*5650*/  F2FP.BF16.F32.PACK_AB R3, R179, R180 ;  /* 0x000000b4b303723e */ /* 0x004fe400000010ff */
[----:B---3--:R-:W-:Y:S02]  /*5660*/  F2FP.BF16.F32.PACK_AB R0, R208, R209 ;  /* 0x000000d1d000723e */ /* 0x008fe400000010ff */
[----:B----4-:R-:W-:Y:S05]  /*5670*/  F2FP.BF16.F32.PACK_AB R4, R212, R213 ;  /* 0x000000d5d404723e */ /* 0x010fea00000010ff */
[----:B------:R1:W-:Y:S04]  /*5680*/  STS [R127+0x2400], R4 ;  /* 0x002400047f007388 */ /* 0x0003e80000000800 */
[----:B------:R2:W-:Y:S04]  /*5690*/  STS [R130+0x2400], R0 ;  /* 0x0024000082007388 */ /* 0x0005e80000000800 */
[----:B------:R3:W-:Y:S04]  /*56a0*/  STS [R130+0x2000], R3 ;  /* 0x0020000382007388 */ /* 0x0007e80000000800 */
[----:B------:R-:W-:Y:S01]  /*56b0*/  STS [R126], R5 ;  /* 0x000000057e007388 */ /* 0x000fe20000000800 */
[----:B-1----:R-:W-:Y:S02]  /*56c0*/  F2FP.BF16.F32.PACK_AB R4, R143, R144 ;  /* 0x000000908f04723e */ /* 0x002fe400000010ff */
[----:B--2---:R-:W-:Y:S03]  /*56d0*/  F2FP.BF16.F32.PACK_AB R0, R135, R138 ;  /* 0x0000008a8700723e */ /* 0x004fe600000010ff */
[----:B------:R1:W-:Y:S01]  /*56e0*/  STS [R126+0x400], R4 ;  /* 0x000400047e007388 */ /* 0x0003e20000000800 */
[----:B---3--:R-:W-:Y:S03]  /*56f0*/  F2FP.BF16.F32.PACK_AB R3, R171, R172 ;  /* 0x000000acab03723e */ /* 0x008fe600000010ff */
[----:B------:R2:W-:Y:S04]  /*5700*/  STS [R129], R2 ;  /* 0x0000000281007388 */ /* 0x0005e80000000800 */
[----:B------:R3:W-:Y:S04]  /*5710*/  STS [R129+0x400], R0 ;  /* 0x0004000081007388 */ /* 0x0007e80000000800 */
[----:B------:R4:W-:Y:S01]  /*5720*/  STS [R126+0x2000], R3 ;  /* 0x002000037e007388 */ /* 0x0009e20000000800 */
[----:B-1----:R-:W-:Y:S02]  /*5730*/  F2FP.BF16.F32.PACK_AB R4, R200, R201 ;  /* 0x000000c9c804723e */ /* 0x002fe400000010ff */
[----:B--2---:R-:W-:Y:S03]  /*5740*/  F2FP.BF16.F32.PACK_AB R2, R187, R188 ;  /* 0x000000bcbb02723e */ /* 0x004fe600000010ff */
[----:B------:R-:W-:Y:S01]  /*5750*/  STS [R126+0x2400], R4 ;  /* 0x002400047e007388 */ /* 0x000fe20000000800 */
[----:B---3--:R-:W-:Y:S03]  /*5760*/  LEA R0, R120, UR4, 0x1 ;  /* 0x0000000478007c11 */ /* 0x008fe6000f8e08ff */
[----:B------:R1:W-:Y:S01]  /*5770*/  STS [R129+0x2400], R2 ;  /* 0x0024000281007388 */ /* 0x0003e20000000800 */
[----:B----4-:R-:W-:Y:S05]  /*5780*/  F2FP.BF16.F32.PACK_AB R3, R165, R168 ;  /* 0x000000a8a503723e */ /* 0x010fea00000010ff */
[----:B------:R2:W-:Y:S04]  /*5790*/  STS [R129+0x2000], R3 ;  /* 0x0020000381007388 */ /* 0x0005e80000000800 */
[----:B------:R-:W-:Y:S08]  /*57a0*/  LDSM.16.M88.4 R64, [R0+0x4000] ;  /* 0x004000000040783b */ /* 0x000ff00000000200 */
[----:B------:R3:W-:Y:S01]  /*57b0*/  LDSM.16.M88.4 R60, [R0+0x5000] ;  /* 0x00500000003c783b */ /* 0x0007e20000000200 */
[----:B-1----:R-:W-:Y:S07]  /*57c0*/  IMAD.MOV.U32 R2, RZ, RZ, R19 ;  /* 0x000000ffff027224 */ /* 0x002fee00078e0013 */
[----:B------:R-:W1:Y:S01]  /*57d0*/  LDSM.16.M88.4 R16, [R113+0x8000] ;  /* 0x008000007110783b */ /* 0x000e620000000200 */
[----:B--2---:R-:W-:Y:S07]  /*57e0*/  MOV R3, R108 ;  /* 0x0000006c00037202 */ /* 0x004fee0000000f00 */
[----:B------:R-:W2:Y:S01]  /*57f0*/  LDSM.16.M88.4 R32, [R113+0x8400] ;  /* 0x008400007120783b */ /* 0x000ea20000000200 */
[----:B---3--:R-:W-:Y:S07]  /*5800*/  IMAD.IADD R0, R0, 0x1, R112 ;  /* 0x0000000100007824 */ /* 0x008fee00078e0270 */
[----:B------:R-:W3:Y:S08]  /*5810*/  LDSM.16.M88.4 R48, [R113+0x8800] ;  /* 0x008800007130783b */ /* 0x000ef00000000200 */
[----:B------:R-:W4:Y:S08]  /*5820*/  LDSM.16.M88.4 R100, [R113+0x8c00] ;  /* 0x008c00007164783b */ /* 0x000f300000000200 */
[----:B------:R-:W-:Y:S01]  /*5830*/  LDSM.16.M88.4 R104, [R117+0x8000] ;  /* 0x008000007568783b */ /* 0x000fe20000000200 */
[-C--:B-1----:R-:W-:Y:S07]  /*5840*/  HMMA.16816.F32.BF16 R4, R64, R16.reuse, RZ ;  /* 0x000000104004723c */ /* 0x082fee00000418ff */
[----:B------:R-:W-:Y:S01]  /*5850*/  LDSM.16.M88.4 R108, [R0+0x5000] ;  /* 0x00500000006c783b */ /* 0x000fe20000000200 */
[C---:B------:R-:W-:Y:S08]  /*5860*/  HMMA.16816.F32.BF16 R8, R60.reuse, R16, RZ ;  /* 0x000000103c08723c */ /* 0x040ff000000418ff */
[-C--:B------:R-:W-:Y:S08]  /*5870*/  HMMA.16816.F32.BF16 R12, R60, R18.reuse, RZ ;  /* 0x000000123c0c723c */ /* 0x080ff000000418ff */
[C---:B------:R-:W-:Y:S08]  /*5880*/  HMMA.16816.F32.BF16 R16, R64.reuse, R18, RZ ;  /* 0x000000124010723c */ /* 0x040ff000000418ff */
[-C--:B--2---:R-:W-:Y:S08]  /*5890*/  HMMA.16816.F32.BF16 R20, R64, R32.reuse, RZ ;  /* 0x000000204014723c */ /* 0x084ff000000418ff */
[C---:B------:R-:W-:Y:S08]  /*58a0*/  HMMA.16816.F32.BF16 R24, R60.reuse, R32, RZ ;  /* 0x000000203c18723c */ /* 0x040ff000000418ff */
[-C--:B------:R-:W-:Y:S08]  /*58b0*/  HMMA.16816.F32.BF16 R28, R60, R34.reuse, RZ ;  /* 0x000000223c1c723c */ /* 0x080ff000000418ff */
        /* <DEDUP_REMOVED lines=8> */
[----:B------:R-:W-:Y:S01]  /*5940*/  HMMA.16816.F32.BF16 R64, R64, R102, RZ ;  /* 0x000000664040723c */ /* 0x000fe200000418ff */
[----:B------:R1:W2:Y:S02]  /*5950*/  LDSM.16.M88.4 R100, [R0+0x4000] ;  /* 0x004000000064783b */ /* 0x0002a40000000200 */
[----:B-1----:R-:W-:Y:S02]  /*5960*/  MOV R0, R2 ;  /* 0x0000000200007202 */ /* 0x002fe40000000f00 */
[----:B------:R-:W-:Y:S03]  /*5970*/  SHF.L.U32 R2, R122, 0x6, RZ ;  /* 0x000000067a027819 */ /* 0x000fe600000006ff */
[-C--:B--2---:R-:W-:Y:S08]  /*5980*/  HMMA.16816.F32.BF16 R4, R100, R104.reuse, R4 ;  /* 0x000000686404723c */ /* 0x084ff00000041804 */
[C---:B------:R-:W-:Y:S08]  /*5990*/  HMMA.16816.F32.BF16 R8, R108.reuse, R104, R8 ;  /* 0x000000686c08723c */ /* 0x040ff00000041808 */
[-C--:B------:R-:W-:Y:S03]  /*59a0*/  HMMA.16816.F32.BF16 R12, R108, R106.reuse, R12 ;  /* 0x0000006a6c0c723c */ /* 0x080fe6000004180c */
[C---:B------:R-:W-:Y:S01]  /*59b0*/  FADD.FTZ R6, -R123.reuse, R6 ;  /* 0x000000067b067221 */ /* 0x040fe20000010100 */
[----:B------:R-:W-:Y:S01]  /*59c0*/  FADD.FTZ R7, -R123, R7 ;  /* 0x000000077b077221 */ /* 0x000fe20000010100 */
[C---:B------:R-:W-:Y:S03]  /*59d0*/  FADD.FTZ R4, -R124.reuse, R4 ;  /* 0x000000047c047221 */ /* 0x040fe60000010100 */
[C---:B------:R-:W-:Y:S01]  /*59e0*/  HMMA.16816.F32.BF16 R16, R100.reuse, R106, R16 ;  /* 0x0000006a6410723c */ /* 0x040fe20000041810 */
[----:B------:R-:W1:Y:S11]  /*59f0*/  LDSM.16.M88.4 R104, [R117+0x8400] ;  /* 0x008400007568783b */ /* 0x000e760000000200 */
[----:B------:R-:W-:Y:S07]  /*5a00*/  @!UPT UIADD3 URZ, UPT, UPT, URZ, URZ, URZ ;  /* 0x000000fffffff290 */ /* 0x000fee000fffe0ff */
[C---:B------:R-:W-:Y:S01]  /*5a10*/  FADD.FTZ R17, -R124.reuse, R17 ;  /* 0x000000117c117221 */ /* 0x040fe20000010100 */
[----:B------:R-:W-:Y:S04]  /*5a20*/  FADD.FTZ R16, -R124, R16 ;  /* 0x000000107c107221 */ /* 0x000fe80000010100 */
[----:B------:R-:W-:Y:S02]  /*5a30*/  FMUL.FTZ R16, R78, R16 ;  /* 0x000000104e107220 */ /* 0x000fe40000410000 */
[----:B------:R2:W5:Y:S01]  /*5a40*/  LDL.LU R78, [R1+0x58] ;  /* 0x00005800014e7983 */ /* 0x0005620000300800 */
[-C--:B-1----:R-:W-:Y:S08]  /*5a50*/  HMMA.16816.F32.BF16 R20, R100, R104.reuse, R20 ;  /* 0x000000686414723c */ /* 0x082ff00000041814 */
[C---:B------:R-:W-:Y:S08]  /*5a60*/  HMMA.16816.F32.BF16 R24, R108.reuse, R104, R24 ;  /* 0x000000686c18723c */ /* 0x040ff00000041818 */
[-C--:B------:R-:W-:Y:S08]  /*5a70*/  HMMA.16816.F32.BF16 R28, R108, R106.reuse, R28 ;  /* 0x0000006a6c1c723c */ /* 0x080ff0000004181c */
[C---:B------:R-:W-:Y:S01]  /*5a80*/  HMMA.16816.F32.BF16 R32, R100.reuse, R106, R32 ;  /* 0x0000006a6420723c */ /* 0x040fe20000041820 */
[----:B------:R-:W1:Y:S11]  /*5a90*/  LDSM.16.M88.4 R104, [R117+0x8800] ;  /* 0x008800007568783b */ /* 0x000e760000000200 */
[----:B------:R-:W-:Y:S07]  /*5aa0*/  @!UPT UIADD3 URZ, UPT, UPT, URZ, URZ, URZ ;  /* 0x000000fffffff290 */ /* 0x000fee000fffe0ff */
[----:B------:R-:W-:Y:S01]  /*5ab0*/  FADD.FTZ R32, -R124, R32 ;  /* 0x000000207c207221 */ /* 0x000fe20000010100 */
[-C--:B-1----:R-:W-:Y:S08]  /*5ac0*/  HMMA.16816.F32.BF16 R36, R100, R104.reuse, R36 ;  /* 0x000000686424723c */ /* 0x082ff00000041824 */
[C---:B------:R-:W-:Y:S08]  /*5ad0*/  HMMA.16816.F32.BF16 R40, R108.reuse, R104, R40 ;  /* 0x000000686c28723c */ /* 0x040ff00000041828 */
[-C--:B------:R-:W-:Y:S08]  /*5ae0*/  HMMA.16816.F32.BF16 R44, R108, R106.reuse, R44 ;  /* 0x0000006a6c2c723c */ /* 0x080ff0000004182c */
[C---:B------:R-:W-:Y:S01]  /*5af0*/  HMMA.16816.F32.BF16 R48, R100.reuse, R106, R48 ;  /* 0x0000006a6430723c */ /* 0x040fe20000041830 */
[----:B------:R-:W1:Y:S07]  /*5b00*/  LDSM.16.M88.4 R104, [R117+0x8c00] ;  /* 0x008c00007568783b */ /* 0x000e6e0000000200 */
[-C--:B-1----:R-:W-:Y:S08]  /*5b10*/  HMMA.16816.F32.BF16 R52, R100, R104.reuse, R52 ;  /* 0x000000686434723c */ /* 0x082ff00000041834 */
[C---:B------:R-:W-:Y:S04]  /*5b20*/  HMMA.16816.F32.BF16 R56, R108.reuse, R104, R56 ;  /* 0x000000686c38723c */ /* 0x040fe80000041838 */
[--C-:B------:R-:W-:Y:S04]  /*5b30*/  SHF.R.U32.HI R104, RZ, 0x1, R122.reuse ;  /* 0x00000001ff687819 */ /* 0x100fe8000001167a */
[----:B------:R-:W-:Y:S01]  /*5b40*/  LOP3.LUT R105, R104, 0x30, RZ, 0xc0, !PT ;  /* 0x0000003068697812 */ /* 0x000fe200078ec0ff */
[-C--:B------:R-:W-:Y:S03]  /*5b50*/  HMMA.16816.F32.BF16 R60, R108, R106.reuse, R60 ;  /* 0x0000006a6c3c723c */ /* 0x080fe6000004183c */
[----:B------:R-:W-:Y:S01]  /*5b60*/  IMAD.MOV.U32 R111, RZ, RZ, R3 ;  /* 0x000000ffff6f7224 */ /* 0x000fe200078e0003 */
[----:B------:R-:W-:Y:S01]  /*5b70*/  LOP3.LUT R3, R105, 0x8, R122, 0xf8, !PT ;  /* 0x0000000869037812 */ /* 0x000fe200078ef87a */
[----:B------:R-:W-:Y:S01]  /*5b80*/  FMUL.FTZ R109, R0, R4 ;  /* 0x00000004006d7220 */ /* 0x000fe20000410000 */
[----:B------:R-:W-:Y:S01]  /*5b90*/  LOP3.LUT R0, R2, 0x400, RZ, 0xc0, !PT ;  /* 0x0000040002007812 */ /* 0x000fe200078ec0ff */
[C---:B------:R-:W-:Y:S01]  /*5ba0*/  FADD.FTZ R108, -R124.reuse, R5 ;  /* 0x000000057c6c7221 */ /* 0x040fe20000010100 */
[----:B------:R-:W-:Y:S01]  /*5bb0*/  LOP3.LUT R3, R3, 0x1c0, R2, 0xf8, !PT ;  /* 0x000001c003037812 */ /* 0x000fe200078ef802 */
[----:B------:R-:W-:Y:S04]  /*5bc0*/  HMMA.16816.F32.BF16 R64, R100, R106, R64 ;  /* 0x0000006a6440723c */ /* 0x000fe80000041840 */
[C---:B------:R-:W-:Y:S01]  /*5bd0*/  FADD.FTZ R102, -R124.reuse, R21 ;  /* 0x000000157c667221 */ /* 0x040fe20000010100 */
[----:B------:R-:W-:Y:S01]  /*5be0*/  LOP3.LUT R3, R3, 0x38, R121, 0x78, !PT ;  /* 0x0000003803037812 */ /* 0x000fe200078e7879 */
[----:B------:R-:W-:Y:S01]  /*5bf0*/  FMUL.FTZ R108, R111, R108 ;  /* 0x0000006c6f6c7220 */ /* 0x000fe20000410000 */
[----:B------:R-:W-:Y:S01]  /*5c00*/  FFMA.FTZ R5, -R249, R249, 1 ;  /* 0x3f800000f9057423 */ /* 0x000fe200000101f9 */
[----:B------:R-:W-:Y:S01]  /*5c10*/  FMUL.FTZ R102, R75, R102 ;  /* 0x000000664b667220 */ /* 0x000fe20000410000 */
[----:B------:R-:W-:Y:S01]  /*5c20*/  LEA R3, R3, R0, 0x1 ;  /* 0x0000000003037211 */ /* 0x000fe200078e08ff */
[----:B------:R-:W-:Y:S01]  /*5c30*/  FADD.FTZ R0, -R124, R20 ;  /* 0x000000147c007221 */ /* 0x000fe20000010100 */
[----:B------:R-:W-:Y:S01]  /*5c40*/  FMUL.FTZ R20, R77, R17 ;  /* 0x000000114d147220 */ /* 0x000fe20000410000 */
[----:B------:R-:W-:Y:S01]  /*5c50*/  FMUL.FTZ R5, R5, UR12 ;  /* 0x0000000c05057c20 */ /* 0x000fe20008410000 */
[----:B------:R2:W5:Y:S01]  /*5c60*/  LDL.LU R77, [R1+0x54] ;  /* 0x00005400014d7983 */ /* 0x0005620000300800 */
[----:B------:R-:W-:Y:S01]  /*5c70*/  FMUL.FTZ R21, R76, R0 ;  /* 0x000000004c157220 */ /* 0x000fe20000410000 */
[----:B------:R-:W-:Y:S01]  /*5c80*/  FFMA.FTZ R17, -R248, R248, 1 ;  /* 0x3f800000f8117423 */ /* 0x000fe200000101f8 */
[----:B------:R-:W-:Y:S01]  /*5c90*/  FMUL.FTZ R100, R108, R5 ;  /* 0x000000056c647220 */ /* 0x000fe20000410000 */
[----:B------:R2:W5:Y:S01]  /*5ca0*/  LDL.LU R76, [R1+0x50] ;  /* 0x00005000014c7983 */ /* 0x0005620000300800 */
[----:B------:R-:W-:Y:S01]  /*5cb0*/  FFMA.FTZ R5, -R247, R247, 1 ;  /* 0x3f800000f7057423 */ /* 0x000fe200000101f7 */
[----:B------:R-:W-:Y:S01]  /*5cc0*/  FMUL.FTZ R17, R17, UR12 ;  /* 0x0000000c11117c20 */ /* 0x000fe20008410000 */
[----:B------:R-:W-:Y:S01]  /*5cd0*/  FFMA.FTZ R4, -R250, R250, 1 ;  /* 0x3f800000fa047423 */ /* 0x000fe200000101fa */
[----:B------:R2:W5:Y:S01]  /*5ce0*/  LDL.LU R75, [R1+0x4c] ;  /* 0x00004c00014b7983 */ /* 0x0005620000300800 */
[----:B------:R-:W-:Y:S01]  /*5cf0*/  FMUL.FTZ R5, R5, UR12 ;  /* 0x0000000c05057c20 */ /* 0x000fe20008410000 */
[----:B------:R-:W-:Y:S01]  /*5d00*/  FMUL.FTZ R17, R16, R17 ;  /* 0x0000001110117220 */ /* 0x000fe20000410000 */
[----:B------:R-:W-:Y:S01]  /*5d10*/  FMUL.FTZ R4, R4, UR12 ;  /* 0x0000000c04047c20 */ /* 0x000fe20008410000 */
[----:B------:R-:W-:Y:S01]  /*5d20*/  FFMA.FTZ R0, -R245, R245, 1 ;  /* 0x3f800000f5007423 */ /* 0x000fe200000101f5 */
[----:B------:R-:W-:Y:S01]  /*5d30*/  FMUL.FTZ R5, R20, R5 ;  /* 0x0000000514057220 */ /* 0x000fe20000410000 */
[----:B------:R-:W-:Y:S01]  /*5d40*/  FADD.FTZ R20, -R124, R33 ;  /* 0x000000217c147221 */ /* 0x000fe20000010100 */
[----:B------:R-:W-:Y:S01]  /*5d50*/  FMUL.FTZ R101, R109, R4 ;  /* 0x000000046d657220 */ /* 0x000fe20000410000 */
[----:B------:R-:W-:Y:S01]  /*5d60*/  FFMA.FTZ R4, -R246, R246, 1 ;  /* 0x3f800000f6047423 */ /* 0x000fe200000101f6 */
[----:B------:R-:W-:Y:S01]  /*5d70*/  FMUL.FTZ R0, R0, UR12 ;  /* 0x0000000c00007c20 */ /* 0x000fe20008410000 */
[----:B------:R-:W-:Y:S01]  /*5d80*/  F2FP.BF16.F32.PACK_AB R33, R5, R17 ;  /* 0x000000110521723e */ /* 0x000fe200000010ff */
[----:B------:R-:W-:Y:S01]  /*5d90*/  FMUL.FTZ R17, R73, R20 ;  /* 0x0000001449117220 */ /* 0x000fe20000410000 */
[----:B------:R-:W-:Y:S01]  /*5da0*/  FMUL.FTZ R5, R74, R32 ;  /* 0x000000204a057220 */ /* 0x000fe20000410000 */
[----:B------:R-:W-:Y:S01]  /*5db0*/  FADD.FTZ R32, -R124, R36 ;  /* 0x000000247c207221 */ /* 0x000fe20000010100 */
[----:B------:R2:W5:Y:S01]  /*5dc0*/  LDL.LU R74, [R1+0x48] ;  /* 0x00004800014a7983 */ /* 0x0005620000300800 */
[----:B------:R-:W-:Y:S01]  /*5dd0*/  F2FP.BF16.F32.PACK_AB R16, R100, R101 ;  /* 0x000000656410723e */ /* 0x000fe200000010ff */
[----:B------:R-:W-:Y:S01]  /*5de0*/  FFMA.FTZ R20, -R239, R239, 1 ;  /* 0x3f800000ef147423 */ /* 0x000fe200000101ef */
[----:B------:R-:W-:Y:S01]  /*5df0*/  FMUL.FTZ R32, R72, R32 ;  /* 0x0000002048207220 */ /* 0x000fe20000410000 */
[----:B------:R2:W5:Y:S01]  /*5e00*/  LDL.LU R73, [R1+0x44] ;  /* 0x0000440001497983 */ /* 0x0005620000300800 */
[----:B------:R-:W-:Y:S01]  /*5e10*/  FMUL.FTZ R4, R4, UR12 ;  /* 0x0000000c04047c20 */ /* 0x000fe20008410000 */
[----:B------:R-:W-:Y:S01]  /*5e20*/  FMUL.FTZ R20, R20, UR12 ;  /* 0x0000000c14147c20 */ /* 0x000fe20008410000 */
[----:B------:R-:W-:Y:S01]  /*5e30*/  FADD.FTZ R36, -R124, R37 ;  /* 0x000000257c247221 */ /* 0x000fe20000010100 */
[----:B------:R2:W5:Y:S01]  /*5e40*/  LDL.LU R72, [R1+0x40] ;  /* 0x0000400001487983 */ /* 0x0005620000300800 */
[----:B------:R-:W-:Y:S01]  /*5e50*/  FMUL.FTZ R4, R21, R4 ;  /* 0x0000000415047220 */ /* 0x000fe20000410000 */
[----:B------:R-:W-:Y:S01]  /*5e60*/  FMUL.FTZ R20, R17, R20 ;  /* 0x0000001411147220 */ /* 0x000fe20000410000 */
[----:B------:R-:W-:Y:S01]  /*5e70*/  FFMA.FTZ R21, -R240, R240, 1 ;  /* 0x3f800000f0157423 */ /* 0x000fe200000101f0 */
[----:B------:R-:W-:Y:S01]  /*5e80*/  FMUL.FTZ R36, R251, R36 ;  /* 0x00000024fb247220 */ /* 0x000fe20000410000 */
[C---:B------:R-:W-:Y:S01]  /*5e90*/  FADD.FTZ R37, -R124.reuse, R48 ;  /* 0x000000307c257221 */ /* 0x040fe20000010100 */
[C---:B------:R-:W-:Y:S01]  /*5ea0*/  FADD.FTZ R48, -R124.reuse, R49 ;  /* 0x000000317c307221 */ /* 0x040fe20000010100 */
[----:B------:R-:W-:Y:S01]  /*5eb0*/  FMUL.FTZ R21, R21, UR12 ;  /* 0x0000000c15157c20 */ /* 0x000fe20008410000 */
[C---:B------:R-:W-:Y:S01]  /*5ec0*/  FADD.FTZ R49, -R124.reuse, R52 ;  /* 0x000000347c317221 */ /* 0x040fe20000010100 */
[----:B------:R-:W-:Y:S01]  /*5ed0*/  FADD.FTZ R52, -R124, R53 ;  /* 0x000000357c347221 */ /* 0x000fe20000010100 */
[----:B------:R-:W-:Y:S01]  /*5ee0*/  FMUL.FTZ R37, R244, R37 ;  /* 0x00000025f4257220 */ /* 0x000fe20000410000 */
[----:B------:R-:W-:Y:S01]  /*5ef0*/  FMUL.FTZ R21, R5, R21 ;  /* 0x0000001505157220 */ /* 0x000fe20000410000 */
[----:B------:R-:W-:Y:S01]  /*5f00*/  FMUL.FTZ R49, R242, R49 ;  /* 0x00000031f2317220 */ /* 0x000fe20000410000 */
[----:B------:R-:W-:Y:S01]  /*5f10*/  FFMA.FTZ R17, -R234, R234, 1 ;  /* 0x3f800000ea117423 */ /* 0x000fe200000101ea */
[----:B------:R-:W-:Y:S01]  /*5f20*/  FMUL.FTZ R48, R243, R48 ;  /* 0x00000030f3307220 */ /* 0x000fe20000410000 */
[----:B------:R-:W-:Y:S01]  /*5f30*/  FMUL.FTZ R52, R241, R52 ;  /* 0x00000034f1347220 */ /* 0x000fe20000410000 */
[----:B------:R-:W-:Y:S01]  /*5f40*/  F2FP.BF16.F32.PACK_AB R100, R20, R21 ;  /* 0x000000151464723e */ /* 0x000fe200000010ff */
[----:B------:R-:W-:Y:S01]  /*5f50*/  FFMA.FTZ R21, -R70, R70, 1 ;  /* 0x3f80000046157423 */ /* 0x000fe20000010146 */
[----:B------:R-:W-:Y:S01]  /*5f60*/  FMUL.FTZ R20, R68, R7 ;  /* 0x0000000744147220 */ /* 0x000fe20000410000 */
[----:B------:R-:W-:Y:S01]  /*5f70*/  FMUL.FTZ R17, R17, UR12 ;  /* 0x0000000c11117c20 */ /* 0x000fe20008410000 */
[----:B------:R-:W-:Y:S01]  /*5f80*/  FMUL.FTZ R0, R102, R0 ;  /* 0x0000000066007220 */ /* 0x000fe20000410000 */
[----:B------:R-:W-:Y:S01]  /*5f90*/  FFMA.FTZ R5, -R233, R233, 1 ;  /* 0x3f800000e9057423 */ /* 0x000fe200000101e9 */
[----:B------:R-:W-:Y:S01]  /*5fa0*/  FMUL.FTZ R21, R21, UR12 ;  /* 0x0000000c15157c20 */ /* 0x000fe20008410000 */
[----:B------:R-:W-:Y:S01]  /*5fb0*/  FMUL.FTZ R17, R37, R17 ;  /* 0x0000001125117220 */ /* 0x000fe20000410000 */
[----:B------:R-:W-:Y:S01]  /*5fc0*/  FADD.FTZ R37, -R124, R64 ;  /* 0x000000407c257221 */ /* 0x000fe20000010100 */
[----:B------:R-:W-:Y:S01]  /*5fd0*/  F2FP.BF16.F32.PACK_AB R101, R0, R4 ;  /* 0x000000040065723e */ /* 0x000fe200000010ff */
[----:B------:R-:W-:Y:S01]  /*5fe0*/  FFMA.FTZ R4, -R237, R237, 1 ;  /* 0x3f800000ed047423 */ /* 0x000fe200000101ed */
[----:B------:R-:W-:Y:S01]  /*5ff0*/  FFMA.FTZ R0, -R236, R236, 1 ;  /* 0x3f800000ec007423 */ /* 0x000fe200000101ec */
[----:B------:R-:W-:Y:S01]  /*6000*/  FMUL.FTZ R5, R5, UR12 ;  /* 0x0000000c05057c20 */ /* 0x000fe20008410000 */
[----:B------:R-:W-:Y:S01]  /*6010*/  FMUL.FTZ R37, R238, R37 ;  /* 0x00000025ee257220 */ /* 0x000fe20000410000 */
[----:B------:R-:W-:Y:S01]  /*6020*/  FMUL.FTZ R4, R4, UR12 ;  /* 0x0000000c04047c20 */ /* 0x000fe20008410000 */
[----:B------:R-:W-:Y:S01]  /*6030*/  FMUL.FTZ R0, R0, UR12 ;  /* 0x0000000c00007c20 */ /* 0x000fe20008410000 */
[----:B------:R-:W-:Y:S01]  /*6040*/  FMUL.FTZ R5, R48, R5 ;  /* 0x0000000530057220 */ /* 0x000fe20000410000 */
[----:B------:R-:W-:Y:S01]  /*6050*/  LOP3.LUT R103, R121, 0x18, RZ, 0xc0, !PT ;  /* 0x0000001879677812 */ /* 0x000fe200078ec0ff */
[----:B------:R-:W-:Y:S01]  /*6060*/  FMUL.FTZ R4, R32, R4 ;  /* 0x0000000420047220 */ /* 0x000fe20000410000 */
[----:B------:R-:W-:Y:S01]  /*6070*/  FFMA.FTZ R32, -R232, R232, 1 ;  /* 0x3f800000e8207423 */ /* 0x000fe200000101e8 */
[----:B------:R-:W-:Y:S01]  /*6080*/  FMUL.FTZ R0, R36, R0 ;  /* 0x0000000024007220 */ /* 0x000fe20000410000 */
[----:B------:R-:W-:Y:S02]  /*6090*/  FFMA.FTZ R36, -R229, R229, 1 ;  /* 0x3f800000e5247423 */ /* 0x000fe400000101e5 */
[----:B------:R-:W-:Y:S02]  /*60a0*/  FMUL.FTZ R32, R32, UR12 ;  /* 0x0000000c20207c20 */ /* 0x000fe40008410000 */
[----:B------:R-:W-:Y:S01]  /*60b0*/  FMUL.FTZ R36, R36, UR12 ;  /* 0x0000000c24247c20 */ /* 0x000fe20008410000 */
[----:B------:R-:W-:Y:S01]  /*60c0*/  F2FP.BF16.F32.PACK_AB R53, R0, R4 ;  /* 0x000000040035723e */ /* 0x000fe200000010ff */
[----:B------:R-:W-:Y:S01]  /*60d0*/  FMUL.FTZ R4, R49, R32 ;  /* 0x0000002031047220 */ /* 0x000fe20000410000 */
[----:B------:R-:W-:Y:S01]  /*60e0*/  F2FP.BF16.F32.PACK_AB R49, R5, R17 ;  /* 0x000000110531723e */ /* 0x000fe200000010ff */
[----:B------:R-:W-:Y:S01]  /*60f0*/  FMUL.FTZ R0, R52, R36 ;  /* 0x0000002434007220 */ /* 0x000fe20000410000 */
[----:B------:R-:W-:Y:S01]  /*6100*/  FFMA.FTZ R17, -R220, R220, 1 ;  /* 0x3f800000dc117423 */ /* 0x000fe200000101dc */
[----:B------:R-:W-:Y:S01]  /*6110*/  FADD.FTZ R36, -R124, R65 ;  /* 0x000000417c247221 */ /* 0x000fe20000010100 */
[----:B------:R-:W-:Y:S01]  /*6120*/  FMUL.FTZ R32, R71, R6 ;  /* 0x0000000647207220 */ /* 0x000fe20000410000 */
[----:B------:R-:W-:Y:S01]  /*6130*/  FFMA.FTZ R5, -R221, R221, 1 ;  /* 0x3f800000dd057423 */ /* 0x000fe200000101dd */
[----:B------:R2:W5:Y:S01]  /*6140*/  LDL.LU R71, [R1+0x3c] ;  /* 0x00003c0001477983 */ /* 0x0005620000300800 */
[----:B------:R-:W-:Y:S01]  /*6150*/  FMUL.FTZ R17, R17, UR12 ;  /* 0x0000000c11117c20 */ /* 0x000fe20008410000 */
[----:B------:R-:W-:Y:S01]  /*6160*/  FMUL.FTZ R36, R235, R36 ;  /* 0x00000024eb247220 */ /* 0x000fe20000410000 */
[----:B------:R-:W-:Y:S01]  /*6170*/  FMUL.FTZ R5, R5, UR12 ;  /* 0x0000000c05057c20 */ /* 0x000fe20008410000 */
[----:B------:R2:W5:Y:S01]  /*6180*/  LDL.LU R70, [R1+0x38] ;  /* 0x0000380001467983 */ /* 0x0005620000300800 */
[----:B------:R-:W-:Y:S01]  /*6190*/  F2FP.BF16.F32.PACK_AB R48, R0, R4 ;  /* 0x000000040030723e */ /* 0x000fe200000010ff */
[----:B------:R-:W-:Y:S01]  /*61a0*/  FMUL.FTZ R36, R36, R17 ;  /* 0x0000001124247220 */ /* 0x000fe20000410000 */
[----:B------:R-:W-:Y:S01]  /*61b0*/  FFMA.FTZ R17, -R69, R69, 1 ;  /* 0x3f80000045117423 */ /* 0x000fe20000010145 */
[----:B------:R-:W-:Y:S01]  /*61c0*/  FMUL.FTZ R37, R37, R5 ;  /* 0x0000000525257220 */ /* 0x000fe20000410000 */
[----:B------:R2:W5:Y:S02]  /*61d0*/  LDL.LU R69, [R1+0x34] ;  /* 0x0000340001457983 */ /* 0x0005640000300800 */
[----:B------:R-:W-:Y:S02]  /*61e0*/  FMUL.FTZ R17, R17, UR12 ;  /* 0x0000000c11117c20 */ /* 0x000fe40008410000 */
[----:B------:R2:W5:Y:S01]  /*61f0*/  LDL.LU R68, [R1+0x30] ;  /* 0x0000300001447983 */ /* 0x0005620000300800 */
[----:B------:R-:W-:Y:S05]  /*6200*/  BRA.U !UP0, `(.L_x_593) ;  /* 0x00000001089c7547 */ /* 0x000fea000b800000 */
[----:B------:R-:W3:Y:S01]  /*6210*/  LDL.LU R107, [R1+0x4] ;  /* 0x00000400016b7983 */ /* 0x000ee20000300800 */
[----:B------:R-:W1:Y:S01]  /*6220*/  LDC R6, c[0x0][0x3b0] ;  /* 0x0000ec00ff067b82 */ /* 0x000e620000000800 */
[C---:B------:R-:W-:Y:S01]  /*6230*/  ISETP.GE.AND P0, PT, R103.reuse, UR5, PT ;  /* 0x0000000567007c0c */ /* 0x040fe2000bf06270 */
[----:B------:R-:W-:Y:S01]  /*6240*/  ULOP3.LUT UR14, UR42, 0x1, URZ, 0xc0, !UPT ;  /* 0x000000012a0e7892 */ /* 0x000fe2000f8ec0ff */
[----:B------:R-:W4:Y:S01]  /*6250*/  LDL.LU R106, [R1+0x8] ;  /* 0x00000800016a7983 */ /* 0x000f220000300800 */
[----:B------:R-:W-:Y:S02]  /*6260*/  IADD3 R4, P2, PT, RZ, -UR31, RZ ;  /* 0x8000001fff047c10 */ /* 0x000fe4000ff5e0ff */
[----:B------:R-:W-:Y:S01]  /*6270*/  UISETP.NE.U32.AND UP1, UPT, UR14, 0x1, UPT ;  /* 0x000000010e00788c */ /* 0x000fe2000bf25070 */
[----:B------:R-:W2:Y:S03]  /*6280*/  LDL.LU R102, [R1] ;  /* 0x0000000001667983 */ /* 0x000ea60000300800 */
[----:B------:R-:W-:Y:S04]  /*6290*/  USEL UR14, UR30, 0x2000, !UP1 ;  /* 0x000020001e0e7887 */ /* 0x000fe8000c800000 */
[----:B------:R-:W3:Y:S02]  /*62a0*/  @!P0 LDC R5, c[0x0][0x3b4] ;  /* 0x0000ed00ff058b82 */ /* 0x000ee40000000800 */
[----:B------:R-:W-:Y:S02]  /*62b0*/  VIADD R224, R224, UR14 ;  /* 0x0000000ee0e07c36 */ /* 0x000fe40008000000 */
[----:B------:R-:W-:Y:S02]  /*62c0*/  VIADD R118, R118, UR14 ;  /* 0x0000000e76767c36 */ /* 0x000fe40008000000 */
[----:B--2---:R-:W-:Y:S02]  /*62d0*/  VIADD R102, R102, UR14 ;  /* 0x0000000e66667c36 */ /* 0x004fe40008000000 */
[----:B-1----:R-:W-:Y:S04]  /*62e0*/  IMAD.SHL.U32 R0, R6, 0x80, RZ ;  /* 0x0000008006007824 */ /* 0x002fe800078e00ff */
[----:B------:R-:W-:Y:S01]  /*62f0*/  IMAD.X R0, RZ, RZ, ~R0, P2 ;  /* 0x000000ffff007224 */ /* 0x000fe200010e0e00 */
[----:B------:R-:W-:Y:S04]  /*6300*/  ISETP.GE.AND P2, PT, R103, UR5, PT ;  /* 0x0000000567007c0c */ /* 0x000fe8000bf46270 */
[----:B------:R-:W-:Y:S04]  /*6310*/  SHF.R.S64 R4, R4, 0x1f, R0 ;  /* 0x0000001f04047819 */ /* 0x000fe80000001000 */
[----:B----4-:R-:W-:Y:S04]  /*6320*/  IADD3 R106, P3, PT, R4, R106, RZ ;  /* 0x0000006a046a7210 */ /* 0x010fe80007f7e0ff */
[----:B---3--:R-:W-:Y:S01]  /*6330*/  LEA.HI.X.SX32 R107, R0, R107, 0x1, P3 ;  /* 0x0000006b006b7211 */ /* 0x008fe200018f0eff */
[----:B------:R1:W-:Y:S01]  /*6340*/  STL [R1+0x8], R106 ;  /* 0x0000086a01007387 */ /* 0x0003e20000100800 */
[C---:B------:R-:W-:Y:S03]  /*6350*/  @!P0 LEA R4, P3, R6.reuse, R106, 0x7 ;  /* 0x0000006a06048211 */ /* 0x040fe600078638ff */
[----:B------:R1:W-:Y:S01]  /*6360*/  STL [R1+0x4], R107 ;  /* 0x0000046b01007387 */ /* 0x0003e20000100800 */
[----:B------:R-:W-:Y:S01]  /*6370*/  @!P0 LEA.HI.X R5, R6, R107, R5, 0x7, P3 ;  /* 0x0000006b06058211 */ /* 0x000fe200018f3c05 */
[----:B------:R-:W-:Y:S02]  /*6380*/  @!P2 IMAD.MOV.U32 R6, RZ, RZ, R106 ;  /* 0x000000ffff06a224 */ /* 0x000fe400078e006a */
[----:B------:R1:W-:Y:S01]  /*6390*/  STL [R1], R102 ;  /* 0x0000006601007387 */ /* 0x0003e20000100800 */
        /* <DEDUP_REMOVED lines=14> */
.L_x_593:
[----:B------:R-:W-:Y:S01]  /*6480*/  FFMA.FTZ R0, -R159, R159, 1 ;  /* 0x3f8000009f007423 */ /* 0x000fe2000001019f */
[----:B------:R3:W-:Y:S01]  /*6490*/  STS [R125+0xa000], R16 ;  /* 0x00a000107d007388 */ /* 0x0007e20000000800 */
[----:B-1----:R-:W-:Y:S01]  /*64a0*/  FFMA.FTZ R5, -R160, R160, 1 ;  /* 0x3f800000a0057423 */ /* 0x002fe200000101a0 */
[----:B------:R-:W-:Y:S01]  /*64b0*/  FFMA.FTZ R4, -R156, R156, 1 ;  /* 0x3f8000009c047423 */ /* 0x000fe2000001019c */
[----:B------:R-:W-:Y:S01]  /*64c0*/  FMUL.FTZ R6, R0, UR12 ;  /* 0x0000000c00067c20 */ /* 0x000fe20008410000 */
[----:B------:R-:W-:Y:S01]  /*64d0*/  FADD.FTZ R23, -R123, R23 ;  /* 0x000000177b177221 */ /* 0x000fe20000010100 */
[----:B------:R-:W-:Y:S01]  /*64e0*/  FFMA.FTZ R0, -R155, R155, 1 ;  /* 0x3f8000009b007423 */ /* 0x000fe2000001019b */
[----:B------:R-:W-:Y:S01]  /*64f0*/  FMUL.FTZ R7, R5, UR12 ;  /* 0x0000000c05077c20 */ /* 0x000fe20008410000 */
[----:B------:R-:W-:Y:S01]  /*6500*/  FMUL.FTZ R5, R4, UR12 ;  /* 0x0000000c04057c20 */ /* 0x000fe20008410000 */
[----:B------:R-:W-:Y:S01]  /*6510*/  FMUL.FTZ R21, R32, R21 ;  /* 0x0000001520157220 */ /* 0x000fe20000410000 */
[----:B------:R-:W-:Y:S01]  /*6520*/  FMUL.FTZ R17, R20, R17 ;  /* 0x0000001114117220 */ /* 0x000fe20000410000 */
[----:B------:R-:W-:Y:S01]  /*6530*/  FMUL.FTZ R23, R185, R23 ;  /* 0x00000017b9177220 */ /* 0x000fe20000410000 */
[----:B------:R-:W-:Y:S01]  /*6540*/  FMUL.FTZ R4, R0, UR12 ;  /* 0x0000000c00047c20 */ /* 0x000fe20008410000 */
[C---:B------:R-:W-:Y:S01]  /*6550*/  FADD.FTZ R19, -R123.reuse, R19 ;  /* 0x000000137b137221 */ /* 0x040fe20000010100 */
[C---:B------:R-:W-:Y:S01]  /*6560*/  FADD.FTZ R22, -R123.reuse, R22 ;  /* 0x000000167b167221 */ /* 0x040fe20000010100 */
[----:B------:R-:W-:Y:S01]  /*6570*/  FADD.FTZ R18, -R123, R18 ;  /* 0x000000127b127221 */ /* 0x000fe20000010100 */
[----:B------:R-:W-:Y:S01]  /*6580*/  FMUL.FTZ R23, R23, R4 ;  /* 0x0000000417177220 */ /* 0x000fe20000410000 */
[----:B------:R-:W-:Y:S01]  /*6590*/  F2FP.BF16.F32.PACK_AB R4, R17, R21 ;  /* 0x000000151104723e */ /* 0x000fe200000010ff */
[----:B------:R-:W-:Y:S01]  /*65a0*/  FMUL.FTZ R19, R195, R19 ;  /* 0x00000013c3137220 */ /* 0x000fe20000410000 */
[----:B------:R-:W-:Y:S01]  /*65b0*/  FMUL.FTZ R22, R186, R22 ;  /* 0x00000016ba167220 */ /* 0x000fe20000410000 */
[----:B------:R-:W-:Y:S01]  /*65c0*/  FMUL.FTZ R18, R194, R18 ;  /* 0x00000012c2127220 */ /* 0x000fe20000410000 */
[----:B------:R-:W-:Y:S01]  /*65d0*/  FADD.FTZ R38, -R123, R38 ;  /* 0x000000267b267221 */ /* 0x000fe20000010100 */
[----:B------:R1:W-:Y:S01]  /*65e0*/  STS [R125+0xa400], R4 ;  /* 0x00a400047d007388 */ /* 0x0003e20000000800 */
[----:B------:R-:W-:Y:S01]  /*65f0*/  FMUL.FTZ R0, R19, R7 ;  /* 0x0000000713007220 */ /* 0x000fe20000410000 */
[----:B------:R-:W-:Y:S01]  /*6600*/  FMUL.FTZ R22, R22, R5 ;  /* 0x0000000516167220 */ /* 0x000fe20000410000 */
[----:B------:R-:W-:Y:S01]  /*6610*/  FFMA.FTZ R7, -R152, R152, 1 ;  /* 0x3f80000098077423 */ /* 0x000fe20000010198 */
[----:B------:R-:W-:Y:S01]  /*6620*/  FFMA.FTZ R5, -R151, R151, 1 ;  /* 0x3f80000097057423 */ /* 0x000fe20000010197 */
[----:B------:R-:W-:Y:S01]  /*6630*/  FMUL.FTZ R18, R18, R6 ;  /* 0x0000000612127220 */ /* 0x000fe20000410000 */
[----:B------:R-:W-:Y:S01]  /*6640*/  FFMA.FTZ R6, -R146, R146, 1 ;  /* 0x3f80000092067423 */ /* 0x000fe20000010192 */
[----:B---3--:R-:W-:Y:S01]  /*6650*/  FMUL.FTZ R16, R7, UR12 ;  /* 0x0000000c07107c20 */ /* 0x008fe20008410000 */
[----:B------:R-:W-:Y:S01]  /*6660*/  FMUL.FTZ R7, R5, UR12 ;  /* 0x0000000c05077c20 */ /* 0x000fe20008410000 */
[----:B------:R-:W-:Y:S01]  /*6670*/  FADD.FTZ R39, -R123, R39 ;  /* 0x000000277b277221 */ /* 0x000fe20000010100 */
[----:B------:R-:W-:Y:S01]  /*6680*/  FFMA.FTZ R5, -R148, R148, 1 ;  /* 0x3f80000094057423 */ /* 0x000fe20000010194 */
[----:B------:R-:W-:Y:S01]  /*6690*/  FMUL.FTZ R38, R163, R38 ;  /* 0x00000026a3267220 */ /* 0x000fe20000410000 */
[----:B------:R-:W-:Y:S01]  /*66a0*/  FMUL.FTZ R6, R6, UR12 ;  /* 0x0000000c06067c20 */ /* 0x000fe20008410000 */
[----:B------:R-:W-:Y:S01]  /*66b0*/  FADD.FTZ R35, -R123, R35 ;  /* 0x000000237b237221 */ /* 0x000fe20000010100 */
[----:B------:R-:W-:Y:S01]  /*66c0*/  FMUL.FTZ R39, R164, R39 ;  /* 0x00000027a4277220 */ /* 0x000fe20000410000 */
[----:B------:R-:W-:Y:S01]  /*66d0*/  FMUL.FTZ R5, R5, UR12 ;  /* 0x0000000c05057c20 */ /* 0x000fe20008410000 */
[----:B------:R-:W-:Y:S01]  /*66e0*/  FMUL.FTZ R38, R38, R6 ;  /* 0x0000000626267220 */ /* 0x000fe20000410000 */
[----:B------:R-:W-:Y:S01]  /*66f0*/  FMUL.FTZ R35, R169, R35 ;  /* 0x00000023a9237220 */ /* 0x000fe20000410000 */
[----:B------:R-:W-:Y:S01]  /*6700*/  FADD.FTZ R50, -R123, R50 ;  /* 0x000000327b327221 */ /* 0x000fe20000010100 */
[----:B------:R-:W-:Y:S01]  /*6710*/  FFMA.FTZ R6, -R140, R140, 1 ;  /* 0x3f8000008c067423 */ /* 0x000fe2000001018c */
[----:B------:R-:W-:Y:S01]  /*6720*/  F2FP.BF16.F32.PACK_AB R0, R0, R18 ;  /* 0x000000120000723e */ /* 0x000fe200000010ff */
[----:B------:R-:W-:Y:S01]  /*6730*/  FMUL.FTZ R21, R39, R5 ;  /* 0x0000000527157220 */ /* 0x000fe20000410000 */
[----:B------:R-:W-:Y:S01]  /*6740*/  FMUL.FTZ R35, R35, R7 ;  /* 0x0000000723237220 */ /* 0x000fe20000410000 */
[----:B------:R-:W-:Y:S01]  /*6750*/  FADD.FTZ R51, -R123, R51 ;  /* 0x000000337b337221 */ /* 0x000fe20000010100 */
[----:B------:R-:W-:Y:S01]  /*6760*/  FFMA.FTZ R5, -R139, R139, 1 ;  /* 0x3f8000008b057423 */ /* 0x000fe2000001018b */
[----:B------:R-:W-:Y:S01]  /*6770*/  FMUL.FTZ R50, R147, R50 ;  /* 0x0000003293327220 */ /* 0x000fe20000410000 */
[----:B------:R-:W-:Y:S01]  /*6780*/  FMUL.FTZ R6, R6, UR12 ;  /* 0x0000000c06067c20 */ /* 0x000fe20008410000 */
[----:B------:R-:W-:Y:S01]  /*6790*/  FADD.FTZ R55, -R123, R55 ;  /* 0x000000377b377221 */ /* 0x000fe20000010100 */
[----:B------:R-:W-:Y:S01]  /*67a0*/  FFMA.FTZ R7, -R136, R136, 1 ;  /* 0x3f80000088077423 */ /* 0x000fe20000010188 */
[----:B------:R3:W-:Y:S01]  /*67b0*/  STS [R132+0xa400], R0 ;  /* 0x00a4000084007388 */ /* 0x0007e20000000800 */
[----:B------:R-:W-:Y:S01]  /*67c0*/  FMUL.FTZ R51, R145, R51 ;  /* 0x0000003391337220 */ /* 0x000fe20000410000 */
[----:B------:R-:W-:Y:S01]  /*67d0*/  FMUL.FTZ R5, R5, UR12 ;  /* 0x0000000c05057c20 */ /* 0x000fe20008410000 */
[----:B------:R-:W-:Y:S01]  /*67e0*/  FMUL.FTZ R50, R50, R6 ;  /* 0x0000000632327220 */ /* 0x000fe20000410000 */
[----:B------:R-:W-:Y:S01]  /*67f0*/  FMUL.FTZ R55, R143, R55 ;  /* 0x000000378f377220 */ /* 0x000fe20000410000 */
[----:B------:R-:W-:Y:S01]  /*6800*/  FMUL.FTZ R7, R7, UR12 ;  /* 0x0000000c07077c20 */ /* 0x000fe20008410000 */
[----:B------:R-:W-:Y:S01]  /*6810*/  FADD.FTZ R66, -R123, R66 ;  /* 0x000000427b427221 */ /* 0x000fe20000010100 */
[----:B------:R-:W-:Y:S01]  /*6820*/  FFMA.FTZ R6, -R134, R134, 1 ;  /* 0x3f80000086067423 */ /* 0x000fe20000010186 */
[----:B-----5:R-:W-:Y:S01]  /*6830*/  FADD.FTZ R13, -R115, R13 ;  /* 0x0000000d730d7221 */ /* 0x020fe20000010100 */
[----:B-1----:R-:W-:Y:S01]  /*6840*/  FFMA.FTZ R4, -R183, R183, 1 ;  /* 0x3f800000b7047423 */ /* 0x002fe200000101b7 */
[----:B------:R-:W-:Y:S01]  /*6850*/  FMUL.FTZ R51, R51, R5 ;  /* 0x0000000533337220 */ /* 0x000fe20000410000 */
[----:B------:R-:W-:Y:S01]  /*6860*/  FMUL.FTZ R55, R55, R7 ;  /* 0x0000000737377220 */ /* 0x000fe20000410000 */
[----:B------:R-:W-:Y:S01]  /*6870*/  FADD.FTZ R67, -R123, R67 ;  /* 0x000000437b437221 */ /* 0x000fe20000010100 */
[----:B------:R-:W-:Y:S01]  /*6880*/  FFMA.FTZ R5, -R133, R133, 1 ;  /* 0x3f80000085057423 */ /* 0x000fe20000010185 */
        /* <DEDUP_REMOVED lines=16> */
[----:B------:R-:W-:Y:S01]  /*6990*/  FMUL.FTZ R67, R67, R5 ;  /* 0x0000000543437220 */ /* 0x000fe20000410000 */
[----:B------:R-:W-:Y:S01]  /*69a0*/  FMUL.FTZ R8, R8, R7 ;  /* 0x0000000708087220 */ /* 0x000fe20000410000 */
[C---:B------:R-:W-:Y:S01]  /*69b0*/  FADD.FTZ R12, -R115.reuse, R12 ;  /* 0x0000000c730c7221 */ /* 0x040fe20000010100 */
        /* <DEDUP_REMOVED lines=19> */
[----:B------:R-:W-:Y:S01]  /*6af0*/  FMUL.FTZ R25, R210, R25 ;  /* 0x00000019d2197220 */ /* 0x000fe20000410000 */
[----:B------:R-:W-:Y:S01]  /*6b00*/  FMUL.FTZ R6, R6, UR12 ;  /* 0x0000000c06067c20 */ /* 0x000fe20008410000 */
[----:B------:R-:W-:Y:S01]  /*6b10*/  FMUL.FTZ R45, R179, R45 ;  /* 0x0000002db32d7220 */ /* 0x000fe20000410000 */
[----:B------:R-:W-:Y:S01]  /*6b20*/  FMUL.FTZ R4, R4, UR12 ;  /* 0x0000000c04047c20 */ /* 0x000fe20008410000 */
[----:B------:R-:W-:Y:S01]  /*6b30*/  FADD.FTZ R34, -R123, R34 ;  /* 0x000000227b227221 */ /* 0x000fe20000010100 */
[----:B------:R-:W-:Y:S01]  /*6b40*/  FADD.FTZ R40, -R115, R40 ;  /* 0x0000002873287221 */ /* 0x000fe20000010100 */
[----:B------:R-:W-:Y:S01]  /*6b50*/  FFMA.FTZ R7, -R162, R162, 1 ;  /* 0x3f800000a2077423 */ /* 0x000fe200000101a2 */
[----:B---3--:R-:W-:Y:S01]  /*6b60*/  F2FP.BF16.F32.PACK_AB R0, R9, R8 ;  /* 0x000000080900723e */ /* 0x008fe200000010ff */
[----:B------:R-:W-:Y:S01]  /*6b70*/  STS [R132+0xa000], R33 ;  /* 0x00a0002184007388 */ /* 0x000fe20000000800 */
[----:B------:R-:W-:Y:S01]  /*6b80*/  F2FP.BF16.F32.PACK_AB R19, R13, R12 ;  /* 0x0000000c0d13723e */ /* 0x000fe200000010ff */
[----:B------:R-:W-:Y:S01]  /*6b90*/  FMUL.FTZ R18, R25, R6 ;  /* 0x0000000619127220 */ /* 0x000fe20000410000 */
[----:B------:R-:W-:Y:S01]  /*6ba0*/  FMUL.FTZ R12, R45, R4 ;  /* 0x000000042d0c7220 */ /* 0x000fe20000410000 */
[----:B------:R-:W-:Y:S01]  /*6bb0*/  FMUL.FTZ R34, R170, R34 ;  /* 0x00000022aa227220 */ /* 0x000fe20000410000 */
[----:B------:R-:W-:Y:S01]  /*6bc0*/  FMUL.FTZ R40, R193, R40 ;  /* 0x00000028c1287220 */ /* 0x000fe20000410000 */
[----:B------:R-:W-:Y:S01]  /*6bd0*/  FMUL.FTZ R7, R7, UR12 ;  /* 0x0000000c07077c20 */ /* 0x000fe20008410000 */
[----:B------:R-:W-:Y:S01]  /*6be0*/  FADD.FTZ R41, -R115, R41 ;  /* 0x0000002973297221 */ /* 0x000fe20000010100 */
[----:B------:R-:W-:Y:S01]  /*6bf0*/  FFMA.FTZ R6, -R161, R161, 1 ;  /* 0x3f800000a1067423 */ /* 0x000fe200000101a1 */
[----:B------:R-:W-:Y:S01]  /*6c00*/  FFMA.FTZ R4, -R149, R149, 1 ;  /* 0x3f80000095047423 */ /* 0x000fe20000010195 */
[----:B------:R1:W-:Y:S01]  /*6c10*/  STS [R125+0xc000], R0 ;  /* 0x00c000007d007388 */ /* 0x0003e20000000800 */
[----:B------:R-:W-:Y:S01]  /*6c20*/  FMUL.FTZ R34, R34, R16 ;  /* 0x0000001022227220 */ /* 0x000fe20000410000 */
[----:B------:R-:W-:Y:S01]  /*6c30*/  FMUL.FTZ R40, R40, R7 ;  /* 0x0000000728287220 */ /* 0x000fe20000410000 */
[----:B------:R-:W-:Y:S01]  /*6c40*/  FADD.FTZ R28, -R115, R28 ;  /* 0x0000001c731c7221 */ /* 0x000fe20000010100 */
[----:B------:R-:W-:Y:S01]  /*6c50*/  FFMA.FTZ R5, -R174, R174, 1 ;  /* 0x3f800000ae057423 */ /* 0x000fe200000101ae */
[----:B------:R-:W-:Y:S01]  /*6c60*/  FMUL.FTZ R41, R191, R41 ;  /* 0x00000029bf297220 */ /* 0x000fe20000410000 */
[----:B------:R-:W-:Y:S01]  /*6c70*/  FMUL.FTZ R6, R6, UR12 ;  /* 0x0000000c06067c20 */ /* 0x000fe20008410000 */
[----:B------:R-:W-:Y:S01]  /*6c80*/  FMUL.FTZ R7, R4, UR12 ;  /* 0x0000000c04077c20 */ /* 0x000fe20008410000 */
[----:B------:R-:W-:Y:S01]  /*6c90*/  FADD.FTZ R54, -R123, R54 ;  /* 0x000000367b367221 */ /* 0x000fe20000010100 */
[----:B------:R-:W-:Y:S01]  /*6ca0*/  FFMA.FTZ R16, -R137, R137, 1 ;  /* 0x3f80000089107423 */ /* 0x000fe20000010189 */
[----:B------:R-:W-:Y:S01]  /*6cb0*/  FADD.FTZ R61, -R115, R61 ;  /* 0x0000003d733d7221 */ /* 0x000fe20000010100 */
[----:B------:R-:W-:Y:S01]  /*6cc0*/  FFMA.FTZ R4, -R141, R141, 1 ;  /* 0x3f8000008d047423 */ /* 0x000fe2000001018d */
[----:B------:R-:W-:Y:S01]  /*6cd0*/  FMUL.FTZ R28, R204, R28 ;  /* 0x0000001ccc1c7220 */ /* 0x000fe20000410000 */
[----:B------:R-:W-:Y:S01]  /*6ce0*/  FMUL.FTZ R5, R5, UR12 ;  /* 0x0000000c05057c20 */ /* 0x000fe20008410000 */
[----:B------:R-:W-:Y:S01]  /*6cf0*/  FMUL.FTZ R13, R41, R6 ;  /* 0x00000006290d7220 */ /* 0x000fe20000410000 */
[----:B------:R-:W-:Y:S01]  /*6d00*/  FMUL.FTZ R54, R144, R54 ;  /* 0x0000003690367220 */ /* 0x000fe20000410000 */
[----:B------:R-:W-:Y:S01]  /*6d10*/  FMUL.FTZ R16, R16, UR12 ;  /* 0x0000000c10107c20 */ /* 0x000fe20008410000 */
[----:B------:R-:W-:Y:S01]  /*6d20*/  FMUL.FTZ R61, R165, R61 ;  /* 0x0000003da53d7220 */ /* 0x000fe20000410000 */
[----:B------:R-:W-:Y:S01]  /*6d30*/  FMUL.FTZ R4, R4, UR12 ;  /* 0x0000000c04047c20 */ /* 0x000fe20008410000 */
[C---:B------:R-:W-:Y:S01]  /*6d40*/  FADD.FTZ R57, -R115.reuse, R57 ;  /* 0x0000003973397221 */ /* 0x040fe20000010100 */
[----:B------:R-:W-:Y:S01]  /*6d50*/  FFMA.FTZ R6, -R150, R150, 1 ;  /* 0x3f80000096067423 */ /* 0x000fe20000010196 */
[----:B------:R-:W-:Y:S01]  /*6d60*/  FMUL.FTZ R28, R28, R5 ;  /* 0x000000051c1c7220 */ /* 0x000fe20000410000 */
[----:B------:R-:W-:Y:S01]  /*6d70*/  FMUL.FTZ R54, R54, R16 ;  /* 0x0000001036367220 */ /* 0x000fe20000410000 */
[----:B------:R-:W-:Y:S01]  /*6d80*/  FADD.FTZ R44, -R115, R44 ;  /* 0x0000002c732c7221 */ /* 0x000fe20000010100 */
[----:B------:R-:W-:Y:S01]  /*6d90*/  FFMA.FTZ R5, -R154, R154, 1 ;  /* 0x3f8000009a057423 */ /* 0x000fe2000001019a */
[----:B------:R-:W-:Y:S01]  /*6da0*/  FMUL.FTZ R16, R61, R4 ;  /* 0x000000043d107220 */ /* 0x000fe20000410000 */
[----:B------:R-:W-:Y:S01]  /*6db0*/  FMUL.FTZ R57, R171, R57 ;  /* 0x00000039ab397220 */ /* 0x000fe20000410000 */
[----:B------:R-:W-:Y:S01]  /*6dc0*/  FMUL.FTZ R6, R6, UR12 ;  /* 0x0000000c06067c20 */ /* 0x000fe20008410000 */
        /* <DEDUP_REMOVED lines=8> */
[C---:B------:R-:W-:Y:S01]  /*6e50*/  FADD.FTZ R60, -R115.reuse, R60 ;  /* 0x0000003c733c7221 */ /* 0x040fe20000010100 */
[----:B------:R-:W-:Y:S01]  /*6e60*/  FFMA.FTZ R5, -R142, R142, 1 ;  /* 0x3f8000008e057423 */ /* 0x000fe2000001018e */
[----:B------:R-:W-:Y:S01]  /*6e70*/  FADD.FTZ R56, -R115, R56 ;  /* 0x0000003873387221 */ /* 0x000fe20000010100 */
[----:B------:R-:W-:Y:S01]  /*6e80*/  FMUL.FTZ R14, R226, R14 ;  /* 0x0000000ee20e7220 */ /* 0x000fe20000410000 */
[----:B------:R-:W-:Y:S01]  /*6e90*/  FMUL.FTZ R4, R4, UR12 ;  /* 0x0000000c04047c20 */ /* 0x000fe20008410000 */
[----:B------:R-:W-:Y:S01]  /*6ea0*/  FADD.FTZ R10, -R114, R10 ;  /* 0x0000000a720a7221 */ /* 0x000fe20000010100 */
[----:B------:R-:W-:Y:S01]  /*6eb0*/  FMUL.FTZ R60, R168, R60 ;  /* 0x0000003ca83c7220 */ /* 0x000fe20000410000 */
[----:B------:R-:W-:Y:S01]  /*6ec0*/  FMUL.FTZ R5, R5, UR12 ;  /* 0x0000000c05057c20 */ /* 0x000fe20008410000 */
[----:B------:R-:W-:Y:S01]  /*6ed0*/  FMUL.FTZ R56, R172, R56 ;  /* 0x00000038ac387220 */ /* 0x000fe20000410000 */
[----:B-1----:R-:W-:Y:S01]  /*6ee0*/  FFMA.FTZ R0, -R206, R206, 1 ;  /* 0x3f800000ce007423 */ /* 0x002fe200000101ce */
[----:B------:R-:W-:Y:S01]  /*6ef0*/  FMUL.FTZ R14, R14, R4 ;  /* 0x000000040e0e7220 */ /* 0x000fe20000410000 */
[----:B------:R-:W-:Y:S01]  /*6f00*/  FADD.FTZ R11, -R114, R11 ;  /* 0x0000000b720b7221 */ /* 0x000fe20000010100 */
[----:B------:R-:W-:Y:S01]  /*6f10*/  FMUL.FTZ R10, R228, R10 ;  /* 0x0000000ae40a7220 */ /* 0x000fe20000410000 */
[----:B------:R-:W-:Y:S01]  /*6f20*/  FFMA.FTZ R4, -R199, R199, 1 ;  /* 0x3f800000c7047423 */ /* 0x000fe200000101c7 */
[----:B------:R-:W-:Y:S01]  /*6f30*/  FMUL.FTZ R60, R60, R5 ;  /* 0x000000053c3c7220 */ /* 0x000fe20000410000 */
[----:B------:R-:W-:Y:S01]  /*6f40*/  FMUL.FTZ R56, R56, R7 ;  /* 0x0000000738387220 */ /* 0x000fe20000410000 */
[----:B------:R-:W-:Y:S01]  /*6f50*/  FMUL.FTZ R5, R0, UR12 ;  /* 0x0000000c00057c20 */ /* 0x000fe20008410000 */
[----:B------:R-:W-:Y:S01]  /*6f60*/  FMUL.FTZ R11, R227, R11 ;  /* 0x0000000be30b7220 */ /* 0x000fe20000410000 */
[----:B------:R-:W-:Y:S01]  /*6f70*/  FADD.FTZ R15, -R114, R15 ;  /* 0x0000000f720f7221 */ /* 0x000fe20000010100 */
[----:B------:R-:W-:Y:S01]  /*6f80*/  FMUL.FTZ R7, R10, R6 ;  /* 0x000000060a077220 */ /* 0x000fe20000410000 */
[----:B------:R-:W-:Y:S01]  /*6f90*/  FFMA.FTZ R0, -R203, R203, 1 ;  /* 0x3f800000cb007423 */ /* 0x000fe200000101cb */
[----:B------:R-:W-:Y:S01]  /*6fa0*/  FMUL.FTZ R6, R4, UR12 ;  /* 0x0000000c04067c20 */ /* 0x000fe20008410000 */
[----:B------:R-:W-:Y:S01]  /*6fb0*/  FADD.FTZ R30, -R114, R30 ;  /* 0x0000001e721e7221 */ /* 0x000fe20000010100 */
[----:B------:R-:W-:Y:S01]  /*6fc0*/  FFMA.FTZ R4, -R197, R197, 1 ;  /* 0x3f800000c5047423 */ /* 0x000fe200000101c5 */
[----:B------:R-:W-:Y:S01]  /*6fd0*/  FMUL.FTZ R15, R225, R15 ;  /* 0x0000000fe10f7220 */ /* 0x000fe20000410000 */
[----:B------:R-:W-:Y:S01]  /*6fe0*/  FMUL.FTZ R10, R11, R5 ;  /* 0x000000050b0a7220 */ /* 0x000fe20000410000 */
[----:B------:R-:W-:Y:S01]  /*6ff0*/  FMUL.FTZ R0, R0, UR12 ;  /* 0x0000000c00007c20 */ /* 0x000fe20008410000 */
[----:B------:R-:W-:Y:S01]  /*7000*/  FMUL.FTZ R30, R217, R30 ;  /* 0x0000001ed91e7220 */ /* 0x000fe20000410000 */
[----:B------:R-:W-:Y:S01]  /*7010*/  FMUL.FTZ R4, R4, UR12 ;  /* 0x0000000c04047c20 */ /* 0x000fe20008410000 */
[----:B------:R-:W-:Y:S01]  /*7020*/  FADD.FTZ R47, -R114, R47 ;  /* 0x0000002f722f7221 */ /* 0x000fe20000010100 */
[----:B------:R-:W-:Y:S01]  /*7030*/  FMUL.FTZ R9, R15, R0 ;  /* 0x000000000f097220 */ /* 0x000fe20000410000 */
[----:B------:R-:W-:Y:S01]  /*7040*/  F2FP.BF16.F32.PACK_AB R10, R10, R7 ;  /* 0x000000070a0a723e */ /* 0x000fe200000010ff */
[----:B------:R-:W-:Y:S01]  /*7050*/  FMUL.FTZ R30, R30, R4 ;  /* 0x000000041e1e7220 */ /* 0x000fe20000410000 */
[----:B------:R-:W-:Y:S01]  /*7060*/  FFMA.FTZ R0, -R198, R198, 1 ;  /* 0x3f800000c6007423 */ /* 0x000fe200000101c6 */
[----:B------:R-:W-:Y:S01]  /*7070*/  FFMA.FTZ R4, -R175, R175, 1 ;  /* 0x3f800000af047423 */ /* 0x000fe200000101af */
[C---:B------:R-:W-:Y:S01]  /*7080*/  FADD.FTZ R26, -R114.reuse, R26 ;  /* 0x0000001a721a7221 */ /* 0x040fe20000010100 */
[----:B------:R-:W-:Y:S01]  /*7090*/  FADD.FTZ R27, -R114, R27 ;  /* 0x0000001b721b7221 */ /* 0x000fe20000010100 */
[----:B------:R-:W-:Y:S01]  /*70a0*/  F2FP.BF16.F32.PACK_AB R9, R9, R14 ;  /* 0x0000000e0909723e */ /* 0x000fe200000010ff */
[----:B------:R-:W-:Y:S01]  /*70b0*/  STS [R125+0xc400], R10 ;  /* 0x00c4000a7d007388 */ /* 0x000fe20000000800 */
[----:B------:R-:W-:Y:S01]  /*70c0*/  FMUL.FTZ R5, R0, UR12 ;  /* 0x0000000c00057c20 */ /* 0x000fe20008410000 */
[----:B------:R-:W-:Y:S01]  /*70d0*/  FMUL.FTZ R47, R208, R47 ;  /* 0x0000002fd02f7220 */ /* 0x000fe20000410000 */
[----:B------:R-:W-:Y:S01]  /*70e0*/  FMUL.FTZ R4, R4, UR12 ;  /* 0x0000000c04047c20 */ /* 0x000fe20008410000 */
[----:B------:R-:W-:Y:S01]  /*70f0*/  FMUL.FTZ R26, R223, R26 ;  /* 0x0000001adf1a7220 */ /* 0x000fe20000410000 */
[----:B------:R-:W-:Y:S01]  /*7100*/  FMUL.FTZ R27, R222, R27 ;  /* 0x0000001bde1b7220 */ /* 0x000fe20000410000 */
[----:B------:R-:W-:Y:S01]  /*7110*/  FADD.FTZ R31, -R114, R31 ;  /* 0x0000001f721f7221 */ /* 0x000fe20000010100 */
[----:B------:R-:W-:Y:S01]  /*7120*/  FFMA.FTZ R0, -R196, R196, 1 ;  /* 0x3f800000c4007423 */ /* 0x000fe200000101c4 */
[----:B------:R-:W-:Y:S01]  /*7130*/  F2FP.BF16.F32.PACK_AB R22, R23, R22 ;  /* 0x000000161716723e */ /* 0x000fe200000010ff */
[----:B------:R-:W-:Y:S01]  /*7140*/  STS [R132+0xc000], R19 ;  /* 0x00c0001384007388 */ /* 0x000fe20000000800 */
[----:B------:R-:W-:Y:S01]  /*7150*/  FMUL.FTZ R47, R47, R4 ;  /* 0x000000042f2f7220 */ /* 0x000fe20000410000 */
[----:B------:R-:W-:Y:S01]  /*7160*/  FMUL.FTZ R26, R26, R6 ;  /* 0x000000061a1a7220 */ /* 0x000fe20000410000 */
[----:B------:R-:W-:Y:S01]  /*7170*/  FMUL.FTZ R27, R27, R5 ;  /* 0x000000051b1b7220 */ /* 0x000fe20000410000 */
[----:B------:R-:W-:Y:S01]  /*7180*/  STS [R132+0xc400], R9 ;  /* 0x00c4000984007388 */ /* 0x000fe20000000800 */
[----:B------:R-:W-:Y:S01]  /*7190*/  FMUL.FTZ R31, R216, R31 ;  /* 0x0000001fd81f7220 */ /* 0x000fe20000410000 */
[----:B------:R-:W-:Y:S01]  /*71a0*/  FMUL.FTZ R0, R0, UR12 ;  /* 0x0000000c00007c20 */ /* 0x000fe20008410000 */
[----:B------:R-:W-:Y:S01]  /*71b0*/  FFMA.FTZ R4, -R157, R157, 1 ;  /* 0x3f8000009d047423 */ /* 0x000fe2000001019d */
[C---:B------:R-:W-:Y:S01]  /*71c0*/  FADD.FTZ R63, -R114.reuse, R63 ;  /* 0x0000003f723f7221 */ /* 0x040fe20000010100 */
[----:B------:R-:W-:Y:S01]  /*71d0*/  F2FP.BF16.F32.PACK_AB R34, R35, R34 ;  /* 0x000000222322723e */ /* 0x000fe200000010ff */
[----:B------:R-:W-:Y:S01]  /*71e0*/  STS [R128+0xa000], R101 ;  /* 0x00a0006580007388 */ /* 0x000fe20000000800 */
[----:B------:R-:W-:Y:S01]  /*71f0*/  FADD.FTZ R42, -R114, R42 ;  /* 0x0000002a722a7221 */ /* 0x000fe20000010100 */
[----:B------:R-:W-:Y:S01]  /*7200*/  FFMA.FTZ R7, -R182, R182, 1 ;  /* 0x3f800000b6077423 */ /* 0x000fe200000101b6 */
[----:B------:R-:W-:Y:S01]  /*7210*/  FADD.FTZ R43, -R114, R43 ;  /* 0x0000002b722b7221 */ /* 0x000fe20000010100 */
[----:B------:R-:W-:Y:S01]  /*7220*/  STS [R128+0xa400], R22 ;  /* 0x00a4001680007388 */ /* 0x000fe20000000800 */
[----:B------:R-:W-:Y:S01]  /*7230*/  FFMA.FTZ R6, -R181, R181, 1 ;  /* 0x3f800000b5067423 */ /* 0x000fe200000101b5 */
[----:B------:R-:W-:Y:S01]  /*7240*/  FMUL.FTZ R31, R31, R0 ;  /* 0x000000001f1f7220 */ /* 0x000fe20000410000 */
[----:B------:R-:W-:Y:S01]  /*7250*/  FMUL.FTZ R4, R4, UR12 ;  /* 0x0000000c04047c20 */ /* 0x000fe20008410000 */
[----:B------:R-:W-:Y:S01]  /*7260*/  FMUL.FTZ R63, R187, R63 ;  /* 0x0000003fbb3f7220 */ /* 0x000fe20000410000 */
[----:B------:R-:W-:Y:S01]  /*7270*/  F2FP.BF16.F32.PACK_AB R18, R18, R24 ;  /* 0x000000181212723e */ /* 0x000fe200000010ff */
[----:B------:R-:W-:Y:S01]  /*7280*/  STS [R131+0xa000], R100 ;  /* 0x00a0006483007388 */ /* 0x000fe20000000800 */
[----:B------:R-:W-:Y:S01]  /*7290*/  F2FP.BF16.F32.PACK_AB R0, R27, R26 ;  /* 0x0000001a1b00723e */ /* 0x000fe200000010ff */
[----:B------:R-:W-:Y:S01]  /*72a0*/  FMUL.FTZ R42, R213, R42 ;  /* 0x0000002ad52a7220 */ /* 0x000fe20000410000 */
[----:B------:R-:W-:Y:S01]  /*72b0*/  FMUL.FTZ R7, R7, UR12 ;  /* 0x0000000c07077c20 */ /* 0x000fe20008410000 */
[----:B------:R-:W-:Y:S01]  /*72c0*/  STS [R131+0xa400], R34 ;  /* 0x00a4002283007388 */ /* 0x000fe20000000800 */
[----:B------:R-:W-:Y:S01]  /*72d0*/  FMUL.FTZ R43, R212, R43 ;  /* 0x0000002bd42b7220 */ /* 0x000fe20000410000 */
[----:B------:R-:W-:Y:S01]  /*72e0*/  FMUL.FTZ R6, R6, UR12 ;  /* 0x0000000c06067c20 */ /* 0x000fe20008410000 */
[----:B------:R-:W-:Y:S01]  /*72f0*/  FADD.FTZ R46, -R114, R46 ;  /* 0x0000002e722e7221 */ /* 0x000fe20000010100 */
[----:B------:R-:W-:Y:S01]  /*7300*/  FFMA.FTZ R5, -R176, R176, 1 ;  /* 0x3f800000b0057423 */ /* 0x000fe200000101b0 */
[----:B------:R-:W-:Y:S01]  /*7310*/  FMUL.FTZ R8, R63, R4 ;  /* 0x000000043f087220 */ /* 0x000fe20000410000 */
[----:B------:R-:W-:Y:S01]  /*7320*/  F2FP.BF16.F32.PACK_AB R20, R20, R28 ;  /* 0x0000001c1414723e */ /* 0x000fe200000010ff */
[----:B------:R-:W-:Y:S01]  /*7330*/  STS [R128+0xc000], R18 ;  /* 0x00c0001280007388 */ /* 0x000fe20000000800 */
[----:B------:R-:W-:Y:S01]  /*7340*/  F2FP.BF16.F32.PACK_AB R4, R31, R30 ;  /* 0x0000001e1f04723e */ /* 0x000fe200000010ff */
[----:B------:R-:W-:Y:S01]  /*7350*/  FMUL.FTZ R42, R42, R7 ;  /* 0x000000072a2a7220 */ /* 0x000fe20000410000 */
[----:B------:R-:W-:Y:S01]  /*7360*/  FMUL.FTZ R43, R43, R6 ;  /* 0x000000062b2b7220 */ /* 0x000fe20000410000 */
[----:B------:R1:W-:Y:S01]  /*7370*/  STS [R128+0xc400], R0 ;  /* 0x00c4000080007388 */ /* 0x0003e20000000800 */
[----:B------:R-:W-:Y:S01]  /*7380*/  FMUL.FTZ R46, R209, R46 ;  /* 0x0000002ed12e7220 */ /* 0x000fe20000410000 */
[----:B------:R-:W-:Y:S01]  /*7390*/  FMUL.FTZ R5, R5, UR12 ;  /* 0x0000000c05057c20 */ /* 0x000fe20008410000 */
[----:B------:R-:W-:Y:S01]  /*73a0*/  FADD.FTZ R58, -R114, R58 ;  /* 0x0000003a723a7221 */ /* 0x000fe20000010100 */
[----:B------:R-:W-:Y:S01]  /*73b0*/  FFMA.FTZ R7, -R167, R167, 1 ;  /* 0x3f800000a7077423 */ /* 0x000fe200000101a7 */
[----:B------:R-:W-:Y:S01]  /*73c0*/  FFMA.FTZ R6, -R166, R166, 1 ;  /* 0x3f800000a6067423 */ /* 0x000fe200000101a6 */
[----:B------:R-:W-:Y:S01]  /*73d0*/  FADD.FTZ R59, -R114, R59 ;  /* 0x0000003b723b7221 */ /* 0x000fe20000010100 */
[----:B------:R-:W-:Y:S01]  /*73e0*/  F2FP.BF16.F32.PACK_AB R21, R21, R38 ;  /* 0x000000261515723e */ /* 0x000fe200000010ff */
[----:B------:R-:W-:Y:S01]  /*73f0*/  STS [R131+0xc000], R20 ;  /* 0x00c0001483007388 */ /* 0x000fe20000000800 */
[----:B------:R-:W-:Y:S01]  /*7400*/  FMUL.FTZ R46, R46, R5 ;  /* 0x000000052e2e7220 */ /* 0x000fe20000410000 */
[----:B------:R-:W-:Y:S01]  /*7410*/  FMUL.FTZ R58, R201, R58 ;  /* 0x0000003ac93a7220 */ /* 0x000fe20000410000 */
[----:B------:R-:W-:Y:S01]  /*7420*/  FMUL.FTZ R7, R7, UR12 ;  /* 0x0000000c07077c20 */ /* 0x000fe20008410000 */
[----:B------:R-:W-:Y:S01]  /*7430*/  STS [R131+0xc400], R4 ;  /* 0x00c4000483007388 */ /* 0x000fe20000000800 */
[----:B------:R-:W-:Y:S01]  /*7440*/  FMUL.FTZ R6, R6, UR12 ;  /* 0x0000000c06067c20 */ /* 0x000fe20008410000 */
[----:B------:R-:W-:Y:S01]  /*7450*/  FMUL.FTZ R59, R200, R59 ;  /* 0x0000003bc83b7220 */ /* 0x000fe20000410000 */
[----:B------:R-:W-:Y:S01]  /*7460*/  FFMA.FTZ R5, -R158, R158, 1 ;  /* 0x3f8000009e057423 */ /* 0x000fe2000001019e */
[----:B------:R-:W-:Y:S01]  /*7470*/  FADD.FTZ R62, -R114, R62 ;  /* 0x0000003e723e7221 */ /* 0x000fe20000010100 */
[----:B------:R-:W-:Y:S01]  /*7480*/  F2FP.BF16.F32.PACK_AB R50, R51, R50 ;  /* 0x000000323332723e */ /* 0x000fe200000010ff */
[----:B------:R-:W-:Y:S01]  /*7490*/  STS [R127+-0x8000], R53 ;  /* 0xff8000357f007388 */ /* 0x000fe20000000800 */
[----:B------:R-:W-:Y:S01]  /*74a0*/  FMUL.FTZ R58, R58, R7 ;  /* 0x000000073a3a7220 */ /* 0x000fe20000410000 */
[----:B------:R-:W-:Y:S01]  /*74b0*/  FMUL.FTZ R5, R5, UR12 ;  /* 0x0000000c05057c20 */ /* 0x000fe20008410000 */
[----:B------:R-:W-:Y:S01]  /*74c0*/  FMUL.FTZ R7, R59, R6 ;  /* 0x000000063b077220 */ /* 0x000fe20000410000 */
[----:B------:R-:W-:Y:S01]  /*74d0*/  STS [R127+-0x7c00], R21 ;  /* 0xff8400157f007388 */ /* 0x000fe20000000800 */
[----:B------:R-:W-:Y:S01]  /*74e0*/  FMUL.FTZ R62, R188, R62 ;  /* 0x0000003ebc3e7220 */ /* 0x000fe20000410000 */
[----:B------:R-:W-:Y:S01]  /*74f0*/  F2FP.BF16.F32.PACK_AB R13, R13, R40 ;  /* 0x000000280d0d723e */ /* 0x000fe200000010ff */
[----:B------:R-:W3:Y:S01]  /*7500*/  LDC R52, c[0x0][0x44c] ;  /* 0x00011300ff347b82 */ /* 0x000ee20000000800 */
        /* <DEDUP_REMOVED lines=17> */
[--C-:B-1----:R-:W-:Y:S01]  /*7620*/  SHF.R.U32.HI R0, RZ, 0x4, R122.reuse ;  /* 0x00000004ff007819 */ /* 0x102fe2000001167a */
[----:B---3--:R-:W-:Y:S01]  /*7630*/  IMAD R102, R52, UR8, RZ ;  /* 0x0000000834667c24 */ /* 0x008fe2000f8e02ff */
[----:B------:R-:W-:Y:S01]  /*7640*/  SHF.L.U32 R40, R122, 0x5, RZ ;  /* 0x000000057a287819 */ /* 0x000fe200000006ff */
[----:B------:R-:W-:Y:S01]  /*7650*/  STS [R126+-0x8000], R48 ;  /* 0xff8000307e007388 */ /* 0x000fe20000000800 */
[----:B------:R-:W-:Y:S02]  /*7660*/  LOP3.LUT R59, R0, 0x8, RZ, 0xc0, !PT ;  /* 0x00000008003b7812 */ /* 0x000fe400078ec0ff */
[----:B------:R-:W-:Y:S01]  /*7670*/  SHF.L.U32 R60, R122, 0x2, RZ ;  /* 0x000000027a3c7819 */ /* 0x000fe200000006ff */
[----:B------:R-:W-:Y:S01]  /*7680*/  STS [R126+-0x7c00], R54 ;  /* 0xff8400367e007388 */ /* 0x000fe20000000800 */
[----:B------:R-:W-:Y:S03]  /*7690*/  LOP3.LUT R0, R59, 0x10, R122, 0xf8, !PT ;  /* 0x000000103b007812 */ /* 0x000fe600078ef87a */
[----:B------:R-:W-:Y:S01]  /*76a0*/  STS [R129+-0x8000], R36 ;  /* 0xff80002481007388 */ /* 0x000fe20000000800 */
[----:B------:R-:W-:Y:S03]  /*76b0*/  LOP3.LUT R0, R0, 0xc0, R40, 0xf8, !PT ;  /* 0x000000c000007812 */ /* 0x000fe600078ef828 */
[----:B------:R-:W-:Y:S01]  /*76c0*/  STS [R129+-0x7c00], R66 ;  /* 0xff84004281007388 */ /* 0x000fe20000000800 */
[----:B------:R-:W-:Y:S03]  /*76d0*/  LOP3.LUT R0, R0, 0x18, R60, 0x78, !PT ;  /* 0x0000001800007812 */ /* 0x000fe600078e783c */
[----:B------:R-:W-:Y:S01]  /*76e0*/  STS [R126+-0x6000], R17 ;  /* 0xffa000117e007388 */ /* 0x000fe20000000800 */
[----:B------:R-:W-:Y:S03]  /*76f0*/  LOP3.LUT R0, R0, 0x120, R40, 0xf8, !PT ;  /* 0x0000012000007812 */ /* 0x000fe600078ef828 */
[----:B------:R-:W-:Y:S01]  /*7700*/  STS [R126+-0x5c00], R7 ;  /* 0xffa400077e007388 */ /* 0x000fe20000000800 */
[----:B------:R-:W-:Y:S02]  /*7710*/  LEA R56, R0, UR4, 0x1 ;  /* 0x0000000400387c11 */ /* 0x000fe4000f8e08ff */
[----:B------:R-:W-:Y:S01]  /*7720*/  LEA R0, -R102, RZ, 0x7 ;  /* 0x000000ff66007211 */ /* 0x000fe200078e39ff */
[----:B------:R-:W-:Y:S04]  /*7730*/  STS [R129+-0x6000], R16 ;  /* 0xffa0001081007388 */ /* 0x000fe80000000800 */
[----:B------:R-:W-:Y:S01]  /*7740*/  STS [R129+-0x5c00], R8 ;  /* 0xffa4000881007388 */ /* 0x000fe20000000800 */
[----:B------:R-:W-:Y:S06]  /*7750*/  BAR.SYNC.DEFER_BLOCKING 0x0 ;  /* 0x0000000000007b1d */ /* 0x000fec0000010000 */
[----:B------:R-:W-:Y:S04]  /*7760*/  LDSM.16.MT88.4 R4, [R3+UR4+0x12000] ;  /* 0x012000040304783b */ /* 0x000fe80008004200 */
[----:B------:R-:W1:Y:S04]  /*7770*/  LDSM.16.MT88.4 R8, [R56+0x4000] ;  /* 0x004000003808783b */ /* 0x000e680000004200 */
[----:B------:R-:W3:Y:S04]  /*7780*/  LDSM.16.MT88.4 R12, [R3+UR4+0x16000] ;  /* 0x01600004030c783b */ /* 0x000ee80008004200 */
[----:B------:R-:W-:Y:S04]  /*7790*/  LDSM.16.MT88.4 R16, [R3+UR4+0x12800] ;  /* 0x012800040310783b */ /* 0x000fe80008004200 */
[----:B------:R-:W4:Y:S04]  /*77a0*/  LDSM.16.MT88.4 R20, [R56+0x4400] ;  /* 0x004400003814783b */ /* 0x000f280000004200 */
[----:B------:R-:W2:Y:S04]  /*77b0*/  LDSM.16.MT88.4 R24, [R3+UR4+0x16800] ;  /* 0x016800040318783b */ /* 0x000ea80008004200 */
[----:B------:R-:W-:Y:S04]  /*77c0*/  LDSM.16.MT88.4 R28, [R3+UR4+0x13000] ;  /* 0x01300004031c783b */ /* 0x000fe80008004200 */
[----:B------:R-:W2:Y:S04]  /*77d0*/  LDSM.16.MT88.4 R32, [R56+0x4800] ;  /* 0x004800003820783b */ /* 0x000ea80000004200 */
[----:B------:R-:W2:Y:S01]  /*77e0*/  LDSM.16.MT88.4 R36, [R3+UR4+0x17000] ;  /* 0x017000040324783b */ /* 0x000ea20008004200 */
[-C--:B-1----:R-:W-:Y:S08]  /*77f0*/  HMMA.16816.F32.BF16 R68, R4, R8.reuse, R68 ;  /* 0x000000080444723c */ /* 0x082ff00000041844 */
[C---:B---3--:R-:W-:Y:S08]  /*7800*/  HMMA.16816.F32.BF16 R72, R12.reuse, R8, R72 ;  /* 0x000000080c48723c */ /* 0x048ff00000041848 */
[-C--:B------:R-:W-:Y:S01]  /*7810*/  HMMA.16816.F32.BF16 R76, R12, R10.reuse, R76 ;  /* 0x0000000a0c4c723c */ /* 0x080fe2000004184c */
[----:B------:R-:W-:Y:S07]  /*7820*/  LDSM.16.MT88.4 R12, [R3+UR4+0x17800] ;  /* 0x01780004030c783b */ /* 0x000fee0008004200 */
[----:B------:R-:W-:Y:S01]  /*7830*/  HMMA.16816.F32.BF16 R80, R4, R10, R80 ;  /* 0x0000000a0450723c */ /* 0x000fe20000041850 */
[----:B------:R-:W-:Y:S04]  /*7840*/  LDSM.16.MT88.4 R4, [R3+UR4+0x13800] ;  /* 0x013800040304783b */ /* 0x000fe80008004200 */
[----:B------:R-:W1:Y:S03]  /*7850*/  LDSM.16.MT88.4 R8, [R56+0x4c00] ;  /* 0x004c00003808783b */ /* 0x000e660000004200 */
[-C--:B----4-:R-:W-:Y:S08]  /*7860*/  HMMA.16816.F32.BF16 R68, R16, R20.reuse, R68 ;  /* 0x000000141044723c */ /* 0x090ff00000041844 */
[C---:B--2---:R-:W-:Y:S08]  /*7870*/  HMMA.16816.F32.BF16 R72, R24.reuse, R20, R72 ;  /* 0x000000141848723c */ /* 0x044ff00000041848 */
        /* <DEDUP_REMOVED lines=79> */
.L_x_594:
[----:B------:R-:W2:Y:S01]  /*7d70*/  LDL R109, [R1+0x20] ;  /* 0x00002000016d7983 */ /* 0x000ea20000100800 */
[----:B------:R-:W-:Y:S01]  /*7d80*/  LOP3.LUT R2, R2, 0x200, RZ, 0xc0, !PT ;  /* 0x0000020002027812 */ /* 0x000fe200078ec0ff */
        /* <DEDUP_REMOVED lines=10> */
[----:B------:R-:W5:Y:S01]  /*7e30*/  LDL R106, [R1+0x14] ;  /* 0x00001400016a7983 */ /* 0x000f620000100800 */
        /* <DEDUP_REMOVED lines=15> */
[----:B------:R-:W-:Y:S03]  /*7f30*/  LDSM.16.MT88.4 R28, [R56+0x6400] ;  /* 0x00640000381c783b */ /* 0x000fe60000004200 */
        /* <DEDUP_REMOVED lines=8> */
[----:B-1----:R-:W-:Y:S01]  /*7fc0*/  LDSM.16.M88.4 R52, [R58+0x2000] ;  /* 0x002000003a34783b */ /* 0x002fe20000000200 */
[-C--:B------:R-:W-:Y:S08]  /*7fd0*/  HMMA.16816.F32.BF16 R4, R16, R20.reuse, RZ ;  /* 0x000000141004723c */ /* 0x080ff000000418ff */
        /* <DEDUP_REMOVED lines=61> */
[----:B------:R-:W-:Y:S04]  /*83b0*/  LEA.HI.X.SX32 R41, R102, R43, 0x5, P0 ;  /* 0x0000002b66297211 */ /* 0x000fe800000f2eff */
        /* <DEDUP_REMOVED lines=106> */
[----:B------:R-:W-:Y:S02]  /*8a60*/  F2FP.BF16.F32.PACK_AB R68, R69, R68 ;  /* 0x000000444544723e */ /* 0x000fe400000010ff */
[----:B------:R-:W-:Y:S01]  /*8a70*/  LOP3.LUT R2, R2, 0x600, RZ, 0xc0, !PT ;  /* 0x0000060002027812 */ /* 0x000fe200078ec0ff */
[----:B------:R-:W-:Y:S01]  /*8a80*/  UISETP.NE.AND UP0, UPT, UR40, -0x1, UPT ;  /* 0xffffffff2800788c */ /* 0x000fe2000bf05270 */
[----:B------:R-:W-:Y:S01]  /*8a90*/  F2FP.BF16.F32.PACK_AB R70, R71, R70 ;  /* 0x000000464746723e */ /* 0x000fe200000010ff */
[----:B------:R-:W-:Y:S01]  /*8aa0*/  UMOV UR41, UR18 ;  /* 0x0000001200297c82 */ /* 0x000fe20008000000 */
        /* <DEDUP_REMOVED lines=67> */
.L_x_596:
[----:B------:R-:W2:Y:S01]  /*8ee0*/  LDCU.64 UR10, c[0x0][0x5c0] ;  /* 0x0000b800ff0a77ac */ /* 0x000ea20008000a00 */
[----:B------:R-:W-:-:S04]  /*8ef0*/  UIADD3 UR5, UPT, UPT, UR36, UR40, URZ ;  /* 0x0000002824057290 */ /* 0x000fc8000fffe0ff */
[----:B--2---:R-:W-:Y:S02]  /*8f00*/  UIMAD.WIDE.U32 UR16, UR5, UR10, URZ ;  /* 0x0000000a051072a5 */ /* 0x004fe4000f8e00ff */
[----:B------:R-:W-:-:S04]  /*8f10*/  UIMAD UR5, UR5, UR11, URZ ;  /* 0x0000000b050572a4 */ /* 0x000fc8000f8e02ff */
[----:B------:R-:W-:-:S06]  /*8f20*/  UIADD3 UR5, UPT, UPT, UR17, UR5, URZ ;  /* 0x0000000511057290 */ /* 0x000fcc000fffe0ff */
[----:B-1----:R-:W-:Y:S02]  /*8f30*/  MOV R0, UR5 ;  /* 0x0000000500007c02 */ /* 0x002fe40008000f00 */
.L_x_597:
        /* <DEDUP_REMOVED lines=13> */
.L_x_598:
[----:B------:R-:W1:Y:S01]  /*9010*/  LDCU.64 UR8, c[0x0][0x5c8] ;  /* 0x0000b900ff0877ac */ /* 0x000e620008000a00 */
[----:B------:R-:W-:-:S04]  /*9020*/  UIADD3 UR5, UPT, UPT, UR36, UR40, URZ ;  /* 0x0000002824057290 */ /* 0x000fc8000fffe0ff */
[----:B-1----:R-:W-:Y:S02]  /*9030*/  UIMAD.WIDE.U32 UR12, UR5, UR8, URZ ;  /* 0x00000008050c72a5 */ /* 0x002fe4000f8e00ff */
[----:B------:R-:W-:-:S04]  /*9040*/  UIMAD UR5, UR5, UR9, URZ ;  /* 0x00000009050572a4 */ /* 0x000fc8000f8e02ff */
[----:B------:R-:W-:Y:S01]  /*9050*/  UIADD3 UR5, UPT, UPT, UR13, UR5, URZ ;  /* 0x000000050d057290 */ /* 0x000fe2000fffe0ff */
[----:B------:R-:W-:-:S05]  /*9060*/  UMOV UR36, UR12 ;  /* 0x0000000c00247c82 */ /* 0x000fca0008000000 */
[----:B------:R-:W-:-:S07]  /*9070*/  MOV R18, UR5 ;  /* 0x0000000500127c02 */ /* 0x000fce0008000f00 */
.L_x_599:
        /* <DEDUP_REMOVED lines=42> */
.L_x_601:
[----:B------:R-:W-:Y:S05]  /*9320*/  BSYNC.RECONVERGENT B0 ;  /* 0x0000000000007941 */ /* 0x000fea0003800200 */
.L_x_600:
        /* <DEDUP_REMOVED lines=11> */
.L_x_603:
[----:B------:R-:W-:Y:S05]  /*93e0*/  BSYNC.RECONVERGENT B0 ;  /* 0x0000000000007941 */ /* 0x000fea0003800200 */
.L_x_602:
        /* <DEDUP_REMOVED lines=25> */
.L_x_568:
[----:B------:R-:W-:Y:S05]  /*9580*/  BSYNC.RECONVERGENT B1 ;  /* 0x0000000000017941 */ /* 0x000fea0003800200 */
.L_x_550:
        /* <DEDUP_REMOVED lines=11> */
.L_x_605:
        /* <DEDUP_REMOVED lines=12> */
.L_x_829:


//--------------------- .text._ZN5flash44flash_bwd_dq_dk_dv_loop_seqk_parallel_kernelI23Flash_bwd_kernel_traitsILi32ELi128ELi128ELi8ELi4ELi4ELi4ELb0ELb0EN7cutlass10bfloat16_tE19Flash_kernel_traitsILi32ELi128ELi128ELi8ES3_EELb1ELb1ELb0ELb0ELb1ELb1ELb0EEEvNS_16Flash_bwd_paramsE --------------------------
	.section	.text._ZN5flash44flash_bwd_dq_dk_dv_loop_seqk_parallel_kernelI23Flash_bwd_kernel_traitsILi32ELi128ELi128ELi8ELi4ELi4ELi4ELb0ELb0EN7cutlass10bfloat16_tE19Flash_kernel_traitsILi32ELi128ELi128ELi8ES3_EELb1ELb1ELb0ELb0ELb1ELb1ELb0EEEvNS_16Flash_bwd_paramsE,"ax",@progbits
	.align	128
        .global         _ZN5flash44flash_bwd_dq_dk_dv_loop_seqk_parallel_kernelI23Flash_bwd_kernel_traitsILi32ELi128ELi128ELi8ELi4ELi4ELi4ELb0ELb0EN7cutlass10bfloat16_tE19Flash_kernel_traitsILi32ELi128ELi128ELi8ES3_EELb1ELb1ELb0ELb0ELb1ELb1ELb0EEEvNS_16Flash_bwd_paramsE
        .type           _ZN5flash44flash_bwd_dq_dk_dv_loop_seqk_parallel_kernelI23Flash_bwd_kernel_traitsILi32ELi128ELi128ELi8ELi4ELi4ELi4ELb0ELb0EN7cutlass10bfloat16_tE19Flash_kernel_traitsILi32ELi128ELi128ELi8ES3_EELb1ELb1ELb0ELb0ELb1ELb1ELb0EEEvNS_16Flash_bwd_paramsE,@function
        .size           _ZN5flash44flash_bwd_dq_dk_dv_loop_seqk_parallel_kernelI23Flash_bwd_kernel_traitsILi32ELi128ELi128ELi8ELi4ELi4ELi4ELb0ELb0EN7cutlass10bfloat16_tE19Flash_kernel_traitsILi32ELi128ELi128ELi8ES3_EELb1ELb1ELb0ELb0ELb1ELb1ELb0EEEvNS_16Flash_bwd_paramsE,(.L_x_830 - _ZN5flash44flash_bwd_dq_dk_dv_loop_seqk_parallel_kernelI23Flash_bwd_kernel_traitsILi32ELi128ELi128ELi8ELi4ELi4ELi4ELb0ELb0EN7cutlass10bfloat16_tE19Flash_kernel_traitsILi32ELi128ELi128ELi8ES3_EELb1ELb1ELb0ELb0ELb1ELb1ELb0EEEvNS_16Flash_bwd_paramsE)
        .other          _ZN5flash44flash_bwd_dq_dk_dv_loop_seqk_parallel_kernelI23Flash_bwd_kernel_traitsILi32ELi128ELi128ELi8ELi4ELi4ELi4ELb0ELb0EN7cutlass10bfloat16_tE19Flash_kernel_traitsILi32ELi128ELi128ELi8ES3_EELb1ELb1ELb0ELb0ELb1ELb1ELb0EEEvNS_16Flash_bwd_paramsE,@"STO_CUDA_ENTRY STV_DEFAULT"
_ZN5flash44flash_bwd_dq_dk_dv_loop_seqk_parallel_kernelI23Flash_bwd_kernel_traitsILi32ELi128ELi128ELi8ELi4ELi4ELi4ELb0ELb0EN7cutlass10bfloat16_tE19Flash_kernel_traitsILi32ELi128ELi128ELi8ES3_EELb1ELb1ELb0ELb0ELb1ELb1ELb0EEEvNS_16Flash_bwd_paramsE:
.text._ZN5flash44flash_bwd_dq_dk_dv_loop_seqk_parallel_kernelI23Flash_bwd_kernel_traitsILi32ELi128ELi128ELi8ELi4ELi4ELi4ELb0ELb0EN7cutlass10bfloat16_tE19Flash_kernel_traitsILi32ELi128ELi128ELi8ES3_EELb1ELb1ELb0ELb0ELb1ELb1ELb0EEEvNS_16Flash_bwd_paramsE:
        /* <DEDUP_REMOVED lines=12> */
[----:B------:R-:W-:Y:S01]  /*00c0*/  UMOV UR8, 0x400 ;  /* 0x0000040000087882 */ /* 0x000fe20000000000 */
[----:B------:R-:W3:Y:S01]  /*00d0*/  S2R R148, SR_CTAID.Y ;  /* 0x0000000000947919 */ /* 0x000ee20000002600 */
[----:B------:R-:W-:Y:S01]  /*00e0*/  IMAD.MOV.U32 R142, RZ, RZ, 0x20 ;  /* 0x00000020ff8e7424 */ /* 0x000fe200078e00ff */
[----:B------:R-:W4:Y:S01]  /*00f0*/  LDCU.64 UR20, c[0x0][0x358] ;  /* 0x00006b00ff1477ac */ /* 0x000f220008000a00 */
[----:B------:R-:W-:Y:S01]  /*0100*/  IMAD.MOV.U32 R128, RZ, RZ, 0x10 ;  /* 0x00000010ff807424 */ /* 0x000fe200078e00ff */
[----:B------:R-:W3:Y:S01]  /*0110*/  S2R R147, SR_CTAID.Z ;  /* 0x0000000000937919 */ /* 0x000ee20000002700 */
[----:B------:R-:W5:Y:S01]  /*0120*/  S2UR UR16, SR_CgaCtaId ;  /* 0x00000000001079c3 */ /* 0x000f620000008800 */
[----:B------:R-:W-:Y:S01]  /*0130*/  UMOV UR17, 0xffffe000 ;  /* 0xffffe00000117882 */ /* 0x000fe20000000000 */
[----:B------:R-:W-:-:S06]  /*0140*/  UMOV UR18, URZ ;  /* 0x000000ff00127c82 */ /* 0x000fcc0008000000 */
[----:B------:R-:W4:Y:S01]  /*0150*/  S2UR UR5, SR_CgaCtaId ;  /* 0x00000000000579c3 */ /* 0x000f220000008800 */
[----:B--2---:R-:W-:Y:S01]  /*0160*/  ULEA UR6, UR6, UR4, 0x18 ;  /* 0x0000000406067291 */ /* 0x004fe2000f8ec0ff */
[C---:B-1----:R-:W-:Y:S01]  /*0170*/  IMAD.SHL.U32 R6, R0.reuse, 0x10, RZ ;  /* 0x0000001000067824 */ /* 0x042fe200078e00ff */
[----:B------:R-:W-:Y:S01]  /*0180*/  SHF.R.U32.HI R144, RZ, 0x4, R0 ;  /* 0x00000004ff907819 */ /* 0x000fe20000011600 */
[C---:B------:R-:W-:Y:S01]  /*0190*/  IMAD.SHL.U32 R3, R0.reuse, 0x2, RZ ;  /* 0x0000000200037824 */ /* 0x040fe200078e00ff */
[C---:B------:R-:W-:Y:S01]  /*01a0*/  LOP3.LUT P0, R7, R0.reuse, 0x10, RZ, 0xc0, !PT ;  /* 0x0000001000077812 */ /* 0x040fe2000780c0ff */
[----:B------:R-:W-:Y:S01]  /*01b0*/  IMAD.SHL.U32 R140, R0, 0x40, RZ ;  /* 0x00000040008c7824 */ /* 0x000fe200078e00ff */
[----:B------:R-:W-:Y:S01]  /*01c0*/  LOP3.LUT R4, R6, 0x1c0, RZ, 0xc0, !PT ;  /* 0x000001c006047812 */ /* 0x000fe200078ec0ff */
[----:B------:R-:W-:Y:S01]  /*01d0*/  IMAD.SHL.U32 R5, R0, 0x20, RZ ;  /* 0x0000002000057824 */ /* 0x000fe200078e00ff */
[----:B------:R-:W-:Y:S01]  /*01e0*/  LOP3.LUT R144, R144, 0x8, RZ, 0xc0, !PT ;  /* 0x0000000890907812 */ /* 0x000fe200078ec0ff */
[----:B-----5:R-:W-:Y:S01]  /*01f0*/  ULEA UR16, UR16, UR8, 0x18 ;  /* 0x0000000810107291 */ /* 0x020fe2000f8ec0ff */
[----:B------:R-:W-:Y:S01]  /*0200*/  LOP3.LUT R2, R3, 0xe006, R140, 0xc8, !PT ;  /* 0x0000e00603027812 */ /* 0x000fe200078ec88c */
[----:B------:R-:W-:Y:S01]  /*0210*/  UIADD3 UR8, UPT, UPT, UR6, 0x12000, URZ ;  /* 0x0001200006087890 */ /* 0x000fe2000fffe0ff */
[C---:B------:R-:W-:Y:S01]  /*0220*/  LOP3.LUT R143, R5.reuse, 0x20, RZ, 0xc0, !PT ;  /* 0x00000020058f7812 */ /* 0x040fe200078ec0ff */
[----:B----4-:R-:W-:Y:S01]  /*0230*/  ULEA UR4, UR5, UR4, 0x18 ;  /* 0x0000000405047291 */ /* 0x010fe2000f8ec0ff */
[----:B------:R-:W-:Y:S01]  /*0240*/  LOP3.LUT R4, R4, 0x38, R3, 0xf8, !PT ;  /* 0x0000003804047812 */ /* 0x000fe200078ef803 */
[----:B------:R-:W-:Y:S01]  /*0250*/  UIADD3 UR5, UPT, UPT, UR6, 0x6000, URZ ;  /* 0x0000600006057890 */ /* 0x000fe2000fffe0ff */
[----:B------:R-:W-:Y:S01]  /*0260*/  LOP3.LUT R149, R2, 0xc00, R5, 0xf8, !PT ;  /* 0x00000c0002957812 */ /* 0x000fe200078ef805 */
[----:B------:R-:W-:Y:S01]  /*0270*/  UIADD3 UR16, UPT, UPT, UR16, 0x6000, URZ ;  /* 0x0000600010107890 */ /* 0x000fe2000fffe0ff */
[----:B------:R-:W-:-:S02]  /*0280*/  LOP3.LUT R3, R5, 0x120, RZ, 0xc0, !PT ;  /* 0x0000012005037812 */ /* 0x000fc400078ec0ff */
[--C-:B------:R-:W-:Y:S02]  /*0290*/  LOP3.LUT R143, R143, 0x3800, R6.reuse, 0xf8, !PT ;  /* 0x000038008f8f7812 */ /* 0x100fe400078ef806 */
[----:B------:R-:W-:Y:S01]  /*02a0*/  LOP3.LUT R149, R149, R4, RZ, 0xfc, !PT ;  /* 0x0000000495957212 */ /* 0x000fe200078efcff */
[C---:B------:R-:W-:Y:S01]  /*02b0*/  IMAD.SHL.U32 R4, R0.reuse, 0x4, RZ ;  /* 0x0000000400047824 */ /* 0x040fe200078e00ff */
[--C-:B------:R-:W-:Y:S01]  /*02c0*/  LOP3.LUT R2, R3, 0x600, R6.reuse, 0xf8, !PT ;  /* 0x0000060003027812 */ /* 0x100fe200078ef806 */
[----:B------:R-:W-:Y:S01]  /*02d0*/  IMAD.SHL.U32 R3, R0, 0x8, RZ ;  /* 0x0000000800037824 */ /* 0x000fe200078e00ff */
[----:B------:R-:W-:Y:S02]  /*02e0*/  LOP3.LUT R143, R143, 0x100, R6, 0xf8, !PT ;  /* 0x000001008f8f7812 */ /* 0x000fe400078ef806 */
[----:B------:R-:W-:Y:S02]  /*02f0*/  SHF.R.U32.HI R6, RZ, 0x1, R0 ;  /* 0x00000001ff067819 */ /* 0x000fe40000011600 */
[----:B------:R-:W-:-:S02]  /*0300*/  LOP3.LUT R4, R4, 0x18, RZ, 0xc0, !PT ;  /* 0x0000001804047812 */ /* 0x000fc400078ec0ff */
[----:B------:R-:W-:Y:S02]  /*0310*/  LOP3.LUT R144, R144, R7, RZ, 0xfc, !PT ;  /* 0x0000000790907212 */ /* 0x000fe400078efcff */
[----:B------:R-:W-:Y:S02]  /*0320*/  SHF.R.U32.HI R146, RZ, 0x2, R0 ;  /* 0x00000002ff927819 */ /* 0x000fe40000011600 */
[----:B------:R-:W-:Y:S02]  /*0330*/  LOP3.LUT R7, R6, 0x30, RZ, 0xc0, !PT ;  /* 0x0000003006077812 */ /* 0x000fe400078ec0ff */
[----:B------:R-:W-:Y:S02]  /*0340*/  LOP3.LUT R9, R3, 0xd8, RZ, 0xc0, !PT ;  /* 0x000000d803097812 */ /* 0x000fe400078ec0ff */
[----:B------:R-:W-:Y:S02]  /*0350*/  LOP3.LUT R141, R4, 0xc0, R5, 0xf8, !PT ;  /* 0x000000c0048d7812 */ /* 0x000fe400078ef805 */
[----:B------:R-:W-:-:S02]  /*0360*/  LOP3.LUT R146, R7, 0x7, R146, 0xf8, !PT ;  /* 0x0000000707927812 */ /* 0x000fc400078ef892 */
[C---:B------:R-:W-:Y:S02]  /*0370*/  LOP3.LUT P3, RZ, R0.reuse, 0x2, RZ, 0xc0, !PT ;  /* 0x0000000200ff7812 */ /* 0x040fe4000786c0ff */
[C---:B------:R-:W-:Y:S02]  /*0380*/  LOP3.LUT P2, RZ, R0.reuse, 0x4, RZ, 0xc0, !PT ;  /* 0x0000000400ff7812 */ /* 0x040fe4000784c0ff */
[----:B------:R-:W-:Y:S02]  /*0390*/  LOP3.LUT P1, RZ, R0, 0x8, RZ, 0xc0, !PT ;  /* 0x0000000800ff7812 */ /* 0x000fe4000782c0ff */
[--C-:B------:R-:W-:Y:S02]  /*03a0*/  LOP3.LUT R150, R9, 0x18, R0.reuse, 0x78, !PT ;  /* 0x0000001809967812 */ /* 0x100fe400078e7800 */
[--C-:B------:R-:W-:Y:S02]  /*03b0*/  LOP3.LUT R7, R7, 0x8, R0.reuse, 0xf8, !PT ;  /* 0x0000000807077812 */ /* 0x100fe400078ef800 */
[----:B------:R-:W-:-:S02]  /*03c0*/  LOP3.LUT R0, R141, 0x8, R0, 0x78, !PT ;  /* 0x000000088d007812 */ /* 0x000fc400078e7800 */
[----:B------:R-:W-:Y:S02]  /*03d0*/  LOP3.LUT R8, R140, 0x1c0, RZ, 0xc0, !PT ;  /* 0x000001c08c087812 */ /* 0x000fe400078ec0ff */
[----:B------:R-:W-:Y:S02]  /*03e0*/  LOP3.LUT R143, R143, R0, RZ, 0xfc, !PT ;  /* 0x000000008f8f7212 */ /* 0x000fe400078efcff */
[----:B------:R-:W-:Y:S02]  /*03f0*/  LOP3.LUT R139, R8, 0x38, R3, 0xf8, !PT ;  /* 0x00000038088b7812 */ /* 0x000fe400078ef803 */
[----:B------:R-:W-:Y:S02]  /*0400*/  LOP3.LUT R0, R140, 0x200, RZ, 0xc0, !PT ;  /* 0x000002008c007812 */ /* 0x000fe400078ec0ff */
[----:B------:R-:W-:Y:S02]  /*0410*/  LOP3.LUT R139, R139, 0x8, R6, 0x78, !PT ;  /* 0x000000088b8b7812 */ /* 0x000fe400078e7806 */
[----:B------:R-:W-:-:S02]  /*0420*/  LOP3.LUT R0, R0, 0xc00, R5, 0xf8, !PT ;  /* 0x00000c0000007812 */ /* 0x000fc400078ef805 */
[----:B------:R-:W-:Y:S02]  /*0430*/  LOP3.LUT R141, R141, 0x8, R6, 0x78, !PT ;  /* 0x000000088d8d7812 */ /* 0x000fe400078e7806 */
[----:B------:R-:W-:Y:S02]  /*0440*/  LOP3.LUT R139, R0, R139, RZ, 0xfc, !PT ;  /* 0x0000008b008b7212 */ /* 0x000fe400078efcff */
[----:B------:R-:W-:Y:S02]  /*0450*/  LOP3.LUT R141, R2, R141, RZ, 0xfc, !PT ;  /* 0x0000008d028d7212 */ /* 0x000fe400078efcff */
[----:B------:R-:W-:Y:S02]  /*0460*/  LEA R139, R139, UR6, 0x1 ;  /* 0x000000068b8b7c11 */ /* 0x000fe4000f8e08ff */
[----:B------:R-:W-:Y:S02]  /*0470*/  LOP3.LUT R144, R144, 0xc0, R5, 0xf8, !PT ;  /* 0x000000c090907812 */ /* 0x000fe400078ef805 */
[----:B------:R-:W-:Y:S01]  /*0480*/  LOP3.LUT R2, R7, 0x1c0, R140, 0xf8, !PT ;  /* 0x000001c007027812 */ /* 0x000fe200078ef88c */
[----:B------:R-:W-:Y:S01]  /*0490*/  VIADD R0, R139, 0xa000 ;  /* 0x0000a0008b007836 */ /* 0x000fe20000000000 */
[----:B------:R-:W-:Y:S01]  /*04a0*/  LEA R149, R149, UR8, 0x1 ;  /* 0x0000000895957c11 */ /* 0x000fe2000f8e08ff */
[----:B------:R-:W-:Y:S01]  /*04b0*/  VIADD R138, R139, 0xa040 ;  /* 0x0000a0408b8a7836 */ /* 0x000fe20000000000 */
[--C-:B------:R-:W-:Y:S01]  /*04c0*/  LOP3.LUT R150, R150, 0x1f20, R3.reuse, 0xf8, !PT ;  /* 0x00001f2096967812 */ /* 0x100fe200078ef803 */
[----:B------:R-:W-:Y:S01]  /*04d0*/  @P2 VIADD R138, R0, 0xffffffc0 ;  /* 0xffffffc0008a2836 */ /* 0x000fe20000000000 */
[----:B------:R-:W-:Y:S01]  /*04e0*/  SEL R0, R142, 0xffffffe0, !P1 ;  /* 0xffffffe08e007807 */ /* 0x000fe20004800000 */
[C---:B------:R-:W-:Y:S01]  /*04f0*/  VIADD R151, R149.reuse, 0x40 ;  /* 0x0000004095977836 */ /* 0x040fe20000000000 */
[----:B------:R-:W-:Y:S01]  /*0500*/  LOP3.LUT R144, R144, R4, RZ, 0x3c, !PT ;  /* 0x0000000490907212 */ /* 0x000fe200078e3cff */
[C---:B------:R-:W-:Y:S01]  /*0510*/  @P0 VIADD R151, R149.reuse, 0xffffffc0 ;  /* 0xffffffc095970836 */ /* 0x040fe20000000000 */
[----:B------:R-:W-:Y:S01]  /*0520*/  LOP3.LUT R3, R2, 0x38, R3, 0x78, !PT ;  /* 0x0000003802037812 */ /* 0x000fe200078e7803 */
[----:B------:R-:W-:Y:S01]  /*0530*/  IMAD.IADD R153, R149, 0x1, R0 ;  /* 0x0000000195997824 */ /* 0x000fe200078e0200 */
[----:B------:R-:W-:Y:S01]  /*0540*/  LOP3.LUT R140, R140, 0x400, RZ, 0xc0, !PT ;  /* 0x000004008c8c7812 */ /* 0x000fe200078ec0ff */
[----:B------:R-:W-:Y:S01]  /*0550*/  IMAD.IADD R155, R0, 0x1, R151 ;  /* 0x00000001009b7824 */ /* 0x000fe200078e0297 */
[----:B------:R-:W-:-:S02]  /*0560*/  SEL R2, R142, 0xffffffe0, !P3 ;  /* 0xffffffe08e027807 */ /* 0x000fc40005800000 */
[----:B------:R-:W-:Y:S01]  /*0570*/  SEL R142, R142, 0xffffffe0, !P2 ;  /* 0xffffffe08e8e7807 */ /* 0x000fe20005000000 */
[----:B------:R-:W-:Y:S01]  /*0580*/  IMAD R140, R3, 0x2, R140 ;  /* 0x00000002038c7824 */ /* 0x000fe200078e028c */
[----:B------:R-:W-:Y:S01]  /*0590*/  LEA R141, R141, UR6, 0x1 ;  /* 0x000000068d8d7c11 */ /* 0x000fe2000f8e08ff */
[----:B------:R-:W-:Y:S01]  /*05a0*/  IMAD.IADD R3, R2, 0x1, R139 ;  /* 0x0000000102037824 */ /* 0x000fe200078e028b */
[----:B------:R-:W-:Y:S01]  /*05b0*/  SEL R128, R128, 0xfffffff0, !P2 ;  /* 0xfffffff080807807 */ /* 0x000fe20005000000 */
[----:B------:R-:W-:Y:S01]  /*05c0*/  IMAD.IADD R2, R2, 0x1, R138 ;  /* 0x0000000102027824 */ /* 0x000fe200078e028a */
[----:B------:R-:W-:Y:S01]  /*05d0*/  LEA R143, R143, UR5, 0x1 ;  /* 0x000000058f8f7c11 */ /* 0x000fe2000f8e08ff */
[--C-:B------:R-:W-:Y:S01]  /*05e0*/  IMAD.IADD R141, R141, 0x1, R142.reuse ;  /* 0x000000018d8d7824 */ /* 0x100fe200078e028e */
[----:B------:R-:W-:Y:S01]  /*05f0*/  LOP3.LUT R144, R144, 0x120, R5, 0xf8, !PT ;  /* 0x0000012090907812 */ /* 0x000fe200078ef805 */
[----:B------:R-:W-:Y:S01]  /*0600*/  IMAD.IADD R154, R128, 0x1, R153 ;  /* 0x00000001809a7824 */ /* 0x000fe200078e0299 */
[----:B------:R-:W-:Y:S01]  /*0610*/  LEA R150, R150, UR6, 0x1 ;  /* 0x0000000696967c11 */ /* 0x000fe2000f8e08ff */
[----:B------:R-:W-:Y:S01]  /*0620*/  IMAD.IADD R142, R143, 0x1, R142 ;  /* 0x000000018f8e7824 */ /* 0x000fe200078e028e */
[----:B------:R-:W-:Y:S01]  /*0630*/  LEA R144, R144, UR6, 0x1 ;  /* 0x0000000690907c11 */ /* 0x000fe2000f8e08ff */
[----:B------:R-:W-:Y:S01]  /*0640*/  IMAD.IADD R152, R128, 0x1, R151 ;  /* 0x0000000180987824 */ /* 0x000fe200078e0297 */
[----:B---3--:R-:W-:-:S06]  /*0650*/  UMOV UR5, URZ ;  /* 0x000000ff00057c82 */ /* 0x008fcc0008000000 */
.L_x_613:
[----:B-1----:R-:W1:Y:S01]  /*0660*/  LDC.64 R6, c[0x0][0x470] ;  /* 0x00011c00ff067b82 */ /* 0x002e620000000a00 */
[----:B------:R-:W-:-:S07]  /*0670*/  IMAD.MOV.U32 R23, RZ, RZ, RZ ;  /* 0x000000ffff177224 */ /* 0x000fce00078e00ff */
[----:B------:R-:W2:Y:S01]  /*0680*/  LDC.64 R4, c[0x0][0x478] ;  /* 0x00011e00ff047b82 */ /* 0x000ea20000000a00 */
[----:B-1----:R-:W-:-:S04]  /*0690*/  ISETP.NE.U32.AND P3, PT, R6, RZ, PT ;  /* 0x000000ff0600720c */ /* 0x002fc80003f65070 */
[----:B------:R-:W-:Y:S02]  /*06a0*/  ISETP.NE.AND.EX P3, PT, R7, RZ, PT, P3 ;  /* 0x000000ff0700720c */ /* 0x000fe40003f65330 */
[----:B--2---:R-:W-:-:S04]  /*06b0*/  ISETP.NE.U32.AND P2, PT, R4, RZ, PT ;  /* 0x000000ff0400720c */ /* 0x004fc80003f45070 */
[----:B------:R-:W-:-:S07]  /*06c0*/  ISETP.NE.AND.EX P2, PT, R5, RZ, PT, P2 ;  /* 0x000000ff0500720c */ /* 0x000fce0003f45320 */
[----:B------:R-:W-:-:S04]  /*06d0*/  @P3 LEA R8, P1, R148, R6, 0x2 ;  /* 0x0000000694083211 */ /* 0x000fc800078210ff */
[C---:B------:R-:W-:Y:S02]  /*06e0*/  @P3 LEA.HI.X R9, R148.reuse, R7, RZ, 0x2, P1 ;  /* 0x0000000794093211 */ /* 0x040fe400008f14ff */
[----:B------:R-:W-:-:S03]  /*06f0*/  @P2 LEA R10, P0, R148, R4, 0x2 ;  /* 0x00000004940a2211 */ /* 0x000fc600078010ff */
[----:B------:R-:W2:Y:S01]  /*0700*/  @P3 LDG.E R23, desc[UR20][R8.64] ;  /* 0x0000001408173981 */ /* 0x000ea2000c1e1900 */
[----:B------:R-:W1:Y:S01]  /*0710*/  @!P2 LDC.64 R6, c[0x0][0x488] ;  /* 0x00012200ff06ab82 */ /* 0x000e620000000a00 */
[----:B------:R-:W-:-:S05]  /*0720*/  @P2 LEA.HI.X R11, R148, R5, RZ, 0x2, P0 ;  /* 0x00000005940b2211 */ /* 0x000fca00000f14ff */
[----:B------:R-:W3:Y:S02]  /*0730*/  @P2 LDG.E R0, desc[UR20][R10.64] ;  /* 0x000000140a002981 */ /* 0x000ee4000c1e1900 */
[----:B------:R-:W4:Y:S01]  /*0740*/  @!P2 LDC.64 R4, c[0x0][0x438] ;  /* 0x00010e00ff04ab82 */ /* 0x000f220000000a00 */
[----:B-1----:R-:W-:-:S04]  /*0750*/  @!P2 ISETP.NE.U32.AND P0, PT, R6, RZ, PT ;  /* 0x000000ff0600a20c */ /* 0x002fc80003f05070 */
[----:B------:R-:W-:-:S04]  /*0760*/  @!P2 ISETP.NE.AND.EX P0, PT, R7, RZ, PT, P0 ;  /* 0x000000ff0700a20c */ /* 0x000fc80003f05300 */
[----:B----4-:R-:W-:Y:S01]  /*0770*/  @!P2 SEL R5, R5, RZ, P0 ;  /* 0x000000ff0505a207 */ /* 0x010fe20000000000 */
[----:B------:R-:W-:-:S03]  /*0780*/  USHF.L.U32 UR19, UR7, 0x7, URZ ;  /* 0x0000000707137899 */ /* 0x000fc600080006ff */
        /* <DEDUP_REMOVED lines=8> */
[----:B------:R-:W2:Y:S01]  /*0810*/  LDCU UR22, c[0x0][0x434] ;  /* 0x00008680ff1677ac */ /* 0x000ea20008000800 */
[----:B------:R-:W-:Y:S01]  /*0820*/  SHF.L.U32 R19, R148, 0x7, RZ ;  /* 0x0000000794137819 */ /* 0x000fe200000006ff */
[----:B------:R-:W3:Y:S05]  /*0830*/  LDCU.U8 UR27, c[0x0][0x5f0] ;  /* 0x0000be00ff1b77ac */ /* 0x000eea0008000000 */
[----:B------:R-:W4:Y:S01]  /*0840*/  LDC.U8 R5, c[0x0][0x548] ;  /* 0x00015200ff057b82 */ /* 0x000f220000000000 */
[----:B--2---:R-:W-:-:S04]  /*0850*/  UIADD3 UR9, UPT, UPT, UR22, 0x7f, URZ ;  /* 0x0000007f16097890 */ /* 0x004fc8000fffe0ff */
[----:B------:R-:W-:Y:S01]  /*0860*/  USHF.R.S32.HI UR8, URZ, 0x1f, UR9 ;  /* 0x0000001fff087899 */ /* 0x000fe20008011409 */
[-C--:B-1----:R-:W-:Y:S02]  /*0870*/  IABS R7, R0.reuse ;  /* 0x0000000000077213 */ /* 0x082fe40000000000 */
[----:B------:R-:W-:Y:S01]  /*0880*/  ISETP.NE.AND P3, PT, R0, RZ, PT ;  /* 0x000000ff0000720c */ /* 0x000fe20003f65270 */
[----:B------:R-:W-:Y:S01]  /*0890*/  ULEA.HI UR8, UR8, UR9, URZ, 0x7 ;  /* 0x0000000908087291 */ /* 0x000fe2000f8f38ff */
[----:B------:R-:W1:Y:S03]  /*08a0*/  I2F.RP R10, R7 ;  /* 0x00000007000a7306 */ /* 0x000e660000209400 */
[----:B------:R-:W-:Y:S01]  /*08b0*/  USHF.R.S32.HI UR25, URZ, 0x7, UR8 ;  /* 0x00000007ff197899 */ /* 0x000fe20008011408 */
[----:B----4-:R-:W-:Y:S02]  /*08c0*/  ISETP.NE.AND P0, PT, R5, RZ, PT ;  /* 0x000000ff0500720c */ /* 0x010fe40003f05270 */
[----:B------:R-:W-:-:S04]  /*08d0*/  LOP3.LUT R5, R147, R0, RZ, 0x3c, !PT ;  /* 0x0000000093057212 */ /* 0x000fc800078e3cff */
[----:B------:R-:W-:Y:S01]  /*08e0*/  ISETP.GE.AND P1, PT, R5, RZ, PT ;  /* 0x000000ff0500720c */ /* 0x000fe20003f26270 */
[----:B-1----:R-:W1:Y:S02]  /*08f0*/  MUFU.RCP R8, R10 ;  /* 0x0000000a00087308 */ /* 0x002e640000001000 */
[----:B-1----:R-:W-:-:S06]  /*0900*/  VIADD R8, R8, 0xffffffe ;  /* 0x0ffffffe08087836 */ /* 0x002fcc0000000000 */
[----:B------:R-:W1:Y:S02]  /*0910*/  F2I.FTZ.U32.TRUNC.NTZ R9, R8 ;  /* 0x0000000800097305 */ /* 0x000e64000021f000 */
[----:B-1----:R-:W-:Y:S01]  /*0920*/  IMAD.MOV R4, RZ, RZ, -R9 ;  /* 0x000000ffff047224 */ /* 0x002fe200078e0a09 */
[----:B------:R-:W-:-:S03]  /*0930*/  MOV R8, RZ ;  /* 0x000000ff00087202 */ /* 0x000fc60000000f00 */
[----:B------:R-:W-:Y:S01]  /*0940*/  IMAD R6, R4, R7, RZ ;  /* 0x0000000704067224 */ /* 0x000fe200078e02ff */
[----:B------:R-:W-:-:S03]  /*0950*/  IABS R4, R147 ;  /* 0x0000009300047213 */ /* 0x000fc60000000000 */
[----:B------:R-:W-:Y:S02]  /*0960*/  IMAD.HI.U32 R9, R9, R6, R8 ;  /* 0x0000000609097227 */ /* 0x000fe400078e0008 */
[----:B------:R-:W1:Y:S04]  /*0970*/  @P0 LDC R6, c[0x0][0x454] ;  /* 0x00011500ff060b82 */ /* 0x000e680000000800 */
[----:B------:R-:W-:-:S04]  /*0980*/  IMAD.HI.U32 R26, R9, R4, RZ ;  /* 0x00000004091a7227 */ /* 0x000fc800078e00ff */
[----:B------:R-:W-:-:S04]  /*0990*/  IMAD.MOV R8, RZ, RZ, -R26 ;  /* 0x000000ffff087224 */ /* 0x000fc800078e0a1a */
[C---:B------:R-:W-:Y:S02]  /*09a0*/  IMAD R8, R7.reuse, R8, R4 ;  /* 0x0000000807087224 */ /* 0x040fe400078e0204 */
[----:B------:R-:W2:Y:S03]  /*09b0*/  @!P0 LDC R4, c[0x0][0x3e0] ;  /* 0x0000f800ff048b82 */ /* 0x000ea60000000800 */
[----:B------:R-:W-:Y:S01]  /*09c0*/  ISETP.GT.U32.AND P2, PT, R7, R8, PT ;  /* 0x000000080700720c */ /* 0x000fe20003f44070 */
[----:B-1----:R-:W-:-:S04]  /*09d0*/  @P0 IMAD R5, R147, R6, RZ ;  /* 0x0000000693050224 */ /* 0x002fc800078e02ff */
[----:B------:R-:W-:-:S08]  /*09e0*/  @P0 IMAD R5, R148, UR22, R5 ;  /* 0x0000001694050c24 */ /* 0x000fd0000f8e0205 */
[-C--:B------:R-:W-:Y:S01]  /*09f0*/  @!P2 IADD3 R8, PT, PT, R8, -R7.reuse, RZ ;  /* 0x800000070808a210 */ /* 0x080fe20007ffe0ff */
[----:B------:R-:W-:Y:S01]  /*0a00*/  @!P2 VIADD R26, R26, 0x1 ;  /* 0x000000011a1aa836 */ /* 0x000fe20000000000 */
[----:B------:R-:W-:Y:S02]  /*0a10*/  @P0 R2UR UR24, R5 ;  /* 0x00000000051802ca */ /* 0x000fe400000e0000 */
[----:B------:R-:W-:Y:S01]  /*0a20*/  ISETP.GE.U32.AND P4, PT, R8, R7, PT ;  /* 0x000000070800720c */ /* 0x000fe20003f86070 */
[----:B--2---:R-:W-:-:S04]  /*0a30*/  @!P0 IMAD R4, R148, R4, R147 ;  /* 0x0000000494048224 */ /* 0x004fc800078e0293 */
[----:B------:R-:W-:-:S05]  /*0a40*/  @!P0 IMAD R4, R4, UR22, RZ ;  /* 0x0000001604048c24 */ /* 0x000fca000f8e02ff */
[----:B------:R-:W-:-:S03]  /*0a50*/  @!P0 R2UR UR24, R4 ;  /* 0x00000000041882ca */ /* 0x000fc600000e0000 */
[----:B------:R-:W-:-:S05]  /*0a60*/  @P4 IADD3 R26, PT, PT, R26, 0x1, RZ ;  /* 0x000000011a1a4810 */ /* 0x000fca0007ffe0ff */
[----:B------:R-:W-:Y:S01]  /*0a70*/  @!P1 IMAD.MOV R26, RZ, RZ, -R26 ;  /* 0x000000ffff1a9224 */ /* 0x000fe200078e0a1a */
[----:B------:R-:W-:-:S04]  /*0a80*/  @!P3 LOP3.LUT R26, RZ, R0, RZ, 0x33, !PT ;  /* 0x00000000ff1ab212 */ /* 0x000fc800078e33ff */
[----:B------:R-:W-:Y:S01]  /*0a90*/  SHF.R.S32.HI R17, RZ, 0x1f, R26 ;  /* 0x0000001fff117819 */ /* 0x000fe2000001141a */
[----:B---3--:R-:W-:Y:S06]  /*0aa0*/  @!P0 BRA `(.L_x_607) ;  /* 0x0000000000208947 */ /* 0x008fec0003800000 */
        /* <DEDUP_REMOVED lines=8> */
.L_x_607:
[----:B------:R-:W1:Y:S08]  /*0b30*/  LDC R0, c[0x0][0x3e0] ;  /* 0x0000f800ff007b82 */ /* 0x000e700000000800 */
[----:B------:R-:W2:Y:S01]  /*0b40*/  LDC R21, c[0x0][0x444] ;  /* 0x00011100ff157b82 */ /* 0x000ea20000000800 */
[----:B-1----:R-:W-:-:S04]  /*0b50*/  IMAD R0, R148, R0, R147 ;  /* 0x0000000094007224 */ /* 0x002fc800078e0293 */
[----:B--2---:R-:W-:-:S05]  /*0b60*/  IMAD R0, R0, R21, RZ ;  /* 0x0000001500007224 */ /* 0x004fca00078e02ff */
[----:B------:R-:W-:-:S15]  /*0b70*/  R2UR UR23, R0 ;  /* 0x00000000001772ca */ /* 0x000fde00000e0000 */
.L_x_608:
[----:B------:R-:W1:Y:S01]  /*0b80*/  S2R R13, SR_TID.X ;  /* 0x00000000000d7919 */ /* 0x000e620000002100 */
[----:B------:R-:W2:Y:S01]  /*0b90*/  LDCU.64 UR14, c[0x0][0x588] ;  /* 0x0000b100ff0e77ac */ /* 0x000ea20008000a00 */
[----:B------:R-:W-:Y:S01]  /*0ba0*/  IMAD.MOV.U32 R31, RZ, RZ, RZ ;  /* 0x000000ffff1f7224 */ /* 0x000fe200078e00ff */
[----:B------:R-:W3:Y:S01]  /*0bb0*/  LDC.64 R10, c[0x0][0x590] ;  /* 0x00016400ff0a7b82 */ /* 0x000ee20000000a00 */
[----:B------:R-:W-:Y:S01]  /*0bc0*/  SHF.R.S32.HI R4, RZ, 0x1f, R23 ;  /* 0x0000001fff047819 */ /* 0x000fe20000011417 */
[----:B------:R-:W4:Y:S01]  /*0bd0*/  LDCU.64 UR10, c[0x0][0x3d0] ;  /* 0x00007a00ff0a77ac */ /* 0x000f220008000a00 */
[----:B------:R-:W5:Y:S01]  /*0be0*/  S2R R162, SR_TID.X ;  /* 0x0000000000a27919 */ /* 0x000f620000002100 */
[----:B------:R-:W-:Y:S01]  /*0bf0*/  SHF.R.S32.HI R15, RZ, 0x1f, R21 ;  /* 0x0000001fff0f7819 */ /* 0x000fe20000011415 */
[----:B------:R-:W-:Y:S01]  /*0c00*/  IMAD.WIDE.U32 R20, R148, R21, RZ ;  /* 0x0000001594147225 */ /* 0x000fe200078e00ff */
[----:B------:R-:W2:Y:S01]  /*0c10*/  LDCU.64 UR12, c[0x0][0x3a0] ;  /* 0x00007400ff0c77ac */ /* 0x000ea20008000a00 */
[----:B------:R-:W-:Y:S01]  /*0c20*/  R2UR UR29, R4 ;  /* 0x00000000041d72ca */ /* 0x000fe200000e0000 */
[----:B------:R-:W2:Y:S01]  /*0c30*/  LDC R9, c[0x0][0x3e0] ;  /* 0x0000f800ff097b82 */ /* 0x000ea20000000800 */
[----:B------:R-:W-:Y:S01]  /*0c40*/  IMAD R15, R15, R148, RZ ;  /* 0x000000940f0f7224 */ /* 0x000fe200078e02ff */
[----:B------:R-:W5:Y:S01]  /*0c50*/  LDCU.64 UR8, c[0x0][0x3a8] ;  /* 0x00007500ff0877ac */ /* 0x000f620008000a00 */
[----:B------:R-:W-:-:S02]  /*0c60*/  ISETP.NE.AND P3, PT, RZ, UR27, PT ;  /* 0x0000001bff007c0c */ /* 0x000fc4000bf65270 */
[----:B------:R-:W-:Y:S02]  /*0c70*/  CS2R R94, SRZ ;  /* 0x00000000005e7805 */ /* 0x000fe4000001ff00 */
[----:B------:R-:W-:Y:S01]  /*0c80*/  CS2R R92, SRZ ;  /* 0x00000000005c7805 */ /* 0x000fe2000001ff00 */
[----:B------:R-:W-:Y:S01]  /*0c90*/  UIADD3 UR30, UPT, UPT, UR25, -0x1, URZ ;  /* 0xffffffff191e7890 */ /* 0x000fe2000fffe0ff */
[----:B------:R-:W-:Y:S01]  /*0ca0*/  IADD3 R8, PT, PT, R21, R15, RZ ;  /* 0x0000000f15087210 */ /* 0x000fe20007ffe0ff */
[----:B------:R-:W5:Y:S01]  /*0cb0*/  LDC.64 R6, c[0x0][0x3b0] ;  /* 0x0000ec00ff067b82 */ /* 0x000f620000000a00 */
[----:B------:R-:W5:Y:S01]  /*0cc0*/  LDCU.64 UR32, c[0x0][0x5e8] ;  /* 0x0000bd00ff2077ac */ /* 0x000f620008000a00 */
[----:B------:R-:W-:Y:S02]  /*0cd0*/  CS2R R98, SRZ ;  /* 0x0000000000627805 */ /* 0x000fe4000001ff00 */
[----:B------:R-:W-:Y:S01]  /*0ce0*/  CS2R R96, SRZ ;  /* 0x0000000000607805 */ /* 0x000fe2000001ff00 */
[----:B----4-:R-:W-:Y:S01]  /*0cf0*/  IMAD R5, R17, UR10, RZ ;  /* 0x0000000a11057c24 */ /* 0x010fe2000f8e02ff */
[----:B------:R-:W-:Y:S01]  /*0d00*/  USHF.L.U32 UR28, UR30, 0x7, URZ ;  /* 0x000000071e1c7899 */ /* 0x000fe200080006ff */
[----:B------:R-:W-:Y:S01]  /*0d10*/  CS2R R90, SRZ ;  /* 0x00000000005a7805 */ /* 0x000fe2000001ff00 */
[----:B------:R-:W-:Y:S01]  /*0d20*/  ULOP3.LUT UR30, UR30, 0x80000001, URZ, 0xc0, !UPT ;  /* 0x800000011e1e7892 */ /* 0x000fe2000f8ec0ff */
[----:B------:R-:W-:Y:S01]  /*0d30*/  IMAD R16, R26, UR11, R5 ;  /* 0x0000000b1a107c24 */ /* 0x000fe2000f8e0205 */
[----:B------:R-:W-:Y:S01]  /*0d40*/  USHF.R.S32.HI UR31, URZ, 0x1f, UR28 ;  /* 0x0000001fff1f7899 */ /* 0x000fe2000801141c */
[----:B------:R-:W4:Y:S01]  /*0d50*/  LDC.64 R4, c[0x0][0x598] ;  /* 0x00016600ff047b82 */ /* 0x000f220000000a00 */
[----:B------:R-:W-:Y:S01]  /*0d60*/  UISETP.NE.AND UP1, UPT, UR30, 0x1, UPT ;  /* 0x000000011e00788c */ /* 0x000fe2000bf25270 */
[----:B------:R-:W-:Y:S01]  /*0d70*/  CS2R R88, SRZ ;  /* 0x0000000000587805 */ /* 0x000fe2000001ff00 */
[----:B-1----:R-:W-:Y:S01]  /*0d80*/  IMAD.SHL.U32 R0, R13, 0x8, RZ ;  /* 0x000000080d007824 */ /* 0x002fe200078e00ff */
[----:B------:R-:W-:Y:S01]  /*0d90*/  UIADD3 UR24, UPT, UPT, UR28, UR24, URZ ;  /* 0x000000181c187290 */ /* 0x000fe2000fffe0ff */
[----:B---3--:R-:W-:Y:S01]  /*0da0*/  IMAD R12, R10, UR31, RZ ;  /* 0x0000001f0a0c7c24 */ /* 0x008fe2000f8e02ff */
[----:B--2---:R-:W-:Y:S01]  /*0db0*/  SHF.R.S32.HI R21, RZ, 0x1f, R9 ;  /* 0x0000001fff157819 */ /* 0x004fe20000011409 */
[----:B------:R-:W-:Y:S01]  /*0dc0*/  IMAD R8, R8, R9, RZ ;  /* 0x0000000908087224 */ /* 0x000fe200078e02ff */
[----:B------:R-:W-:Y:S01]  /*0dd0*/  LOP3.LUT R30, R0, 0x18, RZ, 0xc0, !PT ;  /* 0x00000018001e7812 */ /* 0x000fe200078ec0ff */
[----:B------:R-:W-:Y:S01]  /*0de0*/  IMAD R12, R11, UR28, R12 ;  /* 0x0000001c0b0c7c24 */ /* 0x000fe2000f8e020c */
[----:B-----5:R-:W-:Y:S01]  /*0df0*/  LOP3.LUT R180, R162, 0x1f, RZ, 0xc0, !PT ;  /* 0x0000001fa2b47812 */ /* 0x020fe200078ec0ff */
[----:B------:R-:W-:Y:S01]  /*0e00*/  IMAD R8, R21, R20, R8 ;  /* 0x0000001415087224 */ /* 0x000fe200078e0208 */
[----:B------:R-:W-:Y:S01]  /*0e10*/  UIADD3 UR23, UPT, UPT, UR28, UR23, URZ ;  /* 0x000000171c177290 */ /* 0x000fe2000fffe0ff */
[----:B------:R-:W-:Y:S01]  /*0e20*/  IMAD.WIDE.U32 R24, R148, UR14, R30 ;  /* 0x0000000e94187c25 */ /* 0x000fe2000f8e001e */
[----:B------:R-:W-:-:S02]  /*0e30*/  SHF.L.U64.HI R18, R6, 0x6, R7 ;  /* 0x0000000606127819 */ /* 0x000fc40000010207 */
[----:B------:R-:W-:Y:S02]  /*0e40*/  CS2R R86, SRZ ;  /* 0x0000000000567805 */ /* 0x000fe4000001ff00 */
[----:B------:R-:W-:Y:S01]  /*0e50*/  CS2R R84, SRZ ;  /* 0x0000000000547805 */ /* 0x000fe2000001ff00 */
[C---:B------:R-:W-:Y:S01]  /*0e60*/  IMAD R25, R148.reuse, UR15, R25 ;  /* 0x0000000f94197c24 */ /* 0x040fe2000f8e0219 */
[----:B------:R-:W1:Y:S01]  /*0e70*/  LDCU.64 UR14, c[0x0][0x3d8] ;  /* 0x00007b00ff0e77ac */ /* 0x000e620008000a00 */
[C-C-:B------:R-:W-:Y:S01]  /*0e80*/  IMAD.WIDE.U32 R28, R148.reuse, UR12, R30.reuse ;  /* 0x0000000c941c7c25 */ /* 0x140fe2000f8e001e */
[----:B------:R-:W-:Y:S02]  /*0e90*/  CS2R R78, SRZ ;  /* 0x00000000004e7805 */ /* 0x000fe4000001ff00 */
[----:B------:R-:W-:Y:S02]  /*0ea0*/  CS2R R76, SRZ ;  /* 0x00000000004c7805 */ /* 0x000fe4000001ff00 */
[----:B------:R-:W-:Y:S01]  /*0eb0*/  CS2R R82, SRZ ;  /* 0x0000000000527805 */ /* 0x000fe2000001ff00 */
[----:B------:R-:W-:Y:S01]  /*0ec0*/  IMAD.WIDE.U32 R30, R148, UR8, R30 ;  /* 0x00000008941e7c25 */ /* 0x000fe2000f8e001e */
[----:B------:R-:W-:-:S02]  /*0ed0*/  CS2R R80, SRZ ;  /* 0x0000000000507805 */ /* 0x000fc4000001ff00 */
[----:B------:R-:W-:Y:S02]  /*0ee0*/  CS2R R74, SRZ ;  /* 0x00000000004a7805 */ /* 0x000fe4000001ff00 */
[----:B------:R-:W-:Y:S01]  /*0ef0*/  CS2R R72, SRZ ;  /* 0x0000000000487805 */ /* 0x000fe2000001ff00 */
[C---:B------:R-:W-:Y:S01]  /*0f00*/  IMAD R29, R148.reuse, UR13, R29 ;  /* 0x0000000d941d7c24 */ /* 0x040fe2000f8e021d */
[----:B------:R-:W2:Y:S01]  /*0f10*/  LDCU.64 UR12, c[0x0][0x3c8] ;  /* 0x00007900ff0c77ac */ /* 0x000ea20008000a00 */
[----:B------:R-:W-:Y:S01]  /*0f20*/  IMAD R31, R148, UR9, R31 ;  /* 0x00000009941f7c24 */ /* 0x000fe2000f8e021f */
[----:B------:R-:W-:Y:S01]  /*0f30*/  CS2R R70, SRZ ;  /* 0x0000000000467805 */ /* 0x000fe2000001ff00 */
[----:B------:R-:W-:Y:S01]  /*0f40*/  IMAD.WIDE.U32 R28, R26, UR10, R28 ;  /* 0x0000000a1a1c7c25 */ /* 0x000fe2000f8e001c */
[----:B------:R-:W3:Y:S01]  /*0f50*/  LDCU.64 UR10, c[0x0][0x398] ;  /* 0x00007300ff0a77ac */ /* 0x000ee20008000a00 */
[----:B------:R-:W-:Y:S02]  /*0f60*/  CS2R R68, SRZ ;  /* 0x0000000000447805 */ /* 0x000fe4000001ff00 */
[----:B------:R-:W-:Y:S01]  /*0f70*/  IMAD.WIDE.U32 R24, R10, UR28, R24 ;  /* 0x0000001c0a187c25 */ /* 0x000fe2000f8e0018 */
[----:B------:R-:W5:Y:S03]  /*0f80*/  LDCU.64 UR8, c[0x0][0x550] ;  /* 0x0000aa00ff0877ac */ /* 0x000f660008000a00 */
[----:B-1----:R-:W-:Y:S01]  /*0f90*/  IMAD R17, R17, UR14, RZ ;  /* 0x0000000e11117c24 */ /* 0x002fe2000f8e02ff */
[----:B------:R-:W-:Y:S01]  /*0fa0*/  IADD3 R25, PT, PT, R25, R12, RZ ;  /* 0x0000000c19197210 */ /* 0x000fe20007ffe0ff */
[----:B------:R-:W-:Y:S01]  /*0fb0*/  UIMAD.WIDE UR32, UR23, 0x4, UR32 ;  /* 0x00000004172078a5 */ /* 0x000fe2000f8e0220 */
[----:B------:R-:W1:Y:S01]  /*0fc0*/  S2R R12, SR_CTAID.X ;  /* 0x00000000000c7919 */ /* 0x000e620000002500 */
[----:B------:R-:W-:-:S02]  /*0fd0*/  IMAD R14, R26, UR15, R17 ;  /* 0x0000000f1a0e7c24 */ /* 0x000fc4000f8e0211 */
[----:B------:R-:W-:Y:S01]  /*0fe0*/  IMAD.WIDE.U32 R26, R26, UR14, R30 ;  /* 0x0000000e1a1a7c25 */ /* 0x000fe2000f8e001e */
[----:B------:R-:W2:Y:S03]  /*0ff0*/  LDCU UR14, c[0x0][0x44c] ;  /* 0x00008980ff0e77ac */ /* 0x000ea60008000800 */
[----:B------:R-:W-:Y:S02]  /*1000*/  IMAD.IADD R15, R27, 0x1, R14 ;  /* 0x000000011b0f7824 */ /* 0x000fe400078e020e */
[----:B------:R-:W-:Y:S02]  /*1010*/  IMAD.MOV.U32 R14, RZ, RZ, R26 ;  /* 0x000000ffff0e7224 */ /* 0x000fe400078e001a */
[----:B----4-:R-:W-:-:S04]  /*1020*/  IMAD.WIDE.U32 R24, R147, R4, R24 ;  /* 0x0000000493187225 */ /* 0x010fc800078e0018 */
[----:B------:R-:W-:Y:S02]  /*1030*/  IMAD R4, R6, UR31, RZ ;  /* 0x0000001f06047c24 */ /* 0x000fe4000f8e02ff */
[----:B------:R-:W-:-:S04]  /*1040*/  IMAD.WIDE.U32 R26, R20, R9, RZ ;  /* 0x00000009141a7225 */ /* 0x000fc800078e00ff */
[----:B------:R-:W-:Y:S01]  /*1050*/  IMAD.IADD R17, R29, 0x1, R16 ;  /* 0x000000011d117824 */ /* 0x000fe200078e0210 */
[----:B------:R-:W-:Y:S01]  /*1060*/  IADD3 R8, PT, PT, R27, R8, RZ ;  /* 0x000000081b087210 */ /* 0x000fe20007ffe0ff */
[----:B------:R-:W-:Y:S01]  /*1070*/  IMAD.MOV.U32 R16, RZ, RZ, R28 ;  /* 0x000000ffff107224 */ /* 0x000fe200078e001c */
[----:B--2---:R-:W-:Y:S01]  /*1080*/  USHF.R.S32.HI UR15, URZ, 0x1f, UR14 ;  /* 0x0000001fff0f7899 */ /* 0x004fe2000801140e */
[----:B------:R-:W-:-:S04]  /*1090*/  IMAD.WIDE.U32 R30, R6, UR28, RZ ;  /* 0x0000001c061e7c25 */ /* 0x000fc8000f8e00ff */
[----:B------:R-:W-:Y:S01]  /*10a0*/  IMAD R4, R7, UR28, R4 ;  /* 0x0000001c07047c24 */ /* 0x000fe2000f8e0204 */
[----:B------:R-:W-:Y:S01]  /*10b0*/  LOP3.LUT R30, R30, 0x18, R0, 0xf8, !PT ;  /* 0x000000181e1e7812 */ /* 0x000fe200078ef800 */
[----:B------:R-:W-:Y:S01]  /*10c0*/  IMAD R28, R147, UR14, RZ ;  /* 0x0000000e931c7c24 */ /* 0x000fe2000f8e02ff */
[----:B------:R-:W-:Y:S01]  /*10d0*/  SHF.R.U32.HI R0, RZ, 0x2, R162 ;  /* 0x00000002ff007819 */ /* 0x000fe200000116a2 */
[----:B------:R-:W-:Y:S02]  /*10e0*/  IMAD.IADD R31, R31, 0x1, R4 ;  /* 0x000000011f1f7824 */ /* 0x000fe400078e0204 */
[----:B------:R-:W-:Y:S01]  /*10f0*/  IMAD R25, R147, R5, R25 ;  /* 0x0000000593197224 */ /* 0x000fe200078e0219 */
[----:B------:R-:W-:Y:S01]  /*1100*/  SHF.R.S32.HI R29, RZ, 0x1f, R28 ;  /* 0x0000001fff1d7819 */ /* 0x000fe2000001141c */
[----:B------:R-:W-:Y:S01]  /*1110*/  IMAD R20, R8, UR14, RZ ;  /* 0x0000000e08147c24 */ /* 0x000fe2000f8e02ff */
[----:B------:R-:W2:Y:S01]  /*1120*/  LDC.64 R4, c[0x0][0x460] ;  /* 0x00011800ff047b82 */ /* 0x000ea20000000a00 */
[----:B---3--:R-:W-:Y:S01]  /*1130*/  IMAD.WIDE.U32 R30, R148, UR10, R30 ;  /* 0x0000000a941e7c25 */ /* 0x008fe2000f8e001e */
[----:B------:R-:W-:-:S03]  /*1140*/  SHF.L.U64.HI R8, R10, 0x6, R11 ;  /* 0x000000060a087819 */ /* 0x000fc6000001020b */
[----:B------:R-:W-:-:S04]  /*1150*/  IMAD.WIDE.U32 R28, R26, UR14, R28 ;  /* 0x0000000e1a1c7c25 */ /* 0x000fc8000f8e001c */
[----:B------:R-:W-:Y:S01]  /*1160*/  IMAD R20, R26, UR15, R20 ;  /* 0x0000000f1a147c24 */ /* 0x000fe2000f8e0214 */
[----:B------:R-:W-:Y:S01]  /*1170*/  USEL UR15, URZ, 0x2000, UP1 ;  /* 0x00002000ff0f7887 */ /* 0x000fe20008800000 */
[----:B------:R-:W-:-:S03]  /*1180*/  IMAD.WIDE.U32 R26, R0, R10, R24 ;  /* 0x0000000a001a7225 */ /* 0x000fc600078e0018 */
[----:B------:R-:W-:Y:S01]  /*1190*/  IADD3 R21, PT, PT, R29, R20, RZ ;  /* 0x000000141d157210 */ /* 0x000fe20007ffe0ff */
[----:B------:R-:W-:Y:S01]  /*11a0*/  IMAD R31, R148, UR11, R31 ;  /* 0x0000000b941f7c24 */ /* 0x000fe2000f8e021f */
[----:B-----5:R-:W-:Y:S01]  /*11b0*/  LEA R168, P0, R26, UR8, 0x1 ;  /* 0x000000081aa87c11 */ /* 0x020fe2000f8008ff */
[----:B------:R-:W-:Y:S01]  /*11c0*/  IMAD R11, R0, R11, R27 ;  /* 0x0000000b000b7224 */ /* 0x000fe200078e021b */
[----:B------:R-:W3:Y:S01]  /*11d0*/  LDCU.64 UR10, c[0x0][0x380] ;  /* 0x00007000ff0a77ac */ /* 0x000ee20008000a00 */
[----:B------:R-:W-:Y:S01]  /*11e0*/  IMAD.SHL.U32 R25, R10, 0x40, RZ ;  /* 0x000000400a197824 */ /* 0x000fe200078e00ff */
[----:B------:R-:W-:Y:S01]  /*11f0*/  IADD3 R177, PT, PT, R150, UR15, RZ ;  /* 0x0000000f96b17c10 */ /* 0x000fe2000fffe0ff */
[----:B------:R-:W-:Y:S01]  /*1200*/  IMAD.WIDE.U32 R30, R147, UR12, R30 ;  /* 0x0000000c931e7c25 */ /* 0x000fe2000f8e001e */
[----:B------:R-:W-:Y:S01]  /*1210*/  LEA.HI.X R169, R26, UR9, R11, 0x1, P0 ;  /* 0x000000091aa97c11 */ /* 0x000fe200080f0c0b */
[----:B------:R-:W-:Y:S01]  /*1220*/  @P3 BAR.SYNC.DEFER_BLOCKING 0x0 ;  /* 0x0000000000003b1d */ /* 0x000fe20000010000 */
[----:B------:R-:W-:Y:S01]  /*1230*/  LEA R26, P0, R25, R168, 0x1 ;  /* 0x000000a8191a7211 */ /* 0x000fe200078008ff */
[----:B------:R-:W-:Y:S01]  /*1240*/  IMAD R31, R147, UR13, R31 ;  /* 0x0000000d931f7c24 */ /* 0x000fe2000f8e021f */
[----:B--2---:R-:W-:Y:S01]  /*1250*/  ISETP.NE.U32.AND P2, PT, R4, RZ, PT ;  /* 0x000000ff0400720c */ /* 0x004fe20003f45070 */
[----:B------:R-:W-:Y:S01]  /*1260*/  IMAD.MOV.U32 R20, RZ, RZ, R28 ;  /* 0x000000ffff147224 */ /* 0x000fe200078e001c */
[----:B------:R-:W-:-:S03]  /*1270*/  LEA.HI.X R27, R25, R169, R8, 0x1, P0 ;  /* 0x000000a9191b7211 */ /* 0x000fc600000f0c08 */
[----:B------:R-:W1:Y:S01]  /*1280*/  LDC.64 R10, c[0x0][0x5f8] ;  /* 0x00017e00ff0a7b82 */ /* 0x000e620000000a00 */
[----:B------:R-:W-:Y:S01]  /*1290*/  IMAD.WIDE.U32 R24, R0, R6, R30 ;  /* 0x0000000600187225 */ /* 0x000fe200078e001e */
[----:B------:R-:W-:Y:S01]  /*12a0*/  IADD3 R164, P0, PT, R23, UR19, RZ ;  /* 0x0000001317a47c10 */ /* 0x000fe2000ff1e0ff */
[----:B------:R-:W2:Y:S01]  /*12b0*/  LDCU.64 UR8, c[0x0][0x390] ;  /* 0x00007200ff0877ac */ /* 0x000ea20008000a00 */
[----:B------:R-:W-:Y:S01]  /*12c0*/  ISETP.NE.AND.EX P2, PT, R5, RZ, PT, P2 ;  /* 0x000000ff0500720c */ /* 0x000fe20003f45320 */
[----:B------:R-:W-:Y:S02]  /*12d0*/  IMAD.SHL.U32 R8, R6, 0x40, RZ ;  /* 0x0000004006087824 */ /* 0x000fe400078e00ff */
[----:B------:R-:W-:Y:S01]  /*12e0*/  IMAD R165, R0, R7, R25 ;  /* 0x0000000700a57224 */ /* 0x000fe200078e0219 */
[----:B------:R-:W4:Y:S01]  /*12f0*/  LDC.64 R4, c[0x0][0x3c0] ;  /* 0x0000f000ff047b82 */ /* 0x000f220000000a00 */
[C---:B---3--:R-:W-:Y:S01]  /*1300*/  LEA R166, P1, R24.reuse, UR10, 0x1 ;  /* 0x0000000a18a67c11 */ /* 0x048fe2000f8208ff */
[----:B------:R-:W-:Y:S01]  /*1310*/  IMAD.WIDE R28, R9, UR14, RZ ;  /* 0x0000000e091c7c25 */ /* 0x000fe2000f8e02ff */
[----:B------:R-:W-:Y:S01]  /*1320*/  SEL R19, R19, RZ, P2 ;  /* 0x000000ff13137207 */ /* 0x000fe20001000000 */
[----:B------:R-:W3:Y:S01]  /*1330*/  LDCU.64 UR12, c[0x0][0x570] ;  /* 0x0000ae00ff0c77ac */ /* 0x000ee20008000a00 */
[----:B------:R-:W-:Y:S01]  /*1340*/  LEA.HI.X R165, R24, UR11, R165, 0x1, P1 ;  /* 0x0000000b18a57c11 */ /* 0x000fe200088f0ca5 */
[----:B------:R-:W-:Y:S01]  /*1350*/  IMAD R171, R9, UR14, RZ ;  /* 0x0000000e09ab7c24 */ /* 0x000fe2000f8e02ff */
[C---:B------:R-:W-:Y:S01]  /*1360*/  LEA R22, P1, R8.reuse, R166, 0x1 ;  /* 0x000000a608167211 */ /* 0x040fe200078208ff */
[----:B------:R-:W5:Y:S01]  /*1370*/  LDC.64 R6, c[0x0][0x3b8] ;  /* 0x0000ee00ff067b82 */ /* 0x000f620000000a00 */
[----:B------:R-:W-:Y:S01]  /*1380*/  VOTEU.ANY UP0, P0 ;  /* 0x0000000000ff7886 */ /* 0x000fe20000000100 */
[----:B------:R-:W-:Y:S01]  /*1390*/  IADD3 R19, P0, PT, R19, UR28, RZ ;  /* 0x0000001c13137c10 */ /* 0x000fe2000ff1e0ff */
[----:B------:R-:W-:Y:S01]  /*13a0*/  @!PT LDS RZ, [RZ] ;  /* 0x00000000fffff984 */ /* 0x000fe20000000800 */
[----:B------:R-:W-:Y:S01]  /*13b0*/  @!PT LDS RZ, [RZ] ;  /* 0x00000000fffff984 */ /* 0x000fe20000000800 */
[----:B------:R-:W-:Y:S01]  /*13c0*/  @!PT LDS RZ, [RZ] ;  /* 0x00000000fffff984 */ /* 0x000fe20000000800 */
[----:B------:R-:W-:Y:S01]  /*13d0*/  LDGSTS.E.BYPASS.LTC128B.128 [R150+0x4000], desc[UR20][R168.64] ;  /* 0x04000000a8967fae */ /* 0x000fe2000b981a14 */
[----:B------:R-:W-:Y:S01]  /*13e0*/  LEA.HI.X R23, R8, R165, R18, 0x1, P1 ;  /* 0x000000a508177211 */ /* 0x000fe200008f0c12 */
[----:B------:R-:W-:Y:S01]  /*13f0*/  ULEA.HI.X.SX32 UR29, UR19, UR29, 0x1, UP0 ;  /* 0x0000001d131d7291 */ /* 0x000fe200080f0eff */
[----:B------:R-:W-:Y:S01]  /*1400*/  SHF.R.U32.HI R8, RZ, 0x5, R13 ;  /* 0x00000005ff087819 */ /* 0x000fe2000001160d */
[----:B------:R1:W-:Y:S01]  /*1410*/  LDGSTS.E.BYPASS.LTC128B.128 [R150+0x5000], desc[UR20][R26.64] ;  /* 0x050000001a967fae */ /* 0x0003e2000b981a14 */
[----:B------:R-:W-:Y:S01]  /*1420*/  IMAD.X R25, RZ, RZ, UR31, P0 ;  /* 0x0000001fff197e24 */ /* 0x000fe200080e06ff */
[----:B------:R-:W2:Y:S01]  /*1430*/  LDCU.64 UR10, c[0x0][0x388] ;  /* 0x00007100ff0a77ac */ /* 0x000ea20008000a00 */
[----:B------:R-:W-:-:S05]  /*1440*/  IMAD.MOV.U32 R167, RZ, RZ, R165 ;  /* 0x000000ffffa77224 */ /* 0x000fca00078e00a5 */
[----:B------:R1:W-:Y:S01]  /*1450*/  LDGSTS.E.BYPASS.LTC128B.128 [R177], desc[UR20][R166.64] ;  /* 0x00000000a6b17fae */ /* 0x0003e2000b981a14 */
[----:B----4-:R-:W-:-:S03]  /*1460*/  IMAD.WIDE.U32 R14, R164, R4, R14 ;  /* 0x00000004a40e7225 */ /* 0x010fc600078e000e */
[----:B------:R4:W-:Y:S01]  /*1470*/  LDGSTS.E.BYPASS.LTC128B.128 [R177+0x1000], desc[UR20][R22.64] ;  /* 0x0100000016b17fae */ /* 0x0009e2000b981a14 */
[----:B-----5:R-:W-:-:S04]  /*1480*/  IMAD R18, R6, UR29, RZ ;  /* 0x0000001d06127c24 */ /* 0x020fc8000f8e02ff */
[----:B------:R-:W-:Y:S02]  /*1490*/  IMAD R18, R164, R7, R18 ;  /* 0x00000007a4127224 */ /* 0x000fe400078e0212 */
[----:B-1----:R-:W-:-:S04]  /*14a0*/  IMAD.WIDE.U32 R26, R12, R10, RZ ;  /* 0x0000000a0c1a7225 */ /* 0x002fc800078e00ff */
[----:B------:R-:W-:Y:S02]  /*14b0*/  IMAD R10, R29, R19, RZ ;  /* 0x000000131d0a7224 */ /* 0x000fe400078e02ff */
[----:B------:R-:W-:Y:S02]  /*14c0*/  IMAD R11, R12, R11, R27 ;  /* 0x0000000b0c0b7224 */ /* 0x000fe400078e021b */
[C---:B------:R-:W-:Y:S02]  /*14d0*/  IMAD R10, R28.reuse, R25, R10 ;  /* 0x000000191c0a7224 */ /* 0x040fe400078e020a */
[----:B------:R-:W-:Y:S01]  /*14e0*/  IMAD.WIDE.U32 R24, R28, R19, R20 ;  /* 0x000000131c187225 */ /* 0x000fe200078e0014 */
[----:B------:R-:W-:Y:S02]  /*14f0*/  SEL R19, R26, RZ, P3 ;  /* 0x000000ff1a137207 */ /* 0x000fe40001800000 */
[----:B------:R-:W-:Y:S01]  /*1500*/  SEL R11, R11, RZ, P3 ;  /* 0x000000ff0b0b7207 */ /* 0x000fe20001800000 */
[----:B------:R-:W-:Y:S01]  /*1510*/  IMAD R20, R8, R171, R180 ;  /* 0x000000ab08147224 */ /* 0x000fe200078e02b4 */
[----:B------:R-:W-:Y:S01]  /*1520*/  IADD3 R10, PT, PT, R25, R10, RZ ;  /* 0x0000000a190a7210 */ /* 0x000fe20007ffe0ff */
[----:B------:R-:W-:-:S03]  /*1530*/  IMAD R12, R4, UR29, RZ ;  /* 0x0000001d040c7c24 */ /* 0x000fc6000f8e02ff */
[----:B------:R-:W-:Y:S01]  /*1540*/  IADD3 R19, P1, P0, R20, R24, R19 ;  /* 0x0000001814137210 */ /* 0x000fe2000783e013 */
[C---:B------:R-:W-:Y:S01]  /*1550*/  IMAD.WIDE.U32 R24, R164.reuse, R6, R16 ;  /* 0x00000006a4187225 */ /* 0x040fe200078e0010 */
[----:B------:R-:W-:Y:S02]  /*1560*/  SHF.R.S32.HI R17, RZ, 0x1f, R20 ;  /* 0x0000001fff117819 */ /* 0x000fe40000011414 */
[----:B------:R-:W-:Y:S01]  /*1570*/  MOV R16, R14 ;  /* 0x0000000e00107202 */ /* 0x000fe20000000f00 */
[----:B------:R-:W-:Y:S01]  /*1580*/  IMAD.IADD R25, R25, 0x1, R18 ;  /* 0x0000000119197824 */ /* 0x000fe200078e0212 */
[----:B------:R-:W-:Y:S01]  /*1590*/  IADD3.X R10, PT, PT, R17, R10, R11, P1, P0 ;  /* 0x0000000a110a7210 */ /* 0x000fe20000fe040b */
[----:B------:R-:W-:Y:S01]  /*15a0*/  IMAD R12, R164, R5, R12 ;  /* 0x00000005a40c7224 */ /* 0x000fe200078e020c */
[----:B------:R-:W-:Y:S01]  /*15b0*/  SHF.L.U32 R11, R171, 0x7, RZ ;  /* 0x00000007ab0b7819 */ /* 0x000fe200000006ff */
[----:B------:R-:W-:-:S03]  /*15c0*/  IMAD.WIDE.U32 R24, R0, R6, R24 ;  /* 0x0000000600187225 */ /* 0x000fc600078e0018 */
[----:B------:R-:W-:Y:S01]  /*15d0*/  IADD3 R19, P1, PT, R11, R19, RZ ;  /* 0x000000130b137210 */ /* 0x000fe20007f3e0ff */
[----:B------:R-:W-:Y:S01]  /*15e0*/  IMAD.IADD R17, R15, 0x1, R12 ;  /* 0x000000010f117824 */ /* 0x000fe200078e020c */
[----:B------:R-:W-:Y:S01]  /*15f0*/  LEA R15, P0, R6, R24, 0x6 ;  /* 0x00000018060f7211 */ /* 0x000fe200078030ff */
[C---:B------:R-:W-:Y:S01]  /*1600*/  IMAD R12, R0.reuse, R7, R25 ;  /* 0x00000007000c7224 */ /* 0x040fe200078e0219 */
[----:B------:R-:W-:Y:S01]  /*1610*/  LEA.HI.X.SX32 R10, R11, R10, 0x1, P1 ;  /* 0x0000000a0b0a7211 */ /* 0x000fe200008f0eff */
[----:B------:R-:W-:Y:S01]  /*1620*/  IMAD.WIDE.U32 R16, R0, R4, R16 ;  /* 0x0000000400107225 */ /* 0x000fe200078e0010 */
[----:B--2---:R-:W-:Y:S02]  /*1630*/  LEA R14, P1, R15, UR10, 0x1 ;  /* 0x0000000a0f0e7c11 */ /* 0x004fe4000f8208ff */
[----:B------:R-:W-:Y:S01]  /*1640*/  LEA.HI.X R6, R6, R12, R7, 0x6, P0 ;  /* 0x0000000c06067211 */ /* 0x000fe200000f3407 */
[----:B------:R-:W-:Y:S01]  /*1650*/  IMAD R7, R0, R5, R17 ;  /* 0x0000000500077224 */ /* 0x000fe200078e0211 */
[----:B------:R-:W-:-:S02]  /*1660*/  LEA R0, P0, R4, R16, 0x6 ;  /* 0x0000001004007211 */ /* 0x000fc400078030ff */
[----:B------:R-:W-:Y:S02]  /*1670*/  LEA.HI.X R15, R15, UR11, R6, 0x1, P1 ;  /* 0x0000000b0f0f7c11 */ /* 0x000fe400088f0c06 */
[----:B------:R-:W-:Y:S02]  /*1680*/  LEA.HI.X R5, R4, R7, R5, 0x6, P0 ;  /* 0x0000000704057211 */ /* 0x000fe400000f3405 */
[----:B------:R-:W-:Y:S02]  /*1690*/  LEA R6, P1, R16, UR8, 0x1 ;  /* 0x0000000810067c11 */ /* 0x000fe4000f8208ff */
[----:B------:R-:W-:Y:S01]  /*16a0*/  LEA R4, P0, R0, UR8, 0x1 ;  /* 0x0000000800047c11 */ /* 0x000fe2000f8008ff */
[----:B------:R-:W1:Y:S01]  /*16b0*/  LDCU UR8, c[0x0][0x508] ;  /* 0x0000a100ff0877ac */ /* 0x000e620008000800 */
[----:B------:R-:W-:Y:S02]  /*16c0*/  LEA.HI.X R7, R16, UR9, R7, 0x1, P1 ;  /* 0x0000000910077c11 */ /* 0x000fe400088f0c07 */
[----:B------:R-:W-:-:S02]  /*16d0*/  LEA.HI.X R5, R0, UR9, R5, 0x1, P0 ;  /* 0x0000000900057c11 */ /* 0x000fc400080f0c05 */
[C---:B---3--:R-:W-:Y:S02]  /*16e0*/  LEA R182, P3, R19.reuse, UR12, 0x2 ;  /* 0x0000000c13b67c11 */ /* 0x048fe4000f8610ff */
[C---:B------:R-:W-:Y:S02]  /*16f0*/  LEA R18, P2, R24.reuse, UR10, 0x1 ;  /* 0x0000000a18127c11 */ /* 0x040fe4000f8408ff */
[----:B------:R-:W-:Y:S02]  /*1700*/  LEA.HI.X R183, R19, UR13, R10, 0x2, P3 ;  /* 0x0000000d13b77c11 */ /* 0x000fe400098f140a */
[----:B------:R-:W-:Y:S01]  /*1710*/  LEA.HI.X R19, R24, UR11, R12, 0x1, P2 ;  /* 0x0000000b18137c11 */ /* 0x000fe200090f0c0c */
[----:B------:R-:W2:Y:S04]  /*1720*/  LDCU.64 UR10, c[0x0][0x420] ;  /* 0x00008400ff0a77ac */ /* 0x000ea80008000a00 */
[----:B------:R4:W-:Y:S01]  /*1730*/  LDGSTS.E.BYPASS.LTC128B.128 [R150+0x6000], desc[UR20][R18.64] ;  /* 0x0600000012967fae */ /* 0x0009e2000b981a14 */
[----:B-1----:R-:W-:-:S03]  /*1740*/  UIADD3 UR8, UPT, UPT, UR26, UR8, URZ ;  /* 0x000000081a087290 */ /* 0x002fc6000fffe0ff */
[----:B------:R4:W-:Y:S01]  /*1750*/  LDGSTS.E.BYPASS.LTC128B.128 [R150+0x7000], desc[UR20][R14.64] ;  /* 0x070000000e967fae */ /* 0x0009e2000b981a14 */
[----:B------:R-:W-:-:S03]  /*1760*/  UIADD3 UR9, UPT, UPT, -UR8, UR22, UR19 ;  /* 0x0000001608097290 */ /* 0x000fc6000fffe113 */
[----:B------:R4:W-:Y:S01]  /*1770*/  LDGSTS.E.BYPASS.LTC128B.128 [R150+0x8000], desc[UR20][R6.64] ;  /* 0x0800000006967fae */ /* 0x0009e2000b981a14 */
[----:B------:R-:W-:-:S03]  /*1780*/  USHF.R.S32.HI UR8, URZ, 0x1f, UR9 ;  /* 0x0000001fff087899 */ /* 0x000fc60008011409 */
[----:B------:R4:W-:Y:S01]  /*1790*/  LDGSTS.E.BYPASS.LTC128B.128 [R150+0x9000], desc[UR20][R4.64] ;  /* 0x0900000004967fae */ /* 0x0009e2000b981a14 */
[----:B------:R-:W-:-:S03]  /*17a0*/  ULEA.HI UR8, UR8, UR9, URZ, 0x7 ;  /* 0x0000000908087291 */ /* 0x000fc6000f8f38ff */
[----:B------:R-:W0:Y:S01]  /*17b0*/  LDGDEPBAR ;  /* 0x00000000000079af */ /* 0x000e220000000000 */
[----:B--2---:R-:W-:Y:S02]  /*17c0*/  UIMAD.WIDE UR30, UR24, 0x4, UR10 ;  /* 0x00000004181e78a5 */ /* 0x004fe4000f8e020a */
[----:B------:R-:W-:-:S04]  /*17d0*/  USHF.R.S32.HI UR8, URZ, 0x7, UR8 ;  /* 0x00000007ff087899 */ /* 0x000fc80008011408 */
[----:B------:R-:W-:-:S04]  /*17e0*/  UISETP.LT.AND UP0, UPT, URZ, UR8, UPT ;  /* 0x00000008ff00728c */ /* 0x000fc8000bf01270 */
[----:B------:R-:W-:-:S04]  /*17f0*/  USEL UR8, URZ, UR8, !UP0 ;  /* 0x00000008ff087287 */ /* 0x000fc8000c000000 */
[----:B------:R-:W-:-:S09]  /*1800*/  UISETP.GT.AND UP0, UPT, UR25, UR8, UPT ;  /* 0x000000081900728c */ /* 0x000fd2000bf04270 */
[----:B----4-:R-:W-:Y:S05]  /*1810*/  BRA.U !UP0, `(.L_x_609) ;  /* 0x0000005908a87547 */ /* 0x010fea000b800000 */
[----:B------:R-:W1:Y:S01]  /*1820*/  LDC.64 R14, c[0x0][0x528] ;  /* 0x00014a00ff0e7b82 */ /* 0x000e620000000a00 */
[----:B------:R-:W-:Y:S01]  /*1830*/  IMAD.MOV.U32 R19, RZ, RZ, 0x4 ;  /* 0x00000004ff137424 */ /* 0x000fe200078e00ff */
[----:B------:R-:W-:Y:S01]  /*1840*/  SHF.R.U32.HI R178, RZ, 0x1, R162 ;  /* 0x00000001ffb27819 */ /* 0x000fe200000116a2 */
[C---:B------:R-:W-:Y:S02]  /*1850*/  IMAD.SHL.U32 R17, R13.reuse, 0x20, RZ ;  /* 0x000000200d117824 */ /* 0x040fe400078e00ff */
[C---:B------:R-:W-:Y:S02]  /*1860*/  IMAD.SHL.U32 R7, R13.reuse, 0x10, RZ ;  /* 0x000000100d077824 */ /* 0x040fe400078e00ff */
[----:B------:R-:W-:Y:S01]  /*1870*/  IMAD.SHL.U32 R0, R13, 0x4, RZ ;  /* 0x000000040d007824 */ /* 0x000fe200078e00ff */
[----:B------:R-:W-:Y:S01]  /*1880*/  LOP3.LUT R8, R8, 0x3, RZ, 0xc0, !PT ;  /* 0x0000000308087812 */ /* 0x000fe200078ec0ff */
[----:B------:R-:W-:Y:S01]  /*1890*/  IMAD R9, R148, R9, R147 ;  /* 0x0000000994097224 */ /* 0x000fe200078e0293 */
[----:B------:R-:W2:Y:S01]  /*18a0*/  LDC R160, c[0x0][0x44c] ;  /* 0x00011300ffa07b82 */ /* 0x000ea20000000800 */
[----:B------:R-:W-:Y:S01]  /*18b0*/  IMAD.U32 R179, RZ, RZ, UR25 ;  /* 0x00000019ffb37e24 */ /* 0x000fe2000f8e00ff */
[----:B------:R-:W-:Y:S01]  /*18c0*/  USHF.L.U32 UR9, UR25, 0x7, URZ ;  /* 0x0000000719097899 */ /* 0x000fe200080006ff */
[----:B------:R-:W-:Y:S01]  /*18d0*/  IMAD.U32 R163, RZ, RZ, UR26 ;  /* 0x0000001affa37e24 */ /* 0x000fe2000f8e00ff */
[----:B------:R-:W3:Y:S01]  /*18e0*/  LDCU UR10, c[0x0][0x3e0] ;  /* 0x00007c00ff0a77ac */ /* 0x000ee20008000800 */
[----:B------:R-:W-:-:S02]  /*18f0*/  IMAD.U32 R173, RZ, RZ, UR22 ;  /* 0x00000016ffad7e24 */ /* 0x000fc4000f8e00ff */
[----:B------:R-:W-:Y:S01]  /*1900*/  IMAD.SHL.U32 R171, R171, 0x8, RZ ;  /* 0x00000008abab7824 */ /* 0x000fe200078e00ff */
[----:B------:R-:W4:Y:S01]  /*1910*/  LDCU UR12, c[0x0][0x45c] ;  /* 0x00008b80ff0c77ac */ /* 0x000f220008000800 */
[----:B------:R-:W1:Y:S02]  /*1920*/  LDCU.U8 UR11, c[0x0][0x4f8] ;  /* 0x00009f00ff0b77ac */ /* 0x000e640008000000 */
[----:B-1----:R-:W3:Y:S04]  /*1930*/  LDG.E.64 R4, desc[UR20][R14.64] ;  /* 0x000000140e047981 */ /* 0x002ee8000c1e1b00 */
[----:B------:R1:W4:Y:S01]  /*1940*/  LDG.E.64 R10, desc[UR20][R14.64+0x8] ;  /* 0x000008140e0a7981 */ /* 0x000322000c1e1b00 */
[----:B------:R-:W-:-:S05]  /*1950*/  IMAD.WIDE.U32 R18, R146, R19, UR30 ;  /* 0x0000001e92127e25 */ /* 0x000fca000f8e0013 */
[----:B------:R2:W5:Y:S04]  /*1960*/  LDG.E R176, desc[UR20][R18.64] ;  /* 0x0000001412b07981 */ /* 0x000568000c1e1900 */
[----:B------:R2:W5:Y:S04]  /*1970*/  LDG.E R175, desc[UR20][R18.64+0x20] ;  /* 0x0000201412af7981 */ /* 0x000568000c1e1900 */
[----:B------:R2:W5:Y:S04]  /*1980*/  LDG.E R174, desc[UR20][R18.64+0x100] ;  /* 0x0001001412ae7981 */ /* 0x000568000c1e1900 */
[----:B------:R2:W5:Y:S01]  /*1990*/  LDG.E R172, desc[UR20][R18.64+0x120] ;  /* 0x0001201412ac7981 */ /* 0x000562000c1e1900 */
[----:B-1----:R-:W-:-:S05]  /*19a0*/  IMAD.SHL.U32 R15, R162, 0x2, RZ ;  /* 0x00000002a20f7824 */ /* 0x002fca00078e00ff */
[----:B------:R-:W-:-:S04]  /*19b0*/  LOP3.LUT R15, R15, 0x6, RZ, 0xc0, !PT ;  /* 0x000000060f0f7812 */ /* 0x000fc800078ec0ff */
[----:B------:R-:W-:Y:S02]  /*19c0*/  LOP3.LUT R178, R15, 0x1c0, R178, 0xf8, !PT ;  /* 0x000001c00fb27812 */ /* 0x000fe400078ef8b2 */
[----:B------:R-:W-:Y:S02]  /*19d0*/  SHF.R.U32.HI R15, RZ, 0x6, R162 ;  /* 0x00000006ff0f7819 */ /* 0x000fe400000116a2 */
[----:B------:R-:W1:Y:S01]  /*19e0*/  S2R R162, SR_TID.X ;  /* 0x0000000000a27919 */ /* 0x000e620000002100 */
[----:B------:R-:W-:Y:S02]  /*19f0*/  LOP3.LUT R6, R17, 0x120, RZ, 0xc0, !PT ;  /* 0x0000012011067812 */ /* 0x000fe400078ec0ff */
[----:B------:R-:W-:Y:S02]  /*1a00*/  LOP3.LUT R15, R15, 0xe, RZ, 0xc0, !PT ;  /* 0x0000000e0f0f7812 */ /* 0x000fe400078ec0ff */
[----:B------:R-:W-:Y:S02]  /*1a10*/  LOP3.LUT R7, R6, 0x600, R7, 0xf8, !PT ;  /* 0x0000060006077812 */ /* 0x000fe400078ef807 */
[----:B------:R-:W-:-:S02]  /*1a20*/  MOV R6, UR7 ;  /* 0x0000000700067c02 */ /* 0x000fc40008000f00 */
[----:B------:R-:W-:Y:S01]  /*1a30*/  LOP3.LUT R0, R0, 0x18, RZ, 0xc0, !PT ;  /* 0x0000001800007812 */ /* 0x000fe200078ec0ff */
[----:B------:R-:W-:Y:S01]  /*1a40*/  IMAD.SHL.U32 R9, R9, 0x20, RZ ;  /* 0x0000002009097824 */ /* 0x000fe200078e00ff */
[----:B------:R-:W-:Y:S01]  /*1a50*/  SHF.R.U32.HI R13, RZ, 0x1, R13 ;  /* 0x00000001ff0d7819 */ /* 0x000fe2000001160d */
[----:B------:R-:W-:Y:S01]  /*1a60*/  IMAD R6, R6, 0x4, R15 ;  /* 0x0000000406067824 */ /* 0x000fe200078e020f */
[----:B------:R-:W-:Y:S01]  /*1a70*/  LOP3.LUT R0, R0, 0xc0, R17, 0xf8, !PT ;  /* 0x000000c000007812 */ /* 0x000fe200078ef811 */
[----:B------:R-:W-:Y:S02]  /*1a80*/  IMAD R179, R179, 0x8, R8 ;  /* 0x00000008b3b37824 */ /* 0x000fe400078e0208 */
[----:B------:R-:W-:Y:S01]  /*1a90*/  IMAD.U32 R8, RZ, RZ, UR7 ;  /* 0x00000007ff087e24 */ /* 0x000fe2000f8e00ff */
[----:B------:R-:W-:Y:S01]  /*1aa0*/  LOP3.LUT R0, R0, 0x8, R13, 0x78, !PT ;  /* 0x0000000800007812 */ /* 0x000fe200078e780d */
[----:B------:R-:W-:-:S03]  /*1ab0*/  IMAD.U32 R15, RZ, RZ, UR9 ;  /* 0x00000009ff0f7e24 */ /* 0x000fc6000f8e00ff */
[----:B------:R-:W-:Y:S02]  /*1ac0*/  LOP3.LUT R0, R7, R0, RZ, 0xfc, !PT ;  /* 0x0000000007007212 */ /* 0x000fe400078efcff */
[----:B------:R-:W-:Y:S02]  /*1ad0*/  LEA R8, R8, UR22, 0x7 ;  /* 0x0000001608087c11 */ /* 0x000fe4000f8e38ff */
[----:B------:R-:W-:Y:S02]  /*1ae0*/  SHF.R.S32.HI R170, RZ, 0x1f, R9 ;  /* 0x0000001fffaa7819 */ /* 0x000fe40000011409 */
[----:B------:R-:W-:Y:S02]  /*1af0*/  IADD3 R163, PT, PT, R8, 0x80, -R163 ;  /* 0x0000008008a37810 */ /* 0x000fe40007ffe8a3 */
[----:B------:R-:W-:Y:S02]  /*1b00*/  IADD3 R8, PT, PT, R15, UR26, R146 ;  /* 0x0000001a0f087c10 */ /* 0x000fe4000fffe092 */
[----:B------:R-:W-:Y:S01]  /*1b10*/  LEA R0, R0, UR4, 0x1 ;  /* 0x0000000400007c11 */ /* 0x000fe2000f8e08ff */
[----:B------:R-:W-:Y:S01]  /*1b20*/  IMAD.MOV.U32 R159, RZ, RZ, 0x40 ;  /* 0x00000040ff9f7424 */ /* 0x000fe200078e00ff */
[----:B------:R-:W-:Y:S01]  /*1b30*/  IADD3 R173, PT, PT, R8, -0x3f, -R173 ;  /* 0xffffffc108ad7810 */ /* 0x000fe20007ffe8ad */
[----:B------:R-:W-:Y:S01]  /*1b40*/  IMAD.MOV.U32 R158, RZ, RZ, 0x38 ;  /* 0x00000038ff9e7424 */ /* 0x000fe200078e00ff */
[----:B------:R-:W-:Y:S01]  /*1b50*/  MOV R95, RZ ;  /* 0x000000ff005f7202 */ /* 0x000fe20000000f00 */
[----:B------:R-:W-:-:S02]  /*1b60*/  IMAD.MOV.U32 R156, RZ, RZ, 0x8 ;  /* 0x00000008ff9c7424 */ /* 0x000fc400078e00ff */
[----:B------:R-:W-:Y:S02]  /*1b70*/  IMAD.MOV.U32 R161, RZ, RZ, 0x10 ;  /* 0x00000010ffa17424 */ /* 0x000fe400078e00ff */
[----:B------:R-:W-:Y:S02]  /*1b80*/  IMAD.MOV.U32 R157, RZ, RZ, 0x4 ;  /* 0x00000004ff9d7424 */ /* 0x000fe400078e00ff */
[----:B------:R-:W-:Y:S02]  /*1b90*/  VIADD R179, R179, 0xfffffff8 ;  /* 0xfffffff8b3b37836 */ /* 0x000fe40000000000 */
[----:B------:R-:W-:Y:S01]  /*1ba0*/  VIADD R178, R178, UR19 ;  /* 0x00000013b2b27c36 */ /* 0x000fe20008000000 */
[----:B------:R-:W-:Y:S01]  /*1bb0*/  IADD3 R136, PT, PT, R144, UR15, RZ ;  /* 0x0000000f90887c10 */ /* 0x000fe2000fffe0ff */
[----:B------:R-:W-:Y:S01]  /*1bc0*/  VIADD R137, R0, UR15 ;  /* 0x0000000f00897c36 */ /* 0x000fe20008000000 */
[----:B------:R-:W-:Y:S01]  /*1bd0*/  UMOV UR15, UR33 ;  /* 0x00000021000f7c82 */ /* 0x000fe20008000000 */
[----:B---3--:R-:W-:Y:S01]  /*1be0*/  R2UR UR13, R5 ;  /* 0x00000000050d72ca */ /* 0x008fe200000e0000 */
[----:B------:R-:W-:Y:S01]  /*1bf0*/  VIADD R5, R6, 0x1 ;  /* 0x0000000106057836 */ /* 0x000fe20000000000 */
[----:B----4-:R-:W-:-:S02]  /*1c00*/  IADD3 R180, P1, P0, R9, R10, R180 ;  /* 0x0000000a09b47210 */ /* 0x010fc4000783e0b4 */
[----:B------:R-:W-:-:S03]  /*1c10*/  R2UR UR28, R4 ;  /* 0x00000000041c72ca */ /* 0x000fc600000e0000 */
[----:B------:R-:W-:-:S06]  /*1c20*/  IMAD.WIDE.U32 R180, R180, -0x2daee0ad, RZ ;  /* 0xd2511f53b4b47825 */ /* 0x000fcc00078e00ff */
[----:B------:R-:W-:Y:S02]  /*1c30*/  LOP3.LUT R7, R6, UR13, RZ, 0x3c, !PT ;  /* 0x0000000d06077c12 */ /* 0x000fe4000f8e3cff */
[----:B------:R-:W-:Y:S02]  /*1c40*/  LOP3.LUT R5, R5, UR13, RZ, 0x3c, !PT ;  /* 0x0000000d05057c12 */ /* 0x000fe4000f8e3cff */
[C---:B------:R-:W-:Y:S02]  /*1c50*/  LOP3.LUT R186, R181.reuse, R7, RZ, 0x3c, !PT ;  /* 0x00000007b5ba7212 */ /* 0x040fe400078e3cff */
[----:B------:R-:W-:Y:S02]  /*1c60*/  LOP3.LUT R184, R181, R5, RZ, 0x3c, !PT ;  /* 0x00000005b5b87212 */ /* 0x000fe400078e3cff */
[----:B------:R-:W-:Y:S01]  /*1c70*/  IADD3.X R170, PT, PT, R170, R11, RZ, P1, P0 ;  /* 0x0000000baaaa7210 */ /* 0x000fe20000fe04ff */
[----:B------:R-:W-:Y:S01]  /*1c80*/  IMAD.WIDE.U32 R186, R186, -0x326172a9, RZ ;  /* 0xcd9e8d57baba7825 */ /* 0x000fe200078e00ff */
[----:B-1----:R-:W-:Y:S01]  /*1c90*/  LOP3.LUT P0, RZ, R162, 0x4, RZ, 0xc0, !PT ;  /* 0x00000004a2ff7812 */ /* 0x002fe2000780c0ff */
[----:B------:R-:W-:-:S02]  /*1ca0*/  UIADD3 UR27, UPT, UPT, UR13, -0x4498517b, URZ ;  /* 0xbb67ae850d1b7890 */ /* 0x000fc4000fffe0ff */
[----:B------:R-:W-:Y:S01]  /*1cb0*/  IMAD.WIDE.U32 R184, R184, -0x326172a9, RZ ;  /* 0xcd9e8d57b8b87825 */ /* 0x000fe200078e00ff */
[----:B------:R-:W-:Y:S02]  /*1cc0*/  UIADD3 UR24, UPT, UPT, UR13, 0x76cf5d0a, URZ ;  /* 0x76cf5d0a0d187890 */ /* 0x000fe4000fffe0ff */
[----:B------:R-:W-:Y:S02]  /*1cd0*/  UIADD3 UR23, UPT, UPT, UR13, 0x32370b8f, URZ ;  /* 0x32370b8f0d177890 */ /* 0x000fe4000fffe0ff */
[----:B------:R-:W-:Y:S02]  /*1ce0*/  UIADD3 UR22, UPT, UPT, UR13, -0x126145ec, URZ ;  /* 0xed9eba140d167890 */ /* 0x000fe4000fffe0ff */
[----:B------:R-:W-:Y:S02]  /*1cf0*/  UIADD3 UR14, UPT, UPT, UR13, -0x56f99767, URZ ;  /* 0xa90668990d0e7890 */ /* 0x000fe4000fffe0ff */
[----:B--2---:R-:W-:-:S12]  /*1d00*/  UIADD3 UR13, UPT, UPT, UR13, 0x646e171e, URZ ;  /* 0x646e171e0d0d7890 */ /* 0x004fd8000fffe0ff */
.L_x_612:
[C---:B-----5:R-:W-:Y:S01]  /*1d10*/  FSETP.NEU.FTZ.AND P3, PT, R175.reuse, -INF , PT ;  /* 0xff800000af00780b */ /* 0x060fe20003f7d000 */
[----:B------:R-:W0:Y:S01]  /*1d20*/  LDGDEPBAR ;  /* 0x00000000000079af */ /* 0x000e220000000000 */
[----:B------:R-:W-:Y:S01]  /*1d30*/  FSETP.NEU.FTZ.AND P4, PT, R176, -INF , PT ;  /* 0xff800000b000780b */ /* 0x000fe20003f9d000 */
[----:B------:R-:W-:Y:S01]  /*1d40*/  IMAD R145, R128, 0x2, R137 ;  /* 0x0000000280917824 */ /* 0x000fe200078e0289 */
[----:B------:R-:W-:Y:S01]  /*1d50*/  FSETP.NEU.FTZ.AND P2, PT, R174, -INF , PT ;  /* 0xff800000ae00780b */ /* 0x000fe20003f5d000 */
[----:B------:R-:W-:Y:S01]  /*1d60*/  UIADD3 UR9, UPT, UPT, UR9, -0x80, URZ ;  /* 0xffffff8009097890 */ /* 0x000fe2000fffe0ff */
[----:B------:R-:W-:Y:S01]  /*1d70*/  IMAD.U32 R188, RZ, RZ, UR32 ;  /* 0x00000020ffbc7e24 */ /* 0x000fe2000f8e00ff */
[----:B------:R-:W-:Y:S01]  /*1d80*/  UIADD3 UR19, UPT, UPT, UR28, -0x61c88647, URZ ;  /* 0x9e3779b91c137890 */ /* 0x000fe2000fffe0ff */
[----:B------:R-:W-:Y:S02]  /*1d90*/  IMAD.U32 R189, RZ, RZ, UR15 ;  /* 0x0000000fffbd7e24 */ /* 0x000fe4000f8e00ff */
[----:B------:R-:W-:Y:S01]  /*1da0*/  FMUL.FTZ R248, R176, 1.4426950216293334961 ;  /* 0x3fb8aa3bb0f87820 */ /* 0x000fe20000410000 */
[----:B------:R-:W-:Y:S01]  /*1db0*/  FMUL.FTZ R167, R172, 1.4426950216293334961 ;  /* 0x3fb8aa3baca77820 */ /* 0x000fe20000410000 */
[C---:B------:R-:W-:Y:S01]  /*1dc0*/  LEA R208, P1, R146.reuse, R188, 0x2 ;  /* 0x000000bc92d07211 */ /* 0x040fe200078210ff */
[----:B------:R-:W-:Y:S01]  /*1dd0*/  FMUL.FTZ R188, R175, 1.4426950216293334961 ;  /* 0x3fb8aa3bafbc7820 */ /* 0x000fe20000410000 */
[----:B------:R-:W-:Y:S01]  /*1de0*/  ISETP.LE.AND P6, PT, R163, UR9, PT ;  /* 0x00000009a3007c0c */ /* 0x000fe2000bfc3270 */
[----:B------:R-:W-:Y:S01]  /*1df0*/  VIADD R190, R179, 0x4 ;  /* 0x00000004b3be7836 */ /* 0x000fe20000000000 */
[----:B------:R-:W-:Y:S01]  /*1e00*/  LEA.HI.X R209, R146, R189, RZ, 0x2, P1 ;  /* 0x000000bd92d17211 */ /* 0x000fe200008f14ff */
[----:B------:R-:W-:Y:S01]  /*1e10*/  FMUL.FTZ R251, R174, 1.4426950216293334961 ;  /* 0x3fb8aa3baefb7820 */ /* 0x000fe20000410000 */
[----:B------:R-:W-:Y:S01]  /*1e20*/  FSEL R248, R248, RZ, P4 ;  /* 0x000000fff8f87208 */ /* 0x000fe20002000000 */
[----:B------:R-:W-:Y:S01]  /*1e30*/  IMAD.WIDE.U32 R190, R190, -0x326172a9, RZ ;  /* 0xcd9e8d57bebe7825 */ /* 0x000fe200078e00ff */
[----:B------:R-:W-:Y:S01]  /*1e40*/  FSETP.NEU.FTZ.AND P1, PT, R172, -INF , PT ;  /* 0xff800000ac00780b */ /* 0x000fe20003f3d000 */
[----:B------:R-:W-:Y:S01]  /*1e50*/  UIADD3 UR33, UPT, UPT, UR28, 0x3c6ef372, URZ ;  /* 0x3c6ef3721c217890 */ /* 0x000fe2000fffe0ff */
[----:B------:R-:W-:Y:S01]  /*1e60*/  FSEL R251, R251, RZ, P2 ;  /* 0x000000fffbfb7208 */ /* 0x000fe20001000000 */
[----:B------:R-:W-:Y:S01]  /*1e70*/  IMAD.WIDE.U32 R196, R179, -0x326172a9, RZ ;  /* 0xcd9e8d57b3c47825 */ /* 0x000fe200078e00ff */
[C---:B------:R-:W-:Y:S01]  /*1e80*/  LOP3.LUT R200, R190.reuse, UR19, R187, 0x96, !PT ;  /* 0x00000013bec87c12 */ /* 0x040fe2000f8e96bb */
[----:B------:R-:W-:Y:S01]  /*1e90*/  UIADD3 UR25, UPT, UPT, UR25, -0x1, URZ ;  /* 0xffffffff19197890 */ /* 0x000fe2000fffe0ff */
[----:B------:R-:W-:Y:S01]  /*1ea0*/  LOP3.LUT R199, R190, UR19, R185, 0x96, !PT ;  /* 0x00000013bec77c12 */ /* 0x000fe2000f8e96b9 */
[----:B------:R-:W-:Y:S04]  /*1eb0*/  DEPBAR.LE SB0, 0x0 ;  /* 0x000080000000791a */ /* 0x000fe80000000000 */
[C---:B------:R-:W-:Y:S01]  /*1ec0*/  @!P6 VIADDMNMX R205, R173.reuse, -R159, UR26, PT ;  /* 0x0000001aadcdee46 */ /* 0x040fe2000b80099f */
[----:B------:R-:W-:Y:S01]  /*1ed0*/  BAR.SYNC.DEFER_BLOCKING 0x0 ;  /* 0x0000000000007b1d */ /* 0x000fe20000010000 */
[C---:B------:R-:W-:Y:S01]  /*1ee0*/  @!P6 VIADDMNMX R203, R173.reuse, -R158, UR26, PT ;  /* 0x0000001aadcbee46 */ /* 0x040fe2000b80099e */
[----:B------:R-:W-:Y:S01]  /*1ef0*/  IMAD.WIDE.U32 R212, R200, -0x2daee0ad, RZ ;  /* 0xd2511f53c8d47825 */ /* 0x000fe200078e00ff */
[-C--:B------:R-:W-:Y:S01]  /*1f00*/  @!P6 ISETP.GE.AND P4, PT, R178, R205.reuse, PT ;  /* 0x000000cdb200e20c */ /* 0x080fe20003f86270 */
[----:B------:R-:W-:Y:S01]  /*1f10*/  UISETP.GT.AND UP0, UPT, UR25, UR8, UPT ;  /* 0x000000081900728c */ /* 0x000fe2000bf04270 */
[----:B------:R-:W-:Y:S01]  /*1f20*/  @!P6 VIMNMX R207, PT, PT, R173, UR26, PT ;  /* 0x0000001aadcfec48 */ /* 0x000fe2000bfe0100 */
[----:B------:R-:W-:Y:S01]  /*1f30*/  IMAD.WIDE.U32 R222, R199, -0x2daee0ad, RZ ;  /* 0xd2511f53c7de7825 */ /* 0x000fe200078e00ff */
[----:B------:R-:W-:Y:S02]  /*1f40*/  @!P6 VIADDMNMX R195, R173, R156, UR26, PT ;  /* 0x0000001aadc3ee46 */ /* 0x000fe4000b80019c */
[----:B------:R-:W-:Y:S01]  /*1f50*/  LOP3.LUT R198, R170, UR28, R197, 0x96, !PT ;  /* 0x0000001caac67c12 */ /* 0x000fe2000f8e96c5 */
[----:B------:R-:W-:Y:S01]  /*1f60*/  @!P6 VIADD R190, R178, 0x8 ;  /* 0x00000008b2bee836 */ /* 0x000fe20000000000 */
[----:B------:R-:W-:Y:S01]  /*1f70*/  LOP3.LUT R197, R196, UR19, R187, 0x96, !PT ;  /* 0x00000013c4c57c12 */ /* 0x000fe2000f8e96bb */
[----:B------:R-:W-:Y:S01]  /*1f80*/  @!P6 VIADD R202, R178, 0x39 ;  /* 0x00000039b2cae836 */ /* 0x000fe20000000000 */
[----:B------:R-:W-:Y:S01]  /*1f90*/  LOP3.LUT R201, R170, UR28, R191, 0x96, !PT ;  /* 0x0000001caac97c12 */ /* 0x000fe2000f8e96bf */
[----:B------:R-:W-:Y:S01]  /*1fa0*/  @!P6 VIADD R194, R178, 0x31 ;  /* 0x00000031b2c2e836 */ /* 0x000fe20000000000 */
[----:B------:R-:W-:Y:S01]  /*1fb0*/  LOP3.LUT R196, R196, UR19, R185, 0x96, !PT ;  /* 0x00000013c4c47c12 */ /* 0x000fe2000f8e96b9 */
[----:B------:R-:W-:Y:S01]  /*1fc0*/  IMAD.WIDE.U32 R224, R198, -0x2daee0ad, RZ ;  /* 0xd2511f53c6e07825 */ /* 0x000fe200078e00ff */
[----:B------:R-:W-:Y:S03]  /*1fd0*/  UIADD3 UR19, UPT, UPT, UR28, -0x255992d5, URZ ;  /* 0xdaa66d2b1c137890 */ /* 0x000fe6000fffe0ff */
[----:B------:R-:W-:Y:S01]  /*1fe0*/  IMAD.WIDE.U32 R246, R201, -0x2daee0ad, RZ ;  /* 0xd2511f53c9f67825 */ /* 0x000fe200078e00ff */
[----:B------:R-:W-:Y:S01]  /*1ff0*/  LOP3.LUT R198, R180, UR27, R225, 0x96, !PT ;  /* 0x0000001bb4c67c12 */ /* 0x000fe2000f8e96e1 */
[----:B------:R-:W-:Y:S01]  /*2000*/  LDSM.16.M88.4 R100, [R137] ;  /* 0x000000008964783b */ /* 0x000fe20000000200 */
[----:B------:R-:W-:Y:S03]  /*2010*/  LOP3.LUT R228, R246, UR24, R213, 0x96, !PT ;  /* 0x00000018f6e47c12 */ /* 0x000fe6000f8e96d5 */
[----:B------:R-:W-:Y:S01]  /*2020*/  IMAD.WIDE.U32 R214, R198, -0x326172a9, RZ ;  /* 0xcd9e8d57c6d67825 */ /* 0x000fe200078e00ff */
[----:B------:R-:W-:Y:S03]  /*2030*/  LOP3.LUT R246, R246, UR24, R223, 0x96, !PT ;  /* 0x00000018f6f67c12 */ /* 0x000fe6000f8e96df */
[C---:B------:R-:W-:Y:S01]  /*2040*/  @!P6 VIADD R204, R178.reuse, 0x38 ;  /* 0x00000038b2cce836 */ /* 0x040fe20000000000 */
[----:B------:R-:W1:Y:S01]  /*2050*/  LDSM.16.M88.4 R104, [R143] ;  /* 0x000000008f68783b */ /* 0x000e620000000200 */
[----:B------:R-:W-:Y:S04]  /*2060*/  IMAD.WIDE.U32 R218, R197, -0x2daee0ad, RZ ;  /* 0xd2511f53c5da7825 */ /* 0x000fe800078e00ff */
[----:B------:R-:W-:Y:S01]  /*2070*/  @!P6 VIADD R192, R178, 0x29 ;  /* 0x00000029b2c0e836 */ /* 0x000fe20000000000 */
[----:B------:R-:W-:Y:S01]  /*2080*/  LOP3.LUT R230, R224, UR24, R219, 0x96, !PT ;  /* 0x00000018e0e67c12 */ /* 0x000fe2000f8e96db */
[----:B------:R-:W-:Y:S01]  /*2090*/  IMAD.WIDE.U32 R210, R196, -0x2daee0ad, RZ ;  /* 0xd2511f53c4d27825 */ /* 0x000fe200078e00ff */
[----:B------:R-:W2:Y:S03]  /*20a0*/  LDSM.16.M88.4 R108, [R137+0x1000] ;  /* 0x00100000896c783b */ /* 0x000ea60000000200 */
        /* <DEDUP_REMOVED lines=8> */
[----:B------:R-:W-:Y:S01]  /*2130*/  LOP3.LUT R214, R214, UR19, R225, 0x96, !PT ;  /* 0x00000013d6d67c12 */ /* 0x000fe2000f8e96e1 */
[----:B------:R-:W4:Y:S02]  /*2140*/  LDSM.16.M88.4 R116, [R143+0x800] ;  /* 0x000800008f74783b */ /* 0x000f240000000200 */
[----:B------:R-:W-:Y:S04]  /*2150*/  IMAD.WIDE.U32 R240, R211, -0x326172a9, RZ ;  /* 0xcd9e8d57d3f07825 */ /* 0x000fe800078e00ff */
[----:B------:R-:W-:Y:S01]  /*2160*/  IMAD.WIDE.U32 R246, R246, -0x326172a9, RZ ;  /* 0xcd9e8d57f6f67825 */ /* 0x000fe200078e00ff */
[----:B------:R-:W-:Y:S01]  /*2170*/  LOP3.LUT R211, R186, UR33, R241, 0x96, !PT ;  /* 0x00000021bad37c12 */ /* 0x000fe2000f8e96f1 */
[----:B------:R-:W4:Y:S01]  /*2180*/  LDSM.16.M88.4 R120, [R143+0xc00] ;  /* 0x000c00008f78783b */ /* 0x000f220000000200 */
[C---:B------:R-:W-:Y:S02]  /*2190*/  LOP3.LUT R216, R240.reuse, UR19, R229, 0x96, !PT ;  /* 0x00000013f0d87c12 */ /* 0x040fe4000f8e96e5 */
[----:B------:R-:W-:Y:S01]  /*21a0*/  LOP3.LUT R240, R240, UR19, R247, 0x96, !PT ;  /* 0x00000013f0f07c12 */ /* 0x000fe2000f8e96f7 */
[----:B------:R-:W-:Y:S02]  /*21b0*/  UIADD3 UR19, UPT, UPT, UR28, 0x1715609d, URZ ;  /* 0x1715609d1c137890 */ /* 0x000fe4000fffe0ff */
[----:B------:R-:W-:Y:S01]  /*21c0*/  IMAD.WIDE.U32 R216, R216, -0x2daee0ad, RZ ;  /* 0xd2511f53d8d87825 */ /* 0x000fe200078e00ff */
[-C--:B-1----:R-:W-:Y:S01]  /*21d0*/  HMMA.16816.F32.BF16 R4, R100, R104.reuse, RZ ;  /* 0x000000686404723c */ /* 0x082fe200000418ff */
[----:B------:R-:W-:Y:S07]  /*21e0*/  LDSM.16.M88.4 R124, [R145] ;  /* 0x00000000917c783b */ /* 0x000fee0000000200 */
[C---:B--2---:R-:W-:Y:S01]  /*21f0*/  HMMA.16816.F32.BF16 R8, R108.reuse, R104, RZ ;  /* 0x000000686c08723c */ /* 0x044fe200000418ff */
[----:B------:R-:W1:Y:S07]  /*2200*/  LDSM.16.M88.4 R128, [R142] ;  /* 0x000000008e80783b */ /* 0x000e6e0000000200 */
[-C--:B------:R-:W-:Y:S01]  /*2210*/  HMMA.16816.F32.BF16 R12, R108, R106.reuse, RZ ;  /* 0x0000006a6c0c723c */ /* 0x080fe200000418ff */
[----:B------:R-:W2:Y:S07]  /*2220*/  LDSM.16.M88.4 R132, [R145+0x1000] ;  /* 0x001000009184783b */ /* 0x000eae0000000200 */
[C---:B------:R-:W-:Y:S01]  /*2230*/  HMMA.16816.F32.BF16 R16, R100.reuse, R106, RZ ;  /* 0x0000006a6410723c */ /* 0x040fe200000418ff */
[----:B------:R-:W-:Y:S07]  /*2240*/  LDSM.16.M88.4 R104, [R142+0x800] ;  /* 0x000800008e68783b */ /* 0x000fee0000000200 */
[-C--:B---3--:R-:W-:Y:S01]  /*2250*/  HMMA.16816.F32.BF16 R20, R100, R112.reuse, RZ ;  /* 0x000000706414723c */ /* 0x088fe200000418ff */
[----:B------:R-:W3:Y:S04]  /*2260*/  LDG.E R201, desc[UR20][R208.64+0x20] ;  /* 0x00002014d0c97981 */ /* 0x000ee8000c1e1900 */
[----:B------:R-:W5:Y:S03]  /*2270*/  LDG.E R200, desc[UR20][R208.64+0x100] ;  /* 0x00010014d0c87981 */ /* 0x000f66000c1e1900 */
[C---:B------:R-:W-:Y:S01]  /*2280*/  HMMA.16816.F32.BF16 R24, R108.reuse, R112, RZ ;  /* 0x000000706c18723c */ /* 0x040fe200000418ff */
[----:B------:R-:W5:Y:S07]  /*2290*/  LDG.E R199, desc[UR20][R208.64+0x120] ;  /* 0x00012014d0c77981 */ /* 0x000f6e000c1e1900 */
[-C--:B------:R-:W-:Y:S08]  /*22a0*/  HMMA.16816.F32.BF16 R28, R108, R114.reuse, RZ ;  /* 0x000000726c1c723c */ /* 0x080ff000000418ff */
[C---:B------:R-:W-:Y:S08]  /*22b0*/  HMMA.16816.F32.BF16 R32, R100.reuse, R114, RZ ;  /* 0x000000726420723c */ /* 0x040ff000000418ff */
[-C--:B----4-:R-:W-:Y:S08]  /*22c0*/  HMMA.16816.F32.BF16 R36, R100, R116.reuse, RZ ;  /* 0x000000746424723c */ /* 0x090ff000000418ff */
[C---:B------:R-:W-:Y:S08]  /*22d0*/  HMMA.16816.F32.BF16 R40, R108.reuse, R116, RZ ;  /* 0x000000746c28723c */ /* 0x040ff000000418ff */
[-C--:B------:R-:W-:Y:S08]  /*22e0*/  HMMA.16816.F32.BF16 R44, R108, R118.reuse, RZ ;  /* 0x000000766c2c723c */ /* 0x080ff000000418ff */
[C---:B------:R-:W-:Y:S02]  /*22f0*/  HMMA.16816.F32.BF16 R48, R100.reuse, R118, RZ ;  /* 0x000000766430723c */ /* 0x040fe400000418ff */
[----:B------:R-:W-:Y:S02]  /*2300*/  FSEL R118, R167, RZ, P1 ;  /* 0x000000ffa7767208 */ /* 0x000fe40000800000 */
[----:B------:R-:W-:Y:S01]  /*2310*/  FSEL R119, R188, RZ, P3 ;  /* 0x000000ffbc777208 */ /* 0x000fe20001800000 */
[----:B------:R-:W-:Y:S03]  /*2320*/  @!P6 VIADD R188, R178, 0x1 ;  /* 0x00000001b2bce836 */ /* 0x000fe60000000000 */
[-C--:B------:R-:W-:Y:S02]  /*2330*/  HMMA.16816.F32.BF16 R52, R100, R120.reuse, RZ ;  /* 0x000000786434723c */ /* 0x080fe400000418ff */
[C---:B------:R-:W-:Y:S02]  /*2340*/  @!P6 ISETP.GE.AND P3, PT, R188.reuse, R205, PT ;  /* 0x000000cdbc00e20c */ /* 0x040fe40003f66270 */
[C---:B------:R-:W-:Y:S02]  /*2350*/  @!P6 ISETP.GE.AND P5, PT, R188.reuse, R203, PT ;  /* 0x000000cbbc00e20c */ /* 0x040fe40003fa6270 */
[C---:B------:R-:W-:Y:S02]  /*2360*/  @!P6 ISETP.GE.AND P2, PT, R188.reuse, R207, PT ;  /* 0x000000cfbc00e20c */ /* 0x040fe40003f46270 */
[----:B------:R-:W-:Y:S01]  /*2370*/  @!P6 ISETP.GE.AND P1, PT, R188, R195, PT ;  /* 0x000000c3bc00e20c */ /* 0x000fe20003f26270 */
[C---:B------:R-:W-:Y:S02]  /*2380*/  HMMA.16816.F32.BF16 R56, R108.reuse, R120, RZ ;  /* 0x000000786c38723c */ /* 0x040fe400000418ff */
[C---:B------:R-:W-:Y:S06]  /*2390*/  @!P6 VIADD R188, R178.reuse, 0x9 ;  /* 0x00000009b2bce836 */ /* 0x040fec0000000000 */
[-C--:B------:R-:W-:Y:S08]  /*23a0*/  HMMA.16816.F32.BF16 R60, R108, R122.reuse, RZ ;  /* 0x0000007a6c3c723c */ /* 0x080ff000000418ff */
[----:B------:R-:W-:Y:S01]  /*23b0*/  HMMA.16816.F32.BF16 R64, R100, R122, RZ ;  /* 0x0000007a6440723c */ /* 0x000fe200000418ff */
[----:B------:R-:W4:Y:S07]  /*23c0*/  LDSM.16.M88.4 R100, [R142+0x400] ;  /* 0x000400008e64783b */ /* 0x000f2e0000000200 */
[-C--:B-1----:R-:W-:Y:S08]  /*23d0*/  HMMA.16816.F32.BF16 R4, R124, R128.reuse, R4 ;  /* 0x000000807c04723c */ /* 0x082ff00000041804 */
[C---:B--2---:R-:W-:Y:S04]  /*23e0*/  HMMA.16816.F32.BF16 R8, R132.reuse, R128, R8 ;  /* 0x000000808408723c */ /* 0x044fe80000041808 */
[----:B------:R-:W-:Y:S04]  /*23f0*/  SEL R128, R161, 0xfffffff0, !P0 ;  /* 0xfffffff0a1807807 */ /* 0x000fe80004000000 */
[-C--:B------:R-:W-:Y:S03]  /*2400*/  HMMA.16816.F32.BF16 R12, R132, R130.reuse, R12 ;  /* 0x00000082840c723c */ /* 0x080fe6000004180c */
[----:B------:R-:W-:Y:S02]  /*2410*/  @!P6 FSEL R5, R5, -INF , !P3 ;  /* 0xff8000000505e808 */ /* 0x000fe40005800000 */
[----:B------:R-:W-:Y:S02]  /*2420*/  @!P6 ISETP.GE.AND P3, PT, R178, R207, PT ;  /* 0x000000cfb200e20c */ /* 0x000fe40003f66270 */
[----:B------:R-:W-:Y:S01]  /*2430*/  @!P6 FSEL R4, R4, -INF , !P4 ;  /* 0xff8000000404e808 */ /* 0x000fe20006000000 */
[C---:B------:R-:W-:Y:S04]  /*2440*/  HMMA.16816.F32.BF16 R16, R124.reuse, R130, R16 ;  /* 0x000000827c10723c */ /* 0x040fe80000041810 */
[----:B------:R-:W-:Y:S01]  /*2450*/  @!P6 ISETP.GE.AND P4, PT, R178, R203, PT ;  /* 0x000000cbb200e20c */ /* 0x000fe20003f86270 */
[----:B------:R-:W-:Y:S01]  /*2460*/  IMAD.IADD R130, R128, 0x1, R155 ;  /* 0x0000000180827824 */ /* 0x000fe200078e029b */
[----:B------:R-:W-:Y:S01]  /*2470*/  @!P6 FSEL R7, R7, -INF , !P5 ;  /* 0xff8000000707e808 */ /* 0x000fe20006800000 */
[----:B------:R-:W-:Y:S01]  /*2480*/  FFMA.FTZ R167, R4, UR12, -R248 ;  /* 0x0000000c04a77c23 */ /* 0x000fe200080108f8 */
[----:B------:R-:W-:Y:S01]  /*2490*/  @!P6 FSEL R8, R8, -INF , !P3 ;  /* 0xff8000000808e808 */ /* 0x000fe20005800000 */
[-C--:B----4-:R-:W-:Y:S03]  /*24a0*/  HMMA.16816.F32.BF16 R20, R124, R100.reuse, R20 ;  /* 0x000000647c14723c */ /* 0x090fe60000041814 */
[----:B------:R-:W-:Y:S01]  /*24b0*/  @!P6 FSEL R11, R11, -INF , !P1 ;  /* 0xff8000000b0be808 */ /* 0x000fe20004800000 */
[----:B------:R-:W-:Y:S01]  /*24c0*/  FFMA.FTZ R189, R7, UR12, -R119 ;  /* 0x0000000c07bd7c23 */ /* 0x000fe20008010877 */
[----:B------:R-:W-:Y:S01]  /*24d0*/  @!P6 ISETP.GE.AND P5, PT, R190, R207, PT ;  /* 0x000000cfbe00e20c */ /* 0x000fe20003fa6270 */
[--C-:B------:R-:W-:Y:S01]  /*24e0*/  FFMA.FTZ R191, R8, UR12, -R251.reuse ;  /* 0x0000000c08bf7c23 */ /* 0x100fe200080108fb */
[----:B------:R-:W-:Y:S01]  /*24f0*/  @!P6 ISETP.GE.AND P3, PT, R190, R195, PT ;  /* 0x000000c3be00e20c */ /* 0x000fe20003f66270 */
[C---:B------:R-:W-:Y:S01]  /*2500*/  HMMA.16816.F32.BF16 R24, R132.reuse, R100, R24 ;  /* 0x000000648418723c */ /* 0x040fe20000041818 */
[----:B------:R-:W-:Y:S03]  /*2510*/  MUFU.EX2 R167, R167 ;  /* 0x000000a700a77308 */ /* 0x000fe60000000800 */
[----:B------:R-:W-:Y:S02]  /*2520*/  @!P6 ISETP.GE.AND P1, PT, R188, R207, PT ;  /* 0x000000cfbc00e20c */ /* 0x000fe40003f26270 */
[----:B------:R-:W-:Y:S02]  /*2530*/  @!P6 FSEL R6, R6, -INF , !P4 ;  /* 0xff8000000606e808 */ /* 0x000fe40006000000 */
[-C--:B------:R-:W-:Y:S01]  /*2540*/  @!P6 ISETP.GE.AND P4, PT, R178, R195.reuse, PT ;  /* 0x000000c3b200e20c */ /* 0x080fe20003f86270 */
[-C--:B------:R-:W-:Y:S02]  /*2550*/  HMMA.16816.F32.BF16 R28, R132, R102.reuse, R28 ;  /* 0x00000066841c723c */ /* 0x080fe4000004181c */
[----:B------:R-:W-:Y:S01]  /*2560*/  MUFU.EX2 R189, R189 ;  /* 0x000000bd00bd7308 */ /* 0x000fe20000000800 */
[----:B------:R-:W-:Y:S02]  /*2570*/  @!P6 FSEL R12, R12, -INF , !P5 ;  /* 0xff8000000c0ce808 */ /* 0x000fe40006800000 */
[----:B------:R-:W-:Y:S02]  /*2580*/  @!P6 ISETP.GE.AND P5, PT, R188, R195, PT ;  /* 0x000000c3bc00e20c */ /* 0x000fe40003fa6270 */
[----:B------:R-:W-:Y:S01]  /*2590*/  @!P6 FSEL R13, R13, -INF , !P1 ;  /* 0xff8000000d0de808 */ /* 0x000fe20004800000 */
[C---:B------:R-:W-:Y:S01]  /*25a0*/  HMMA.16816.F32.BF16 R32, R124.reuse, R102, R32 ;  /* 0x000000667c20723c */ /* 0x040fe20000041820 */
[----:B------:R-:W1:Y:S03]  /*25b0*/  LDSM.16.M88.4 R100, [R142+0xc00] ;  /* 0x000c00008e64783b */ /* 0x000e660000000200 */
[----:B------:R-:W-:Y:S01]  /*25c0*/  MUFU.EX2 R191, R191 ;  /* 0x000000bf00bf7308 */ /* 0x000fe20000000800 */
[----:B------:R-:W-:Y:S01]  /*25d0*/  @!P6 FSEL R15, R15, -INF , !P5 ;  /* 0xff8000000f0fe808 */ /* 0x000fe20006800000 */
[----:B------:R-:W-:Y:S01]  /*25e0*/  FFMA.FTZ R206, R12, UR12, -R251 ;  /* 0x0000000c0cce7c23 */ /* 0x000fe200080108fb */
[----:B------:R-:W-:Y:S02]  /*25f0*/  @!P6 FSEL R14, R14, -INF , !P3 ;  /* 0xff8000000e0ee808 */ /* 0x000fe40005800000 */
[C---:B------:R-:W-:Y:S01]  /*2600*/  @!P6 ISETP.GE.AND P1, PT, R188.reuse, R205, PT ;  /* 0x000000cdbc00e20c */ /* 0x040fe20003f26270 */
[-C--:B------:R-:W-:Y:S03]  /*2610*/  HMMA.16816.F32.BF16 R36, R124, R104.reuse, R36 ;  /* 0x000000687c24723c */ /* 0x080fe60000041824 */
[----:B------:R-:W-:Y:S01]  /*2620*/  @!P6 ISETP.GE.AND P3, PT, R188, R203, PT ;  /* 0x000000cbbc00e20c */ /* 0x000fe20003f66270 */
[----:B------:R-:W-:Y:S01]  /*2630*/  @!P6 VIADD R188, R178, 0x10 ;  /* 0x00000010b2bce836 */ /* 0x000fe20000000000 */
[----:B------:R-:W-:Y:S01]  /*2640*/  @!P6 FSEL R9, R9, -INF , !P2 ;  /* 0xff8000000909e808 */ /* 0x000fe20005000000 */
[--C-:B------:R-:W-:Y:S01]  /*2650*/  FFMA.FTZ R197, R14, UR12, -R118.reuse ;  /* 0x0000000c0ec57c23 */ /* 0x100fe20008010876 */
[----:B------:R-:W-:Y:S01]  /*2660*/  @!P6 FSEL R10, R10, -INF , !P4 ;  /* 0xff8000000a0ae808 */ /* 0x000fe20006000000 */
[C---:B------:R-:W-:Y:S04]  /*2670*/  HMMA.16816.F32.BF16 R40, R132.reuse, R104, R40 ;  /* 0x000000688428723c */ /* 0x040fe80000041828 */
[----:B------:R-:W-:Y:S01]  /*2680*/  @!P6 ISETP.GE.AND P2, PT, R190, R205, PT ;  /* 0x000000cdbe00e20c */ /* 0x000fe20003f46270 */
[--C-:B------:R-:W-:Y:S01]  /*2690*/  FFMA.FTZ R193, R10, UR12, -R118.reuse ;  /* 0x0000000c0ac17c23 */ /* 0x100fe20008010876 */
[----:B------:R-:W-:Y:S01]  /*26a0*/  @!P6 ISETP.GE.AND P4, PT, R190, R203, PT ;  /* 0x000000cbbe00e20c */ /* 0x000fe20003f86270 */
[----:B------:R-:W-:Y:S01]  /*26b0*/  @!P6 VIADD R190, R178, 0x11 ;  /* 0x00000011b2bee836 */ /* 0x000fe20000000000 */
[----:B------:R-:W-:Y:S01]  /*26c0*/  @!P6 ISETP.GE.AND P5, PT, R188, R205, PT ;  /* 0x000000cdbc00e20c */ /* 0x000fe20003fa6270 */
[-C--:B------:R-:W-:Y:S01]  /*26d0*/  HMMA.16816.F32.BF16 R44, R132, R106.reuse, R44 ;  /* 0x0000006a842c723c */ /* 0x080fe2000004182c */
[----:B------:R-:W-:Y:S02]  /*26e0*/  MUFU.EX2 R197, R197 ;  /* 0x000000c500c57308 */ /* 0x000fe40000000800 */
[----:B------:R-:W-:Y:S02]  /*26f0*/  @!P6 FSEL R16, R16, -INF , !P2 ;  /* 0xff8000001010e808 */ /* 0x000fe40005000000 */
[----:B------:R-:W-:Y:S02]  /*2700*/  @!P6 FSEL R19, R19, -INF , !P3 ;  /* 0xff8000001313e808 */ /* 0x000fe40005800000 */
[----:B------:R-:W-:Y:S01]  /*2710*/  @!P6 ISETP.GE.AND P2, PT, R188, R203, PT ;  /* 0x000000cbbc00e20c */ /* 0x000fe20003f46270 */
[C---:B------:R-:W-:Y:S03]  /*2720*/  HMMA.16816.F32.BF16 R48, R124.reuse, R106, R48 ;  /* 0x0000006a7c30723c */ /* 0x040fe60000041830 */
[----:B------:R-:W-:Y:S01]  /*2730*/  MUFU.EX2 R193, R193 ;  /* 0x000000c100c17308 */ /* 0x000fe20000000800 */
[----:B------:R-:W-:Y:S02]  /*2740*/  @!P6 FSEL R17, R17, -INF , !P1 ;  /* 0xff8000001111e808 */ /* 0x000fe40004800000 */
[----:B------:R-:W-:Y:S02]  /*2750*/  @!P6 FSEL R18, R18, -INF , !P4 ;  /* 0xff8000001212e808 */ /* 0x000fe40006000000 */
[----:B------:R-:W-:Y:S01]  /*2760*/  @!P6 ISETP.GE.AND P3, PT, R190, R205, PT ;  /* 0x000000cdbe00e20c */ /* 0x000fe20003f66270 */
[-C--:B-1----:R-:W-:Y:S03]  /*2770*/  HMMA.16816.F32.BF16 R52, R124, R100.reuse, R52 ;  /* 0x000000647c34723c */ /* 0x082fe60000041834 */
[----:B------:R-:W-:Y:S01]  /*2780*/  @!P6 ISETP.GE.AND P1, PT, R188, R207, PT ;  /* 0x000000cfbc00e20c */ /* 0x000fe20003f26270 */
[--C-:B------:R-:W-:Y:S01]  /*2790*/  FFMA.FTZ R213, R18, UR12, -R119.reuse ;  /* 0x0000000c12d57c23 */ /* 0x100fe20008010877 */
[----:B------:R-:W-:Y:S01]  /*27a0*/  @!P6 ISETP.GE.AND P4, PT, R188, R195, PT ;  /* 0x000000c3bc00e20c */ /* 0x000fe20003f86270 */
[----:B------:R-:W-:Y:S01]  /*27b0*/  @!P6 VIADD R188, R178, 0x18 ;  /* 0x00000018b2bce836 */ /* 0x000fe20000000000 */
[----:B------:R-:W-:Y:S01]  /*27c0*/  @!P6 FSEL R20, R20, -INF , !P5 ;  /* 0xff8000001414e808 */ /* 0x000fe20006800000 */
[C---:B------:R-:W-:Y:S04]  /*27d0*/  HMMA.16816.F32.BF16 R56, R132.reuse, R100, R56 ;  /* 0x000000648438723c */ /* 0x040fe80000041838 */
[----:B------:R-:W-:Y:S02]  /*27e0*/  @!P6 ISETP.GE.AND P5, PT, R190, R203, PT ;  /* 0x000000cbbe00e20c */ /* 0x000fe40003fa6270 */
[----:B------:R-:W-:Y:S02]  /*27f0*/  @!P6 FSEL R21, R21, -INF , !P3 ;  /* 0xff8000001515e808 */ /* 0x000fe40005800000 */
[----:B------:R-:W-:Y:S01]  /*2800*/  @!P6 FSEL R22, R22, -INF , !P2 ;  /* 0xff8000001616e808 */ /* 0x000fe20005000000 */
[-C--:B------:R-:W-:Y:S03]  /*2810*/  HMMA.16816.F32.BF16 R60, R132, R102.reuse, R60 ;  /* 0x00000066843c723c */ /* 0x080fe6000004183c */
[C---:B------:R-:W-:Y:S02]  /*2820*/  @!P6 ISETP.GE.AND P3, PT, R190.reuse, R207, PT ;  /* 0x000000cfbe00e20c */ /* 0x040fe40003f66270 */
[----:B------:R-:W-:Y:S01]  /*2830*/  @!P6 ISETP.GE.AND P2, PT, R190, R195, PT ;  /* 0x000000c3be00e20c */ /* 0x000fe20003f46270 */
[----:B------:R-:W-:Y:S01]  /*2840*/  @!P6 VIADD R190, R178, 0x19 ;  /* 0x00000019b2bee836 */ /* 0x000fe20000000000 */
[----:B------:R-:W-:Y:S01]  /*2850*/  @!P6 FSEL R23, R23, -INF , !P5 ;  /* 0xff8000001717e808 */ /* 0x000fe20006800000 */
[----:B------:R-:W-:Y:S04]  /*2860*/  HMMA.16816.F32.BF16 R64, R124, R102, R64 ;  /* 0x000000667c40723c */ /* 0x000fe80000041840 */
[----:B------:R-:W-:Y:S02]  /*2870*/  @!P6 ISETP.GE.AND P5, PT, R188, R207, PT ;  /* 0x000000cfbc00e20c */ /* 0x000fe40003fa6270 */
[----:B------:R-:W-:Y:S02]  /*2880*/  @!P6 FSEL R24, R24, -INF , !P1 ;  /* 0xff8000001818e808 */ /* 0x000fe40004800000 */
[----:B------:R-:W-:Y:S02]  /*2890*/  @!P6 FSEL R25, R25, -INF , !P3 ;  /* 0xff8000001919e808 */ /* 0x000fe40005800000 */
[----:B------:R-:W-:Y:S02]  /*28a0*/  @!P6 FSEL R26, R26, -INF , !P4 ;  /* 0xff8000001a1ae808 */ /* 0x000fe40006000000 */
[----:B------:R-:W-:Y:S02]  /*28b0*/  @!P6 FSEL R27, R27, -INF , !P2 ;  /* 0xff8000001b1be808 */ /* 0x000fe40005000000 */
[C---:B------:R-:W-:Y:S02]  /*28c0*/  @!P6 ISETP.GE.AND P1, PT, R188.reuse, R195, PT ;  /* 0x000000c3bc00e20c */ /* 0x040fe40003f26270 */
[C---:B------:R-:W-:Y:S02]  /*28d0*/  @!P6 ISETP.GE.AND P3, PT, R188.reuse, R205, PT ;  /* 0x000000cdbc00e20c */ /* 0x040fe40003f66270 */
[----:B------:R-:W-:Y:S01]  /*28e0*/  @!P6 ISETP.GE.AND P4, PT, R188, R203, PT ;  /* 0x000000cbbc00e20c */ /* 0x000fe20003f86270 */
[----:B------:R-:W-:Y:S01]  /*28f0*/  @!P6 VIADD R188, R178, 0x20 ;  /* 0x00000020b2bce836 */ /* 0x000fe20000000000 */
[----:B------:R-:W-:Y:S02]  /*2900*/  @!P6 ISETP.GE.AND P2, PT, R190, R207, PT ;  /* 0x000000cfbe00e20c */ /* 0x000fe40003f46270 */
[----:B------:R-:W-:Y:S02]  /*2910*/  @!P6 FSEL R28, R28, -INF , !P5 ;  /* 0xff8000001c1ce808 */ /* 0x000fe40006800000 */
[----:B------:R-:W-:Y:S02]  /*2920*/  @!P6 ISETP.GE.AND P5, PT, R190, R195, PT ;  /* 0x000000c3be00e20c */ /* 0x000fe40003fa6270 */
[----:B------:R-:W-:Y:S02]  /*2930*/  @!P6 FSEL R29, R29, -INF , !P2 ;  /* 0xff8000001d1de808 */ /* 0x000fe40005000000 */
[----:B------:R-:W-:Y:S02]  /*2940*/  @!P6 FSEL R30, R30, -INF , !P1 ;  /* 0xff8000001e1ee808 */ /* 0x000fe40004800000 */
[C---:B------:R-:W-:Y:S02]  /*2950*/  @!P6 ISETP.GE.AND P2, PT, R190.reuse, R205, PT ;  /* 0x000000cdbe00e20c */ /* 0x040fe40003f46270 */
[----:B------:R-:W-:Y:S01]  /*2960*/  @!P6 ISETP.GE.AND P1, PT, R190, R203, PT ;  /* 0x000000cbbe00e20c */ /* 0x000fe20003f26270 */
[----:B------:R-:W-:Y:S01]  /*2970*/  @!P6 VIADD R190, R178, 0x21 ;  /* 0x00000021b2bee836 */ /* 0x000fe20000000000 */
[----:B------:R-:W-:Y:S02]  /*2980*/  @!P6 FSEL R31, R31, -INF , !P5 ;  /* 0xff8000001f1fe808 */ /* 0x000fe40006800000 */
[----:B------:R-:W-:Y:S02]  /*2990*/  @!P6 FSEL R32, R32, -INF , !P3 ;  /* 0xff8000002020e808 */ /* 0x000fe40005800000 */
[C---:B------:R-:W-:Y:S02]  /*29a0*/  @!P6 ISETP.GE.AND P5, PT, R188.reuse, R205, PT ;  /* 0x000000cdbc00e20c */ /* 0x040fe40003fa6270 */
[----:B------:R-:W-:Y:S02]  /*29b0*/  @!P6 ISETP.GE.AND P3, PT, R188, R203, PT ;  /* 0x000000cbbc00e20c */ /* 0x000fe40003f66270 */
[----:B------:R-:W-:Y:S02]  /*29c0*/  @!P6 FSEL R33, R33, -INF , !P2 ;  /* 0xff8000002121e808 */ /* 0x000fe40005000000 */
[----:B------:R-:W-:Y:S02]  /*29d0*/  @!P6 FSEL R34, R34, -INF , !P4 ;  /* 0xff8000002222e808 */ /* 0x000fe40006000000 */
[C---:B------:R-:W-:Y:S02]  /*29e0*/  @!P6 ISETP.GE.AND P2, PT, R188.reuse, R207, PT ;  /* 0x000000cfbc00e20c */ /* 0x040fe40003f46270 */
[----:B------:R-:W-:Y:S01]  /*29f0*/  @!P6 ISETP.GE.AND P4, PT, R188, R195, PT ;  /* 0x000000c3bc00e20c */ /* 0x000fe20003f86270 */
[--C-:B------:R-:W-:Y:S01]  /*2a00*/  FFMA.FTZ R34, R34, UR12, -R119.reuse ;  /* 0x0000000c22227c23 */ /* 0x100fe20008010877 */
[----:B------:R-:W-:Y:S01]  /*2a10*/  @!P6 FSEL R36, R36, -INF , !P5 ;  /* 0xff8000002424e808 */ /* 0x000fe20006800000 */
[----:B------:R-:W-:Y:S01]  /*2a20*/  @!P6 VIADD R188, R178, 0x28 ;  /* 0x00000028b2bce836 */ /* 0x000fe20000000000 */
[----:B------:R-:W-:Y:S02]  /*2a30*/  @!P6 FSEL R38, R38, -INF , !P3 ;  /* 0xff8000002626e808 */ /* 0x000fe40005800000 */
[C---:B------:R-:W-:Y:S02]  /*2a40*/  @!P6 ISETP.GE.AND P5, PT, R190.reuse, R203, PT ;  /* 0x000000cbbe00e20c */ /* 0x040fe40003fa6270 */
[----:B------:R-:W-:Y:S02]  /*2a50*/  @!P6 ISETP.GE.AND P3, PT, R190, R195, PT ;  /* 0x000000c3be00e20c */ /* 0x000fe40003f66270 */
[----:B------:R-:W-:Y:S02]  /*2a60*/  @!P6 FSEL R39, R39, -INF , !P5 ;  /* 0xff8000002727e808 */ /* 0x000fe40006800000 */
[----:B------:R-:W-:Y:S02]  /*2a70*/  @!P6 FSEL R40, R40, -INF , !P2 ;  /* 0xff8000002828e808 */ /* 0x000fe40005000000 */
[----:B------:R-:W-:Y:S02]  /*2a80*/  @!P6 FSEL R43, R43, -INF , !P3 ;  /* 0xff8000002b2be808 */ /* 0x000fe40005800000 */
[C---:B------:R-:W-:Y:S02]  /*2a90*/  @!P6 ISETP.GE.AND P5, PT, R188.reuse, R207, PT ;  /* 0x000000cfbc00e20c */ /* 0x040fe40003fa6270 */
[----:B------:R-:W-:Y:S01]  /*2aa0*/  @!P6 ISETP.GE.AND P2, PT, R188, R195, PT ;  /* 0x000000c3bc00e20c */ /* 0x000fe20003f46270 */
[----:B------:R-:W-:Y:S01]  /*2ab0*/  FFMA.FTZ R43, R43, UR12, -R118 ;  /* 0x0000000c2b2b7c23 */ /* 0x000fe20008010876 */
[----:B------:R-:W-:Y:S02]  /*2ac0*/  @!P6 ISETP.GE.AND P3, PT, R192, R207, PT ;  /* 0x000000cfc000e20c */ /* 0x000fe40003f66270 */
[----:B------:R-:W-:Y:S02]  /*2ad0*/  @!P6 FSEL R35, R35, -INF , !P1 ;  /* 0xff8000002323e808 */ /* 0x000fe40004800000 */
[----:B------:R-:W-:Y:S02]  /*2ae0*/  @!P6 FSEL R44, R44, -INF , !P5 ;  /* 0xff8000002c2ce808 */ /* 0x000fe40006800000 */
[----:B------:R-:W-:Y:S01]  /*2af0*/  @!P6 FSEL R45, R45, -INF , !P3 ;  /* 0xff8000002d2de808 */ /* 0x000fe20005800000 */
[----:B------:R-:W-:Y:S01]  /*2b00*/  FFMA.FTZ R35, R35, UR12, -R119 ;  /* 0x0000000c23237c23 */ /* 0x000fe20008010877 */
[-C--:B------:R-:W-:Y:S01]  /*2b10*/  @!P6 ISETP.GE.AND P3, PT, R192, R205.reuse, PT ;  /* 0x000000cdc000e20c */ /* 0x080fe20003f66270 */
[--C-:B------:R-:W-:Y:S01]  /*2b20*/  FFMA.FTZ R44, R44, UR12, -R251.reuse ;  /* 0x0000000c2c2c7c23 */ /* 0x100fe200080108fb */
[----:B------:R-:W-:Y:S01]  /*2b30*/  @!P6 FSEL R46, R46, -INF , !P2 ;  /* 0xff8000002e2ee808 */ /* 0x000fe20005000000 */
[----:B------:R-:W-:Y:S01]  /*2b40*/  FFMA.FTZ R45, R45, UR12, -R251 ;  /* 0x0000000c2d2d7c23 */ /* 0x000fe200080108fb */
[----:B------:R-:W-:Y:S02]  /*2b50*/  @!P6 ISETP.GE.AND P1, PT, R190, R205, PT ;  /* 0x000000cdbe00e20c */ /* 0x000fe40003f26270 */
[C---:B------:R-:W-:Y:S02]  /*2b60*/  @!P6 ISETP.GE.AND P5, PT, R192.reuse, R195, PT ;  /* 0x000000c3c000e20c */ /* 0x040fe40003fa6270 */
[----:B------:R-:W-:Y:S01]  /*2b70*/  @!P6 ISETP.GE.AND P2, PT, R192, R203, PT ;  /* 0x000000cbc000e20c */ /* 0x000fe20003f46270 */
[----:B------:R-:W-:Y:S01]  /*2b80*/  @!P6 VIADD R192, R178, 0x30 ;  /* 0x00000030b2c0e836 */ /* 0x000fe20000000000 */
[----:B------:R-:W-:Y:S02]  /*2b90*/  @!P6 FSEL R37, R37, -INF , !P1 ;  /* 0xff8000002525e808 */ /* 0x000fe40004800000 */
[----:B------:R-:W-:Y:S01]  /*2ba0*/  @!P6 ISETP.GE.AND P1, PT, R190, R207, PT ;  /* 0x000000cfbe00e20c */ /* 0x000fe20003f26270 */
[--C-:B------:R-:W-:Y:S01]  /*2bb0*/  FFMA.FTZ R190, R5, UR12, -R248.reuse ;  /* 0x0000000c05be7c23 */ /* 0x100fe200080108f8 */
[----:B------:R-:W-:Y:S01]  /*2bc0*/  @!P6 FSEL R47, R47, -INF , !P5 ;  /* 0xff8000002f2fe808 */ /* 0x000fe20006800000 */
[----:B------:R-:W-:Y:S01]  /*2bd0*/  FFMA.FTZ R37, R37, UR12, -R248 ;  /* 0x0000000c25257c23 */ /* 0x000fe200080108f8 */
[----:B------:R-:W-:Y:S02]  /*2be0*/  @!P6 FSEL R51, R51, -INF , !P2 ;  /* 0xff8000003333e808 */ /* 0x000fe40005000000 */
[-C--:B------:R-:W-:Y:S01]  /*2bf0*/  @!P6 ISETP.GE.AND P5, PT, R192, R205.reuse, PT ;  /* 0x000000cdc000e20c */ /* 0x080fe20003fa6270 */
[----:B------:R-:W-:Y:S01]  /*2c00*/  MUFU.EX2 R190, R190 ;  /* 0x000000be00be7308 */ /* 0x000fe20000000800 */
[-C--:B------:R-:W-:Y:S01]  /*2c10*/  @!P6 ISETP.GE.AND P2, PT, R194, R205.reuse, PT ;  /* 0x000000cdc200e20c */ /* 0x080fe20003f46270 */
[--C-:B------:R-:W-:Y:S01]  /*2c20*/  FFMA.FTZ R51, R51, UR12, -R119.reuse ;  /* 0x0000000c33337c23 */ /* 0x100fe20008010877 */
[----:B------:R-:W-:Y:S02]  /*2c30*/  @!P6 FSEL R41, R41, -INF , !P1 ;  /* 0xff8000002929e808 */ /* 0x000fe40004800000 */
[----:B------:R-:W-:Y:S02]  /*2c40*/  @!P6 ISETP.GE.AND P1, PT, R188, R205, PT ;  /* 0x000000cdbc00e20c */ /* 0x000fe40003f26270 */
[----:B------:R-:W-:Y:S02]  /*2c50*/  @!P6 FSEL R42, R42, -INF , !P4 ;  /* 0xff8000002a2ae808 */ /* 0x000fe40006000000 */
[----:B------:R-:W-:Y:S02]  /*2c60*/  @!P6 FSEL R52, R52, -INF , !P5 ;  /* 0xff8000003434e808 */ /* 0x000fe40006800000 */
[----:B------:R-:W-:Y:S01]  /*2c70*/  @!P6 FSEL R53, R53, -INF , !P2 ;  /* 0xff8000003535e808 */ /* 0x000fe20005000000 */
[----:B------:R-:W-:Y:S01]  /*2c80*/  FFMA.FTZ R42, R42, UR12, -R118 ;  /* 0x0000000c2a2a7c23 */ /* 0x000fe20008010876 */
[-C--:B------:R-:W-:Y:S01]  /*2c90*/  @!P6 ISETP.GE.AND P4, PT, R188, R203.reuse, PT ;  /* 0x000000cbbc00e20c */ /* 0x080fe20003f86270 */
[----:B------:R-:W-:Y:S01]  /*2ca0*/  FFMA.FTZ R188, R6, UR12, -R119 ;  /* 0x0000000c06bc7c23 */ /* 0x000fe20008010877 */
[----:B------:R-:W-:Y:S01]  /*2cb0*/  @!P6 ISETP.GE.AND P5, PT, R194, R203, PT ;  /* 0x000000cbc200e20c */ /* 0x000fe20003fa6270 */
[--C-:B------:R-:W-:Y:S01]  /*2cc0*/  FFMA.FTZ R52, R52, UR12, -R248.reuse ;  /* 0x0000000c34347c23 */ /* 0x100fe200080108f8 */
[-C--:B------:R-:W-:Y:S01]  /*2cd0*/  @!P6 ISETP.GE.AND P2, PT, R194, R207.reuse, PT ;  /* 0x000000cfc200e20c */ /* 0x080fe20003f46270 */
[--C-:B------:R-:W-:Y:S01]  /*2ce0*/  FFMA.FTZ R53, R53, UR12, -R248.reuse ;  /* 0x0000000c35357c23 */ /* 0x100fe200080108f8 */
[----:B------:R-:W-:Y:S01]  /*2cf0*/  @!P6 FSEL R48, R48, -INF , !P1 ;  /* 0xff8000003030e808 */ /* 0x000fe20004800000 */
[----:B------:R-:W-:Y:S01]  /*2d00*/  MUFU.EX2 R188, R188 ;  /* 0x000000bc00bc7308 */ /* 0x000fe20000000800 */
[----:B------:R-:W-:Y:S02]  /*2d10*/  @!P6 FSEL R49, R49, -INF , !P3 ;  /* 0xff8000003131e808 */ /* 0x000fe40005800000 */
[C---:B------:R-:W-:Y:S02]  /*2d20*/  @!P6 ISETP.GE.AND P3, PT, R192.reuse, R207, PT ;  /* 0x000000cfc000e20c */ /* 0x040fe40003f66270 */
[----:B------:R-:W-:Y:S02]  /*2d30*/  @!P6 ISETP.GE.AND P1, PT, R192, R203, PT ;  /* 0x000000cbc000e20c */ /* 0x000fe40003f26270 */
[----:B------:R-:W-:Y:S02]  /*2d40*/  @!P6 FSEL R56, R56, -INF , !P3 ;  /* 0xff8000003838e808 */ /* 0x000fe40005800000 */
[----:B------:R-:W-:Y:S02]  /*2d50*/  @!P6 FSEL R50, R50, -INF , !P4 ;  /* 0xff8000003232e808 */ /* 0x000fe40006000000 */
[----:B------:R-:W-:Y:S01]  /*2d60*/  @!P6 ISETP.GE.AND P4, PT, R192, R195, PT ;  /* 0x000000c3c000e20c */ /* 0x000fe20003f86270 */
[----:B------:R-:W-:Y:S01]  /*2d70*/  FFMA.FTZ R192, R9, UR12, -R251 ;  /* 0x0000000c09c07c23 */ /* 0x000fe200080108fb */
[----:B------:R-:W-:Y:S01]  /*2d80*/  @!P6 FSEL R55, R55, -INF , !P5 ;  /* 0xff8000003737e808 */ /* 0x000fe20006800000 */
[----:B------:R-:W-:Y:S01]  /*2d90*/  FFMA.FTZ R50, R50, UR12, -R119 ;  /* 0x0000000c32327c23 */ /* 0x000fe20008010877 */
[----:B------:R-:W-:Y:S01]  /*2da0*/  @!P6 ISETP.GE.AND P5, PT, R204, R207, PT ;  /* 0x000000cfcc00e20c */ /* 0x000fe20003fa6270 */
[----:B------:R-:W-:Y:S01]  /*2db0*/  FFMA.FTZ R56, R56, UR12, -R251 ;  /* 0x0000000c38387c23 */ /* 0x000fe200080108fb */
[----:B------:R-:W-:Y:S01]  /*2dc0*/  @!P6 FSEL R57, R57, -INF , !P2 ;  /* 0xff8000003939e808 */ /* 0x000fe20005000000 */
[----:B------:R-:W-:Y:S01]  /*2dd0*/  FFMA.FTZ R55, R55, UR12, -R119 ;  /* 0x0000000c37377c23 */ /* 0x000fe20008010877 */
[----:B------:R-:W-:Y:S01]  /*2de0*/  @!P6 ISETP.GE.AND P2, PT, R204, R195, PT ;  /* 0x000000c3cc00e20c */ /* 0x000fe20003f46270 */
[----:B------:R-:W-:Y:S01]  /*2df0*/  MUFU.EX2 R192, R192 ;  /* 0x000000c000c07308 */ /* 0x000fe20000000800 */
[----:B------:R-:W-:Y:S01]  /*2e00*/  @!P6 FSEL R54, R54, -INF , !P1 ;  /* 0xff8000003636e808 */ /* 0x000fe20004800000 */
[----:B------:R-:W-:Y:S01]  /*2e10*/  FFMA.FTZ R57, R57, UR12, -R251 ;  /* 0x0000000c39397c23 */ /* 0x000fe200080108fb */
[----:B------:R-:W-:Y:S01]  /*2e20*/  @!P6 ISETP.GE.AND P3, PT, R202, R207, PT ;  /* 0x000000cfca00e20c */ /* 0x000fe20003f66270 */
[----:B------:R-:W-:Y:S01]  /*2e30*/  FFMA.FTZ R207, R17, UR12, -R248 ;  /* 0x0000000c11cf7c23 */ /* 0x000fe200080108f8 */
[-C--:B------:R-:W-:Y:S01]  /*2e40*/  @!P6 ISETP.GE.AND P1, PT, R194, R195.reuse, PT ;  /* 0x000000c3c200e20c */ /* 0x080fe20003f26270 */
[--C-:B------:R-:W-:Y:S01]  /*2e50*/  FFMA.FTZ R194, R11, UR12, -R118.reuse ;  /* 0x0000000c0bc27c23 */ /* 0x100fe20008010876 */
[----:B------:R-:W-:Y:S01]  /*2e60*/  @!P6 FSEL R58, R58, -INF , !P4 ;  /* 0xff8000003a3ae808 */ /* 0x000fe20006000000 */
[----:B------:R-:W-:Y:S01]  /*2e70*/  FFMA.FTZ R54, R54, UR12, -R119 ;  /* 0x0000000c36367c23 */ /* 0x000fe20008010877 */
[----:B------:R-:W-:Y:S01]  /*2e80*/  @!P6 FSEL R60, R60, -INF , !P5 ;  /* 0xff8000003c3ce808 */ /* 0x000fe20006800000 */
[----:B------:R-:W-:Y:S01]  /*2e90*/  MUFU.EX2 R207, R207 ;  /* 0x000000cf00cf7308 */ /* 0x000fe20000000800 */
[----:B------:R-:W-:Y:S01]  /*2ea0*/  @!P6 ISETP.GE.AND P4, PT, R202, R195, PT ;  /* 0x000000c3ca00e20c */ /* 0x000fe20003f86270 */
[--C-:B------:R-:W-:Y:S01]  /*2eb0*/  FFMA.FTZ R58, R58, UR12, -R118.reuse ;  /* 0x0000000c3a3a7c23 */ /* 0x100fe20008010876 */
[----:B------:R-:W-:Y:S01]  /*2ec0*/  @!P6 FSEL R62, R62, -INF , !P2 ;  /* 0xff8000003e3ee808 */ /* 0x000fe20005000000 */
[--C-:B------:R-:W-:Y:S01]  /*2ed0*/  FFMA.FTZ R60, R60, UR12, -R251.reuse ;  /* 0x0000000c3c3c7c23 */ /* 0x100fe200080108fb */
[----:B------:R-:W-:Y:S02]  /*2ee0*/  @!P6 ISETP.GE.AND P5, PT, R202, R205, PT ;  /* 0x000000cdca00e20c */ /* 0x000fe40003fa6270 */
[----:B------:R-:W-:Y:S01]  /*2ef0*/  @!P6 FSEL R59, R59, -INF , !P1 ;  /* 0xff8000003b3be808 */ /* 0x000fe20004800000 */
[--C-:B------:R-:W-:Y:S01]  /*2f00*/  FFMA.FTZ R62, R62, UR12, -R118.reuse ;  /* 0x0000000c3e3e7c23 */ /* 0x100fe20008010876 */
[----:B------:R-:W-:Y:S01]  /*2f10*/  @!P6 ISETP.GE.AND P2, PT, R202, R203, PT ;  /* 0x000000cbca00e20c */ /* 0x000fe20003f46270 */
[--C-:B------:R-:W-:Y:S01]  /*2f20*/  FFMA.FTZ R202, R15, UR12, -R118.reuse ;  /* 0x0000000c0fca7c23 */ /* 0x100fe20008010876 */
[----:B------:R-:W-:Y:S01]  /*2f30*/  @!P6 FSEL R61, R61, -INF , !P3 ;  /* 0xff8000003d3de808 */ /* 0x000fe20005800000 */
[----:B------:R-:W-:Y:S01]  /*2f40*/  FFMA.FTZ R59, R59, UR12, -R118 ;  /* 0x0000000c3b3b7c23 */ /* 0x000fe20008010876 */
[C---:B------:R-:W-:Y:S01]  /*2f50*/  @!P6 ISETP.GE.AND P1, PT, R204.reuse, R205, PT ;  /* 0x000000cdcc00e20c */ /* 0x040fe20003f26270 */
[----:B------:R1:W-:Y:S01]  /*2f60*/  MUFU.EX2 R198, R202 ;  /* 0x000000ca00c67308 */ /* 0x0003e20000000800 */
[----:B------:R-:W-:Y:S01]  /*2f70*/  @!P6 ISETP.GE.AND P3, PT, R204, R203, PT ;  /* 0x000000cbcc00e20c */ /* 0x000fe20003f66270 */
[----:B------:R-:W-:Y:S01]  /*2f80*/  FFMA.FTZ R204, R13, UR12, -R251 ;  /* 0x0000000c0dcc7c23 */ /* 0x000fe200080108fb */
[----:B------:R-:W-:Y:S01]  /*2f90*/  LOP3.LUT R205, R184, UR33, R215, 0x96, !PT ;  /* 0x00000021b8cd7c12 */ /* 0x000fe2000f8e96d7 */
[----:B------:R-:W-:Y:S01]  /*2fa0*/  FFMA.FTZ R203, R19, UR12, -R119 ;  /* 0x0000000c13cb7c23 */ /* 0x000fe20008010877 */
[----:B------:R-:W-:Y:S02]  /*2fb0*/  @!P6 FSEL R63, R63, -INF , !P4 ;  /* 0xff8000003f3fe808 */ /* 0x000fe40006000000 */
[----:B------:R-:W-:Y:S03]  /*2fc0*/  @!P6 FSEL R64, R64, -INF , !P1 ;  /* 0xff8000004040e808 */ /* 0x000fe60004800000 */
[----:B------:R2:W-:Y:S01]  /*2fd0*/  MUFU.EX2 R196, R204 ;  /* 0x000000cc00c47308 */ /* 0x0005e20000000800 */
[----:B------:R-:W-:Y:S01]  /*2fe0*/  @!P6 FSEL R66, R66, -INF , !P3 ;  /* 0xff8000004242e808 */ /* 0x000fe20005800000 */
[----:B------:R-:W-:Y:S01]  /*2ff0*/  IMAD.WIDE.U32 R234, R205, -0x2daee0ad, RZ ;  /* 0xd2511f53cdea7825 */ /* 0x000fe200078e00ff */
[----:B------:R-:W-:Y:S02]  /*3000*/  @!P6 FSEL R65, R65, -INF , !P5 ;  /* 0xff8000004141e808 */ /* 0x000fe40006800000 */
[----:B------:R-:W-:Y:S01]  /*3010*/  @!P6 FSEL R67, R67, -INF , !P2 ;  /* 0xff8000004343e808 */ /* 0x000fe20005000000 */
[--C-:B------:R-:W-:Y:S01]  /*3020*/  FFMA.FTZ R64, R64, UR12, -R248.reuse ;  /* 0x0000000c40407c23 */ /* 0x100fe200080108f8 */
[----:B------:R-:W-:Y:S01]  /*3030*/  LOP3.LUT R210, R210, UR23, R235, 0x96, !PT ;  /* 0x00000017d2d27c12 */ /* 0x000fe2000f8e96eb */
[----:B------:R-:W-:Y:S01]  /*3040*/  FFMA.FTZ R66, R66, UR12, -R119 ;  /* 0x0000000c42427c23 */ /* 0x000fe20008010877 */
[----:B-1----:R1:W4:Y:S01]  /*3050*/  LDG.E R202, desc[UR20][R208.64] ;  /* 0x00000014d0ca7981 */ /* 0x002322000c1e1900 */
[--C-:B------:R-:W-:Y:S01]  /*3060*/  FFMA.FTZ R205, R20, UR12, -R248.reuse ;  /* 0x0000000c14cd7c23 */ /* 0x100fe200080108f8 */
[----:B------:R3:W-:Y:S01]  /*3070*/  MUFU.EX2 R195, R206 ;  /* 0x000000ce00c37308 */ /* 0x0007e20000000800 */
[----:B--2---:R-:W-:Y:S01]  /*3080*/  LOP3.LUT R204, R186, UR33, R215, 0x96, !PT ;  /* 0x00000021bacc7c12 */ /* 0x004fe2000f8e96d7 */
[----:B------:R-:W-:Y:S08]  /*3090*/  IMAD.WIDE.U32 R214, R214, -0x2daee0ad, RZ ;  /* 0xd2511f53d6d67825 */ /* 0x000ff000078e00ff */
[----:B------:R-:W-:Y:S01]  /*30a0*/  MUFU.EX2 R129, R66 ;  /* 0x0000004200817308 */ /* 0x000fe20000000800 */
[----:B------:R-:W-:Y:S01]  /*30b0*/  IMAD.WIDE.U32 R220, R204, -0x2daee0ad, RZ ;  /* 0xd2511f53ccdc7825 */ /* 0x000fe200078e00ff */
[----:B------:R-:W-:Y:S02]  /*30c0*/  LOP3.LUT R234, R234, UR22, R215, 0x96, !PT ;  /* 0x00000016eaea7c12 */ /* 0x000fe4000f8e96d7 */
[----:B------:R-:W-:Y:S06]  /*30d0*/  LOP3.LUT R220, R220, UR22, R227, 0x96, !PT ;  /* 0x00000016dcdc7c12 */ /* 0x000fec000f8e96e3 */
[----:B------:R2:W-:Y:S01]  /*30e0*/  MUFU.EX2 R204, R213 ;  /* 0x000000d500cc7308 */ /* 0x0005e20000000800 */
[--C-:B---3--:R-:W-:Y:S01]  /*30f0*/  FFMA.FTZ R206, R16, UR12, -R248.reuse ;  /* 0x0000000c10ce7c23 */ /* 0x108fe200080108f8 */
[----:B------:R-:W-:Y:S01]  /*3100*/  IMAD.WIDE.U32 R234, R234, -0x326172a9, RZ ;  /* 0xcd9e8d57eaea7825 */ /* 0x000fe200078e00ff */
[----:B-1----:R-:W-:Y:S01]  /*3110*/  LOP3.LUT R208, R184, UR33, R241, 0x96, !PT ;  /* 0x00000021b8d07c12 */ /* 0x002fe2000f8e96f1 */
[----:B------:R-:W-:Y:S01]  /*3120*/  UIADD3 UR33, UPT, UPT, UR28, 0x78dde6e4, URZ ;  /* 0x78dde6e41c217890 */ /* 0x000fe2000fffe0ff */
[----:B------:R-:W-:Y:S01]  /*3130*/  LOP3.LUT R209, R218, UR23, R221, 0x96, !PT ;  /* 0x00000017dad17c12 */ /* 0x000fe2000f8e96dd */
[----:B------:R-:W-:Y:S04]  /*3140*/  IMAD.WIDE.U32 R218, R211, -0x2daee0ad, RZ ;  /* 0xd2511f53d3da7825 */ /* 0x000fe800078e00ff */
[----:B------:R-:W-:Y:S01]  /*3150*/  MUFU.EX2 R206, R206 ;  /* 0x000000ce00ce7308 */ /* 0x000fe20000000800 */
[----:B------:R-:W-:Y:S01]  /*3160*/  IMAD.WIDE.U32 R242, R208, -0x2daee0ad, RZ ;  /* 0xd2511f53d0f27825 */ /* 0x000fe200078e00ff */
[----:B------:R-:W-:Y:S02]  /*3170*/  LOP3.LUT R212, R212, UR23, R219, 0x96, !PT ;  /* 0x00000017d4d47c12 */ /* 0x000fe4000f8e96db */
[----:B------:R-:W-:Y:S01]  /*3180*/  LOP3.LUT R218, R218, UR22, R217, 0x96, !PT ;  /* 0x00000016dada7c12 */ /* 0x000fe2000f8e96d9 */
[----:B--2---:R-:W-:Y:S01]  /*3190*/  FFMA.FTZ R213, R21, UR12, -R248 ;  /* 0x0000000c15d57c23 */ /* 0x004fe200080108f8 */
[----:B------:R-:W-:Y:S01]  /*31a0*/  LOP3.LUT R222, R222, UR23, R243, 0x96, !PT ;  /* 0x00000017dede7c12 */ /* 0x000fe2000f8e96f3 */
[----:B------:R-:W-:Y:S04]  /*31b0*/  IMAD.WIDE.U32 R232, R209, -0x326172a9, RZ ;  /* 0xcd9e8d57d1e87825 */ /* 0x000fe800078e00ff */
[----:B------:R-:W-:Y:S01]  /*31c0*/  FFMA.FTZ R209, R22, UR12, -R119 ;  /* 0x0000000c16d17c23 */ /* 0x000fe20008010877 */
[----:B------:R1:W-:Y:S01]  /*31d0*/  MUFU.EX2 R208, R213 ;  /* 0x000000d500d07308 */ /* 0x0003e20000000800 */
[----:B------:R-:W-:Y:S01]  /*31e0*/  IMAD.WIDE.U32 R220, R220, -0x326172a9, RZ ;  /* 0xcd9e8d57dcdc7825 */ /* 0x000fe200078e00ff */
[----:B------:R-:W-:Y:S03]  /*31f0*/  LOP3.LUT R217, R230, UR33, R233, 0x96, !PT ;  /* 0x00000021e6d97c12 */ /* 0x000fe6000f8e96e9 */
[----:B------:R-:W-:Y:S01]  /*3200*/  IMAD.WIDE.U32 R240, R240, -0x2daee0ad, RZ ;  /* 0xd2511f53f0f07825 */ /* 0x000fe200078e00ff */
[----:B------:R-:W-:Y:S04]  /*3210*/  LOP3.LUT R211, R232, UR19, R221, 0x96, !PT ;  /* 0x00000013e8d37c12 */ /* 0x000fe8000f8e96dd */
[----:B------:R-:W2:Y:S01]  /*3220*/  MUFU.EX2 R205, R205 ;  /* 0x000000cd00cd7308 */ /* 0x000ea20000000800 */
[----:B------:R-:W-:Y:S01]  /*3230*/  IMAD.WIDE.U32 R232, R210, -0x326172a9, RZ ;  /* 0xcd9e8d57d2e87825 */ /* 0x000fe200078e00ff */
[----:B------:R-:W-:Y:S03]  /*3240*/  LOP3.LUT R242, R242, UR22, R241, 0x96, !PT ;  /* 0x00000016f2f27c12 */ /* 0x000fe6000f8e96f1 */
[----:B------:R-:W-:Y:S01]  /*3250*/  FFMA.FTZ R210, R23, UR12, -R119 ;  /* 0x0000000c17d27c23 */ /* 0x000fe20008010877 */
[----:B------:R-:W-:Y:S01]  /*3260*/  IMAD.WIDE.U32 R230, R212, -0x326172a9, RZ ;  /* 0xcd9e8d57d4e67825 */ /* 0x000fe200078e00ff */
[----:B------:R-:W-:Y:S03]  /*3270*/  LOP3.LUT R212, R232, UR19, R235, 0x96, !PT ;  /* 0x00000013e8d47c12 */ /* 0x000fe6000f8e96eb */
[----:B------:R-:W3:Y:S01]  /*3280*/  MUFU.EX2 R194, R194 ;  /* 0x000000c200c27308 */ /* 0x000ee20000000800 */
[----:B-1----:R-:W-:Y:S01]  /*3290*/  LOP3.LUT R213, R224, UR33, R233, 0x96, !PT ;  /* 0x00000021e0d57c12 */ /* 0x002fe2000f8e96e9 */
[----:B------:R-:W-:Y:S01]  /*32a0*/  IMAD.WIDE.U32 R218, R218, -0x326172a9, RZ ;  /* 0xcd9e8d57dada7825 */ /* 0x000fe200078e00ff */
[----:B------:R-:W-:Y:S03]  /*32b0*/  LOP3.LUT R215, R228, UR33, R231, 0x96, !PT ;  /* 0x00000021e4d77c12 */ /* 0x000fe6000f8e96e7 */
[----:B------:R-:W-:Y:S01]  /*32c0*/  IMAD.WIDE.U32 R242, R242, -0x326172a9, RZ ;  /* 0xcd9e8d57f2f27825 */ /* 0x000fe200078e00ff */
[----:B------:R-:W-:Y:S03]  /*32d0*/  LOP3.LUT R224, R230, UR19, R219, 0x96, !PT ;  /* 0x00000013e6e07c12 */ /* 0x000fe6000f8e96db */
[----:B------:R-:W1:Y:S01]  /*32e0*/  MUFU.EX2 R209, R209 ;  /* 0x000000d100d17308 */ /* 0x000e620000000800 */
[----:B------:R-:W-:Y:S01]  /*32f0*/  FFMA.FTZ R219, R24, UR12, -R251 ;  /* 0x0000000c18db7c23 */ /* 0x000fe200080108fb */
[----:B------:R-:W-:Y:S04]  /*3300*/  IMAD.WIDE.U32 R222, R222, -0x326172a9, RZ ;  /* 0xcd9e8d57dede7825 */ /* 0x000fe800078e00ff */
[----:B------:R-:W-:Y:S01]  /*3310*/  IMAD.WIDE.U32 R228, R217, -0x2daee0ad, RZ ;  /* 0xd2511f53d9e47825 */ /* 0x000fe200078e00ff */
[----:B------:R-:W-:Y:S03]  /*3320*/  LOP3.LUT R232, R222, UR19, R243, 0x96, !PT ;  /* 0x00000013dee87c12 */ /* 0x000fe6000f8e96f3 */
[----:B------:R-:W-:Y:S01]  /*3330*/  MUFU.EX2 R210, R210 ;  /* 0x000000d200d27308 */ /* 0x000fe20000000800 */
[----:B------:R-:W-:Y:S01]  /*3340*/  LOP3.LUT R246, R246, UR33, R223, 0x96, !PT ;  /* 0x00000021f6f67c12 */ /* 0x000fe2000f8e96df */
[----:B------:R-:W-:Y:S01]  /*3350*/  IMAD.WIDE.U32 R230, R211, -0x2daee0ad, RZ ;  /* 0xd2511f53d3e67825 */ /* 0x000fe200078e00ff */
[----:B------:R-:W-:Y:S01]  /*3360*/  LOP3.LUT R222, R226, UR14, R229, 0x96, !PT ;  /* 0x0000000ee2de7c12 */ /* 0x000fe2000f8e96e5 */
[----:B------:R-:W-:Y:S02]  /*3370*/  UIADD3 UR19, UPT, UPT, UR28, -0x4ab325aa, URZ ;  /* 0xb54cda561c137890 */ /* 0x000fe4000fffe0ff */
[----:B------:R-:W-:Y:S01]  /*3380*/  FFMA.FTZ R217, R25, UR12, -R251 ;  /* 0x0000000c19d97c23 */ /* 0x000fe200080108fb */
[----:B------:R-:W-:Y:S01]  /*3390*/  IMAD.WIDE.U32 R6, R215, -0x2daee0ad, RZ ;  /* 0xd2511f53d7067825 */ /* 0x000fe200078e00ff */
[----:B------:R-:W-:Y:S02]  /*33a0*/  LOP3.LUT R226, R228, UR13, R231, 0x96, !PT ;  /* 0x0000000de4e27c12 */ /* 0x000fe4000f8e96e7 */
[----:B------:R2:W1:Y:S01]  /*33b0*/  MUFU.EX2 R211, R219 ;  /* 0x000000db00d37308 */ /* 0x0004620000000800 */
[----:B------:R-:W-:Y:S01]  /*33c0*/  PRMT R239, R230, 0x7770, RZ ;  /* 0x00007770e6ef7816 */ /* 0x000fe200000000ff */
[----:B------:R-:W-:Y:S01]  /*33d0*/  IMAD.WIDE.U32 R228, R212, -0x2daee0ad, RZ ;  /* 0xd2511f53d4e47825 */ /* 0x000fe200078e00ff */
[C---:B------:R-:W-:Y:S02]  /*33e0*/  PRMT R231, R230.reuse, 0x7771, RZ ;  /* 0x00007771e6e77816 */ /* 0x040fe400000000ff */
[----:B------:R-:W-:Y:S01]  /*33f0*/  PRMT R236, R230, 0x7772, RZ ;  /* 0x00007772e6ec7816 */ /* 0x000fe200000000ff */
[----:B------:R-:W-:Y:S01]  /*3400*/  IMAD.WIDE.U32 R222, R222, -0x326172a9, RZ ;  /* 0xcd9e8d57dede7825 */ /* 0x000fe200078e00ff */
[----:B------:R-:W-:Y:S03]  /*3410*/  PRMT R235, R230, 0x7773, RZ ;  /* 0x00007773e6eb7816 */ /* 0x000fe600000000ff */
[----:B------:R3:W-:Y:S01]  /*3420*/  MUFU.EX2 R212, R217 ;  /* 0x000000d900d47308 */ /* 0x0007e20000000800 */
[----:B------:R-:W-:Y:S01]  /*3430*/  PRMT R238, R228, 0x7770, RZ ;  /* 0x00007770e4ee7816 */ /* 0x000fe200000000ff */
[----:B------:R-:W-:Y:S01]  /*3440*/  IMAD.WIDE.U32 R224, R224, -0x2daee0ad, RZ ;  /* 0xd2511f53e0e07825 */ /* 0x000fe200078e00ff */
[----:B------:R-:W-:Y:S02]  /*3450*/  LOP3.LUT R220, R220, UR19, R223, 0x96, !PT ;  /* 0x00000013dcdc7c12 */ /* 0x000fe4000f8e96df */
[----:B------:R-:W-:Y:S01]  /*3460*/  PRMT R5, R228, 0x7771, RZ ;  /* 0x00007771e4057816 */ /* 0x000fe200000000ff */
[----:B------:R-:W-:Y:S01]  /*3470*/  FFMA.FTZ R215, R28, UR12, -R251 ;  /* 0x0000000c1cd77c23 */ /* 0x000fe200080108fb */
[----:B------:R-:W-:Y:S01]  /*3480*/  LOP3.LUT R230, R6, UR13, R225, 0x96, !PT ;  /* 0x0000000d06e67c12 */ /* 0x000fe2000f8e96e1 */
[----:B------:R-:W-:Y:S01]  /*3490*/  IMAD.WIDE.U32 R244, R213, -0x2daee0ad, RZ ;  /* 0xd2511f53d5f47825 */ /* 0x000fe200078e00ff */
[----:B--2---:R-:W-:Y:S01]  /*34a0*/  LOP3.LUT R219, R226, 0xff, RZ, 0xc0, !PT ;  /* 0x000000ffe2db7812 */ /* 0x004fe200078ec0ff */
[----:B------:R-:W-:Y:S01]  /*34b0*/  MUFU.EX2 R203, R203 ;  /* 0x000000cb00cb7308 */ /* 0x000fe20000000800 */
[----:B------:R-:W-:Y:S01]  /*34c0*/  PRMT R243, R224, 0x7771, RZ ;  /* 0x00007771e0f37816 */ /* 0x000fe200000000ff */
[--C-:B------:R-:W-:Y:S01]  /*34d0*/  FFMA.FTZ R213, R26, UR12, -R118.reuse ;  /* 0x0000000c1ad57c23 */ /* 0x100fe20008010876 */
[----:B------:R-:W-:Y:S01]  /*34e0*/  ISETP.LE.U32.AND P4, PT, R219, UR11, PT ;  /* 0x0000000bdb007c0c */ /* 0x000fe2000bf83070 */
[----:B------:R-:W-:Y:S01]  /*34f0*/  IMAD.WIDE.U32 R246, R246, -0x2daee0ad, RZ ;  /* 0xd2511f53f6f67825 */ /* 0x000fe200078e00ff */
[----:B------:R-:W-:Y:S02]  /*3500*/  LOP3.LUT R219, R220, 0xffff, RZ, 0xc0, !PT ;  /* 0x0000ffffdcdb7812 */ /* 0x000fe400078ec0ff */
[----:B---3--:R-:W-:Y:S01]  /*3510*/  LOP3.LUT R217, R216, UR14, R7, 0x96, !PT ;  /* 0x0000000ed8d97c12 */ /* 0x008fe2000f8e9607 */
[----:B------:R-:W-:Y:S01]  /*3520*/  FFMA.FTZ R216, R29, UR12, -R251 ;  /* 0x0000000c1dd87c23 */ /* 0x000fe200080108fb */
[----:B------:R-:W-:Y:S01]  /*3530*/  LOP3.LUT R233, R214, UR14, R245, 0x96, !PT ;  /* 0x0000000ed6e97c12 */ /* 0x000fe2000f8e96f5 */
[--C-:B------:R-:W-:Y:S01]  /*3540*/  FFMA.FTZ R214, R27, UR12, -R118.reuse ;  /* 0x0000000c1bd67c23 */ /* 0x100fe20008010876 */
[C---:B------:R-:W-:Y:S01]  /*3550*/  PRMT R245, R224.reuse, 0x7770, RZ ;  /* 0x00007770e0f57816 */ /* 0x040fe200000000ff */
[----:B------:R-:W-:Y:S01]  /*3560*/  IMAD.WIDE.U32 R6, R217, -0x326172a9, RZ ;  /* 0xcd9e8d57d9067825 */ /* 0x000fe200078e00ff */
[C---:B------:R-:W-:Y:S01]  /*3570*/  PRMT R241, R224.reuse, 0x7772, RZ ;  /* 0x00007772e0f17816 */ /* 0x040fe200000000ff */
[----:B------:R-:W2:Y:S01]  /*3580*/  MUFU.EX2 R213, R213 ;  /* 0x000000d500d57308 */ /* 0x000ea20000000800 */
[----:B------:R-:W-:Y:S01]  /*3590*/  PRMT R237, R224, 0x7773, RZ ;  /* 0x00007773e0ed7816 */ /* 0x000fe200000000ff */
[----:B------:R-:W-:Y:S01]  /*35a0*/  @!P4 FADD.FTZ R205, -R205, -RZ ;  /* 0x800000ffcdcdc221 */ /* 0x000fe20000010100 */
[----:B------:R-:W-:Y:S01]  /*35b0*/  LOP3.LUT R240, R240, UR14, R247, 0x96, !PT ;  /* 0x0000000ef0f07c12 */ /* 0x000fe2000f8e96f7 */
[----:B------:R-:W-:Y:S01]  /*35c0*/  FFMA.FTZ R217, R30, UR12, -R118 ;  /* 0x0000000c1ed97c23 */ /* 0x000fe20008010876 */
[C---:B------:R-:W-:Y:S02]  /*35d0*/  PRMT R223, R6.reuse, 0x7770, RZ ;  /* 0x0000777006df7816 */ /* 0x040fe400000000ff */
[C---:B------:R-:W-:Y:S03]  /*35e0*/  PRMT R249, R6.reuse, 0x7771, RZ ;  /* 0x0000777106f97816 */ /* 0x040fe600000000ff */
[----:B------:R-:W-:Y:S01]  /*35f0*/  MUFU.EX2 R214, R214 ;  /* 0x000000d600d67308 */ /* 0x000fe20000000800 */
[C---:B------:R-:W-:Y:S02]  /*3600*/  PRMT R224, R6.reuse, 0x7772, RZ ;  /* 0x0000777206e07816 */ /* 0x040fe400000000ff */
[----:B------:R-:W-:Y:S02]  /*3610*/  PRMT R247, R6, 0x7773, RZ ;  /* 0x0000777306f77816 */ /* 0x000fe400000000ff */
[----:B------:R-:W-:Y:S02]  /*3620*/  SHF.R.U32.HI R6, RZ, 0x8, R219 ;  /* 0x00000008ff067819 */ /* 0x000fe400000116db */
[----:B------:R-:W-:Y:S03]  /*3630*/  LOP3.LUT R244, R244, UR13, R229, 0x96, !PT ;  /* 0x0000000df4f47c12 */ /* 0x000fe6000f8e96e5 */
[----:B------:R-:W3:Y:S01]  /*3640*/  MUFU.EX2 R217, R217 ;  /* 0x000000d900d97308 */ /* 0x000ee20000000800 */
[C---:B------:R-:W-:Y:S02]  /*3650*/  PRMT R252, R228.reuse, 0x7772, RZ ;  /* 0x00007772e4fc7816 */ /* 0x040fe400000000ff */
[----:B------:R-:W-:Y:S02]  /*3660*/  PRMT R250, R228, 0x7773, RZ ;  /* 0x00007773e4fa7816 */ /* 0x000fe400000000ff */
[----:B------:R-:W-:Y:S02]  /*3670*/  LOP3.LUT R221, R220, 0xff, RZ, 0xc0, !PT ;  /* 0x000000ffdcdd7812 */ /* 0x000fe400078ec0ff */
[C---:B------:R-:W-:Y:S03]  /*3680*/  PRMT R225, R222.reuse, 0x7770, RZ ;  /* 0x00007770dee17816 */ /* 0x040fe600000000ff */
[----:B------:R-:W-:Y:S01]  /*3690*/  MUFU.EX2 R215, R215 ;  /* 0x000000d700d77308 */ /* 0x000fe20000000800 */
[C---:B------:R-:W-:Y:S02]  /*36a0*/  PRMT R229, R222.reuse, 0x7771, RZ ;  /* 0x00007771dee57816 */ /* 0x040fe400000000ff */
[C---:B------:R-:W-:Y:S02]  /*36b0*/  PRMT R228, R222.reuse, 0x7772, RZ ;  /* 0x00007772dee47816 */ /* 0x040fe400000000ff */
[----:B------:R-:W-:Y:S02]  /*36c0*/  PRMT R227, R222, 0x7773, RZ ;  /* 0x00007773dee37816 */ /* 0x000fe400000000ff */
[----:B------:R-:W-:Y:S03]  /*36d0*/  LOP3.LUT R6, R6, 0xffff, RZ, 0xc0, !PT ;  /* 0x0000ffff06067812 */ /* 0x000fe600078ec0ff */
[----:B------:R-:W-:Y:S01]  /*36e0*/  MUFU.EX2 R216, R216 ;  /* 0x000000d800d87308 */ /* 0x000fe20000000800 */
[----:B------:R-:W-:Y:S01]  /*36f0*/  LOP3.LUT R222, R218, UR19, R7, 0x96, !PT ;  /* 0x00000013dade7c12 */ /* 0x000fe2000f8e9607 */
[----:B------:R-:W-:Y:S01]  /*3700*/  FFMA.FTZ R7, R32, UR12, -R248 ;  /* 0x0000000c20077c23 */ /* 0x000fe200080108f8 */
[----:B------:R-:W-:Y:S01]  /*3710*/  ISETP.LE.U32.AND P1, PT, R221, UR11, PT ;  /* 0x0000000bdd007c0c */ /* 0x000fe2000bf23070 */
[----:B------:R-:W-:Y:S01]  /*3720*/  FFMA.FTZ R218, R31, UR12, -R118 ;  /* 0x0000000c1fda7c23 */ /* 0x000fe20008010876 */
[----:B------:R-:W-:Y:S02]  /*3730*/  ISETP.LE.U32.AND P3, PT, R6, UR11, PT ;  /* 0x0000000b06007c0c */ /* 0x000fe4000bf63070 */
[----:B------:R-:W-:Y:S03]  /*3740*/  LOP3.LUT R6, R222, 0xffff, RZ, 0xc0, !PT ;  /* 0x0000ffffde067812 */ /* 0x000fe600078ec0ff */
[----:B------:R1:W3:Y:S01]  /*3750*/  MUFU.EX2 R219, R7 ;  /* 0x0000000700db7308 */ /* 0x0002e20000000800 */
[----:B------:R-:W-:Y:S02]  /*3760*/  SHF.R.U32.HI R221, RZ, 0x18, R220 ;  /* 0x00000018ffdd7819 */ /* 0x000fe400000116dc */
[----:B------:R-:W-:Y:S02]  /*3770*/  SHF.R.U32.HI R6, RZ, 0x8, R6 ;  /* 0x00000008ff067819 */ /* 0x000fe40000011606 */
[----:B------:R-:W-:Y:S02]  /*3780*/  ISETP.LE.U32.AND P5, PT, R221, UR11, PT ;  /* 0x0000000bdd007c0c */ /* 0x000fe4000bfa3070 */
[----:B------:R-:W-:Y:S01]  /*3790*/  LOP3.LUT R6, R6, 0xffff, RZ, 0xc0, !PT ;  /* 0x0000ffff06067812 */ /* 0x000fe200078ec0ff */
[----:B------:R-:W-:Y:S01]  /*37a0*/  @!P1 FADD.FTZ R167, -R167, -RZ ;  /* 0x800000ffa7a79221 */ /* 0x000fe20000010100 */
[----:B------:R-:W-:Y:S01]  /*37b0*/  PRMT R221, R220, 0x7632, R221 ;  /* 0x00007632dcdd7816 */ /* 0x000fe200000000dd */
[----:B------:R-:W-:Y:S01]  /*37c0*/  @!P3 FADD.FTZ R190, -R190, -RZ ;  /* 0x800000ffbebeb221 */ /* 0x000fe20000010100 */
[----:B------:R-:W-:Y:S01]  /*37d0*/  ISETP.LE.U32.AND P1, PT, R6, UR11, PT ;  /* 0x0000000b06007c0c */ /* 0x000fe2000bf23070 */
[--C-:B------:R-:W-:Y:S01]  /*37e0*/  FFMA.FTZ R220, R33, UR12, -R248.reuse ;  /* 0x0000000c21dc7c23 */ /* 0x100fe200080108f8 */
[----:B------:R-:W-:Y:S01]  /*37f0*/  LOP3.LUT R9, R221, 0xff, RZ, 0xc0, !PT ;  /* 0x000000ffdd097812 */ /* 0x000fe200078ec0ff */
[----:B------:R-:W3:Y:S01]  /*3800*/  MUFU.EX2 R218, R218 ;  /* 0x000000da00da7308 */ /* 0x000ee20000000800 */
[C---:B------:R-:W-:Y:S02]  /*3810*/  LOP3.LUT R221, R222.reuse, 0xff, RZ, 0xc0, !PT ;  /* 0x000000ffdedd7812 */ /* 0x040fe400078ec0ff */
[----:B-1----:R-:W-:Y:S01]  /*3820*/  PRMT R7, R222, 0x7632, R7 ;  /* 0x00007632de077816 */ /* 0x002fe20000000007 */
[----:B------:R-:W-:Y:S01]  /*3830*/  @!P5 FADD.FTZ R189, -R189, -RZ ;  /* 0x800000ffbdbdd221 */ /* 0x000fe20000010100 */
[----:B------:R-:W-:Y:S02]  /*3840*/  ISETP.LE.U32.AND P5, PT, R223, UR11, PT ;  /* 0x0000000bdf007c0c */ /* 0x000fe4000bfa3070 */
[----:B------:R-:W-:Y:S03]  /*3850*/  ISETP.LE.U32.AND P6, PT, R221, UR11, PT ;  /* 0x0000000bdd007c0c */ /* 0x000fe6000bfc3070 */
[----:B------:R-:W1:Y:S01]  /*3860*/  MUFU.EX2 R220, R220 ;  /* 0x000000dc00dc7308 */ /* 0x000e620000000800 */
[----:B------:R-:W-:Y:S01]  /*3870*/  LOP3.LUT R7, R7, 0xff, RZ, 0xc0, !PT ;  /* 0x000000ff07077812 */ /* 0x000fe200078ec0ff */
[----:B------:R-:W-:Y:S01]  /*3880*/  @!P1 FADD.FTZ R192, -R192, -RZ ;  /* 0x800000ffc0c09221 */ /* 0x000fe20000010100 */
[----:B------:R-:W-:Y:S02]  /*3890*/  ISETP.GT.U32.AND P1, PT, R224, UR11, PT ;  /* 0x0000000be0007c0c */ /* 0x000fe4000bf24070 */
[----:B------:R-:W-:Y:S01]  /*38a0*/  ISETP.LE.U32.AND P2, PT, R9, UR11, PT ;  /* 0x0000000b09007c0c */ /* 0x000fe2000bf43070 */
[----:B------:R-:W-:Y:S01]  /*38b0*/  FFMA.FTZ R9, R36, UR12, -R248 ;  /* 0x0000000c24097c23 */ /* 0x000fe200080108f8 */
[----:B------:R-:W-:Y:S03]  /*38c0*/  ISETP.LE.U32.AND P3, PT, R7, UR11, PT ;  /* 0x0000000b07007c0c */ /* 0x000fe6000bf63070 */
[----:B------:R-:W1:Y:S01]  /*38d0*/  MUFU.EX2 R221, R34 ;  /* 0x0000002200dd7308 */ /* 0x000e620000000800 */
[----:B------:R-:W-:Y:S01]  /*38e0*/  SHF.R.U32.HI R6, RZ, 0x18, R222 ;  /* 0x00000018ff067819 */ /* 0x000fe200000116de */
[----:B------:R-:W-:Y:S01]  /*38f0*/  @!P5 FADD.FTZ R195, -R195, -RZ ;  /* 0x800000ffc3c3d221 */ /* 0x000fe20000010100 */
[----:B------:R-:W-:Y:S01]  /*3900*/  ISETP.LE.U32.AND P5, PT, R225, UR11, PT ;  /* 0x0000000be1007c0c */ /* 0x000fe2000bfa3070 */
[----:B------:R-:W-:Y:S01]  /*3910*/  @!P6 FADD.FTZ R191, -R191, -RZ ;  /* 0x800000ffbfbfe221 */ /* 0x000fe20000010100 */
[----:B------:R-:W-:Y:S02]  /*3920*/  ISETP.GT.U32.AND P6, PT, R249, UR11, PT ;  /* 0x0000000bf9007c0c */ /* 0x000fe4000bfc4070 */
[----:B------:R-:W-:Y:S01]  /*3930*/  SHF.R.U32.HI R249, RZ, 0x18, R226 ;  /* 0x00000018fff97819 */ /* 0x000fe200000116e2 */
[----:B------:R-:W-:Y:S01]  /*3940*/  @P1 FADD.FTZ R197, -R197, -RZ ;  /* 0x800000ffc5c51221 */ /* 0x000fe20000010100 */
[----:B------:R-:W-:Y:S01]  /*3950*/  ISETP.GT.U32.AND P1, PT, R228, UR11, PT ;  /* 0x0000000be4007c0c */ /* 0x000fe2000bf24070 */
[----:B------:R-:W-:Y:S01]  /*3960*/  @!P2 FADD.FTZ R188, -R188, -RZ ;  /* 0x800000ffbcbca221 */ /* 0x000fe20000010100 */
[----:B------:R-:W-:Y:S01]  /*3970*/  PRMT R228, R226, 0x7632, R228 ;  /* 0x00007632e2e47816 */ /* 0x000fe200000000e4 */
[----:B------:R-:W-:Y:S01]  /*3980*/  @!P3 FADD.FTZ R193, -R193, -RZ ;  /* 0x800000ffc1c1b221 */ /* 0x000fe20000010100 */
[----:B------:R-:W-:Y:S01]  /*3990*/  ISETP.LE.U32.AND P2, PT, R6, UR11, PT ;  /* 0x0000000b06007c0c */ /* 0x000fe2000bf43070 */
[----:B------:R-:W-:Y:S01]  /*39a0*/  IMAD.WIDE.U32 R6, R233, -0x326172a9, RZ ;  /* 0xcd9e8d57e9067825 */ /* 0x000fe200078e00ff */
[----:B------:R-:W-:Y:S01]  /*39b0*/  LOP3.LUT R228, R228, 0xff, RZ, 0xc0, !PT ;  /* 0x000000ffe4e47812 */ /* 0x000fe200078ec0ff */
[----:B------:R-:W1:Y:S01]  /*39c0*/  MUFU.EX2 R222, R35 ;  /* 0x0000002300de7308 */ /* 0x000e620000000800 */
[----:B------:R-:W-:Y:S01]  /*39d0*/  ISETP.GT.U32.AND P3, PT, R247, UR11, PT ;  /* 0x0000000bf7007c0c */ /* 0x000fe2000bf64070 */
[----:B------:R-:W-:Y:S01]  /*39e0*/  @!P5 FADD.FTZ R206, -R206, -RZ ;  /* 0x800000ffceced221 */ /* 0x000fe20000010100 */
[----:B------:R-:W-:Y:S01]  /*39f0*/  ISETP.LE.U32.AND P5, PT, R228, UR11, PT ;  /* 0x0000000be4007c0c */ /* 0x000fe2000bfa3070 */
[----:B------:R-:W-:Y:S01]  /*3a00*/  FFMA.FTZ R228, R41, UR12, -R251 ;  /* 0x0000000c29e47c23 */ /* 0x000fe200080108fb */
[----:B------:R-:W-:Y:S01]  /*3a10*/  LOP3.LUT R41, R230, 0xff, RZ, 0xc0, !PT ;  /* 0x000000ffe6297812 */ /* 0x000fe200078ec0ff */
[----:B------:R-:W-:Y:S01]  /*3a20*/  @P1 FADD.FTZ R204, -R204, -RZ ;  /* 0x800000ffcccc1221 */ /* 0x000fe20000010100 */
[----:B------:R-:W-:Y:S01]  /*3a30*/  @P6 FADD.FTZ R196, -R196, -RZ ;  /* 0x800000ffc4c46221 */ /* 0x000fe20000010100 */
[----:B------:R-:W-:Y:S01]  /*3a40*/  ISETP.GT.U32.AND P6, PT, R229, UR11, PT ;  /* 0x0000000be5007c0c */ /* 0x000fe2000bfc4070 */
[----:B------:R-:W-:Y:S01]  /*3a50*/  FFMA.FTZ R233, R46, UR12, -R118 ;  /* 0x0000000c2ee97c23 */ /* 0x000fe20008010876 */
[----:B------:R-:W-:Y:S01]  /*3a60*/  ISETP.LE.U32.AND P1, PT, R41, UR11, PT ;  /* 0x0000000b29007c0c */ /* 0x000fe2000bf23070 */
[----:B------:R-:W-:Y:S01]  /*3a70*/  @!P2 FADD.FTZ R194, -R194, -RZ ;  /* 0x800000ffc2c2a221 */ /* 0x000fe20000010100 */
[----:B------:R-:W-:Y:S01]  /*3a80*/  PRMT R41, R230, 0x7632, R41 ;  /* 0x00007632e6297816 */ /* 0x000fe20000000029 */
[----:B------:R-:W-:Y:S01]  /*3a90*/  FFMA.FTZ R247, R38, UR12, -R119 ;  /* 0x0000000c26f77c23 */ /* 0x000fe20008010877 */
[----:B------:R-:W-:Y:S01]  /*3aa0*/  LOP3.LUT R229, R226, 0xffff, RZ, 0xc0, !PT ;  /* 0x0000ffffe2e57812 */ /* 0x000fe200078ec0ff */
[----:B------:R-:W-:Y:S01]  /*3ab0*/  @P3 FADD.FTZ R198, -R198, -RZ ;  /* 0x800000ffc6c63221 */ /* 0x000fe20000010100 */
[----:B------:R-:W-:Y:S01]  /*3ac0*/  LOP3.LUT R41, R41, 0xff, RZ, 0xc0, !PT ;  /* 0x000000ff29297812 */ /* 0x000fe200078ec0ff */
[----:B------:R-:W-:Y:S01]  /*3ad0*/  @!P5 FADD.FTZ R209, -R209, -RZ ;  /* 0x800000ffd1d1d221 */ /* 0x000fe20000010100 */
[----:B------:R-:W-:Y:S01]  /*3ae0*/  SHF.R.U32.HI R229, RZ, 0x8, R229 ;  /* 0x00000008ffe57819 */ /* 0x000fe200000116e5 */
[----:B------:R-:W-:Y:S01]  /*3af0*/  MUFU.EX2 R225, R247 ;  /* 0x000000f700e17308 */ /* 0x000fe20000000800 */
[----:B------:R-:W-:Y:S01]  /*3b00*/  ISETP.LE.U32.AND P4, PT, R41, UR11, PT ;  /* 0x0000000b29007c0c */ /* 0x000fe2000bf83070 */
[----:B------:R-:W-:Y:S01]  /*3b10*/  @P6 FADD.FTZ R207, -R207, -RZ ;  /* 0x800000ffcfcf6221 */ /* 0x000fe20000010100 */
[----:B------:R-:W-:Y:S01]  /*3b20*/  LOP3.LUT R229, R229, 0xffff, RZ, 0xc0, !PT ;  /* 0x0000ffffe5e57812 */ /* 0x000fe200078ec0ff */
[----:B------:R-:W-:Y:S01]  /*3b30*/  @!P1 FADD.FTZ R211, -R211, -RZ ;  /* 0x800000ffd3d39221 */ /* 0x000fe20000010100 */
[----:B------:R-:W-:Y:S01]  /*3b40*/  ISETP.LE.U32.AND P2, PT, R249, UR11, PT ;  /* 0x0000000bf9007c0c */ /* 0x000fe2000bf43070 */
[----:B------:R-:W-:Y:S01]  /*3b50*/  FFMA.FTZ R249, R39, UR12, -R119 ;  /* 0x0000000c27f97c23 */ /* 0x000fe20008010877 */
[----:B------:R-:W-:Y:S03]  /*3b60*/  ISETP.LE.U32.AND P6, PT, R229, UR11, PT ;  /* 0x0000000be5007c0c */ /* 0x000fe6000bfc3070 */
[----:B------:R-:W-:Y:S01]  /*3b70*/  MUFU.EX2 R247, R64 ;  /* 0x0000004000f77308 */ /* 0x000fe20000000800 */
[----:B------:R-:W-:Y:S01]  /*3b80*/  ISETP.GT.U32.AND P3, PT, R227, UR11, PT ;  /* 0x0000000be3007c0c */ /* 0x000fe2000bf64070 */
[----:B------:R-:W-:Y:S01]  /*3b90*/  FFMA.FTZ R227, R40, UR12, -R251 ;  /* 0x0000000c28e37c23 */ /* 0x000fe200080108fb */
[----:B------:R-:W-:Y:S01]  /*3ba0*/  LOP3.LUT R40, R230, 0xffff, RZ, 0xc0, !PT ;  /* 0x0000ffffe6287812 */ /* 0x000fe200078ec0ff */
[----:B------:R-:W-:Y:S01]  /*3bb0*/  FFMA.FTZ R119, R67, UR12, -R119 ;  /* 0x0000000c43777c23 */ /* 0x000fe20008010877 */
[----:B------:R-:W-:Y:S01]  /*3bc0*/  SHF.R.U32.HI R230, RZ, 0x18, R230 ;  /* 0x00000018ffe67819 */ /* 0x000fe200000116e6 */
[----:B--2---:R-:W-:Y:S01]  /*3bd0*/  @!P4 FADD.FTZ R213, -R213, -RZ ;  /* 0x800000ffd5d5c221 */ /* 0x004fe20000010100 */
[----:B------:R-:W-:Y:S03]  /*3be0*/  ISETP.GT.U32.AND P4, PT, R241, UR11, PT ;  /* 0x0000000bf1007c0c */ /* 0x000fe6000bf84070 */
[----:B------:R-:W-:Y:S01]  /*3bf0*/  MUFU.EX2 R134, R119 ;  /* 0x0000007700867308 */ /* 0x000fe20000000800 */
[----:B------:R-:W-:Y:S01]  /*3c00*/  SHF.R.U32.HI R40, RZ, 0x8, R40 ;  /* 0x00000008ff287819 */ /* 0x000fe20000011628 */
[----:B------:R-:W-:Y:S01]  /*3c10*/  FFMA.FTZ R251, R61, UR12, -R251 ;  /* 0x0000000c3dfb7c23 */ /* 0x000fe200080108fb */
[----:B------:R-:W-:Y:S01]  /*3c20*/  ISETP.LE.U32.AND P5, PT, R239, UR11, PT ;  /* 0x0000000bef007c0c */ /* 0x000fe2000bfa3070 */
[----:B------:R-:W-:Y:S01]  /*3c30*/  @!P6 FADD.FTZ R208, -R208, -RZ ;  /* 0x800000ffd0d0e221 */ /* 0x000fe20000010100 */
[----:B------:R-:W-:Y:S01]  /*3c40*/  ISETP.LE.U32.AND P6, PT, R230, UR11, PT ;  /* 0x0000000be6007c0c */ /* 0x000fe2000bfc3070 */
[----:B------:R-:W-:Y:S01]  /*3c50*/  @!P2 FADD.FTZ R210, -R210, -RZ ;  /* 0x800000ffd2d2a221 */ /* 0x000fe20000010100 */
[----:B------:R-:W-:Y:S01]  /*3c60*/  LOP3.LUT R40, R40, 0xffff, RZ, 0xc0, !PT ;  /* 0x0000ffff28287812 */ /* 0x000fe200078ec0ff */
[----:B------:R-:W-:Y:S01]  /*3c70*/  @P3 FADD.FTZ R203, -R203, -RZ ;  /* 0x800000ffcbcb3221 */ /* 0x000fe20000010100 */
[----:B------:R-:W-:Y:S01]  /*3c80*/  ISETP.LE.U32.AND P2, PT, R245, UR11, PT ;  /* 0x0000000bf5007c0c */ /* 0x000fe2000bf43070 */
[----:B------:R-:W-:Y:S01]  /*3c90*/  MUFU.EX2 R239, R52 ;  /* 0x0000003400ef7308 */ /* 0x000fe20000000800 */
[----:B------:R-:W-:Y:S01]  /*3ca0*/  ISETP.LE.U32.AND P3, PT, R40, UR11, PT ;  /* 0x0000000b28007c0c */ /* 0x000fe2000bf63070 */
[----:B---3--:R-:W-:Y:S01]  /*3cb0*/  @P4 FADD.FTZ R217, -R217, -RZ ;  /* 0x800000ffd9d94221 */ /* 0x008fe20000010100 */
[----:B------:R-:W-:Y:S01]  /*3cc0*/  ISETP.GT.U32.AND P4, PT, R237, UR11, PT ;  /* 0x0000000bed007c0c */ /* 0x000fe2000bf84070 */
[----:B------:R-:W-:Y:S01]  /*3cd0*/  IMAD.WIDE.U32 R240, R240, -0x326172a9, RZ ;  /* 0xcd9e8d57f0f07825 */ /* 0x000fe200078e00ff */
[----:B------:R-:W-:Y:S02]  /*3ce0*/  LOP3.LUT R46, R234, UR19, R7, 0x96, !PT ;  /* 0x00000013ea2e7c12 */ /* 0x000fe4000f8e9607 */
[----:B------:R-:W-:Y:S01]  /*3cf0*/  ISETP.GT.U32.AND P1, PT, R231, UR11, PT ;  /* 0x0000000be7007c0c */ /* 0x000fe2000bf24070 */
[----:B------:R-:W-:Y:S01]  /*3d00*/  @!P6 FADD.FTZ R214, -R214, -RZ ;  /* 0x800000ffd6d6e221 */ /* 0x000fe20000010100 */
[----:B------:R-:W-:Y:S01]  /*3d10*/  LOP3.LUT R237, R46, 0xff, RZ, 0xc0, !PT ;  /* 0x000000ff2eed7812 */ /* 0x000fe200078ec0ff */
[----:B------:R-:W-:Y:S01]  /*3d20*/  @!P5 FADD.FTZ R219, -R219, -RZ ;  /* 0x800000ffdbdbd221 */ /* 0x000fe20000010100 */
[----:B------:R-:W-:Y:S01]  /*3d30*/  ISETP.GT.U32.AND P6, PT, R236, UR11, PT ;  /* 0x0000000bec007c0c */ /* 0x000fe2000bfc4070 */
[----:B------:R-:W-:Y:S01]  /*3d40*/  FFMA.FTZ R236, R49, UR12, -R248 ;  /* 0x0000000c31ec7c23 */ /* 0x000fe200080108f8 */
[----:B------:R-:W-:Y:S01]  /*3d50*/  SHF.R.U32.HI R49, RZ, 0x18, R46 ;  /* 0x00000018ff317819 */ /* 0x000fe2000001162e */
[----:B------:R-:W-:Y:S01]  /*3d60*/  @!P2 FADD.FTZ R215, -R215, -RZ ;  /* 0x800000ffd7d7a221 */ /* 0x000fe20000010100 */
[----:B------:R-:W-:Y:S01]  /*3d70*/  ISETP.GT.U32.AND P2, PT, R235, UR11, PT ;  /* 0x0000000beb007c0c */ /* 0x000fe2000bf44070 */
[----:B------:R-:W-:Y:S01]  /*3d80*/  @P4 FADD.FTZ R218, -R218, -RZ ;  /* 0x800000ffdada4221 */ /* 0x000fe20000010100 */
[----:B------:R-:W-:Y:S01]  /*3d90*/  ISETP.LE.U32.AND P4, PT, R237, UR11, PT ;  /* 0x0000000bed007c0c */ /* 0x000fe2000bf83070 */
[----:B------:R-:W-:Y:S01]  /*3da0*/  @!P3 FADD.FTZ R212, -R212, -RZ ;  /* 0x800000ffd4d4b221 */ /* 0x000fe20000010100 */
[----:B------:R-:W-:Y:S01]  /*3db0*/  PRMT R237, R46, 0x7632, R237 ;  /* 0x000076322eed7816 */ /* 0x000fe200000000ed */
[----:B-1----:R-:W-:Y:S01]  /*3dc0*/  @P1 FADD.FTZ R220, -R220, -RZ ;  /* 0x800000ffdcdc1221 */ /* 0x002fe20000010100 */
[----:B------:R-:W-:Y:S01]  /*3dd0*/  LOP3.LUT R46, R46, 0xffff, RZ, 0xc0, !PT ;  /* 0x0000ffff2e2e7812 */ /* 0x000fe200078ec0ff */
[--C-:B------:R-:W-:Y:S01]  /*3de0*/  FFMA.FTZ R234, R47, UR12, -R118.reuse ;  /* 0x0000000c2fea7c23 */ /* 0x100fe20008010876 */
[----:B------:R-:W-:Y:S01]  /*3df0*/  ISETP.LE.U32.AND P5, PT, R49, UR11, PT ;  /* 0x0000000b31007c0c */ /* 0x000fe2000bfa3070 */
[----:B------:R-:W-:Y:S01]  /*3e00*/  FFMA.FTZ R118, R63, UR12, -R118 ;  /* 0x0000000c3f767c23 */ /* 0x000fe20008010876 */
[----:B------:R-:W-:Y:S01]  /*3e10*/  LOP3.LUT R49, R237, 0xff, RZ, 0xc0, !PT ;  /* 0x000000ffed317812 */ /* 0x000fe200078ec0ff */
[----:B------:R-:W1:Y:S01]  /*3e20*/  MUFU.EX2 R223, R9 ;  /* 0x0000000900df7308 */ /* 0x000e620000000800 */
[----:B------:R-:W-:Y:S01]  /*3e30*/  ISETP.GT.U32.AND P3, PT, R243, UR11, PT ;  /* 0x0000000bf3007c0c */ /* 0x000fe2000bf64070 */
[----:B------:R-:W-:Y:S01]  /*3e40*/  @P6 FADD.FTZ R221, -R221, -RZ ;  /* 0x800000ffdddd6221 */ /* 0x000fe20000010100 */
[----:B------:R-:W-:Y:S01]  /*3e50*/  SHF.R.U32.HI R46, RZ, 0x8, R46 ;  /* 0x00000008ff2e7819 */ /* 0x000fe2000001162e */
[----:B------:R-:W-:Y:S01]  /*3e60*/  @P2 FADD.FTZ R222, -R222, -RZ ;  /* 0x800000ffdede2221 */ /* 0x000fe20000010100 */
[----:B------:R-:W-:Y:S01]  /*3e70*/  LOP3.LUT R243, R242, UR19, R241, 0x96, !PT ;  /* 0x00000013f2f37c12 */ /* 0x000fe2000f8e96f1 */
[--C-:B------:R-:W-:Y:S01]  /*3e80*/  FFMA.FTZ R235, R48, UR12, -R248.reuse ;  /* 0x0000000c30eb7c23 */ /* 0x100fe200080108f8 */
[----:B------:R-:W-:Y:S03]  /*3e90*/  ISETP.LE.U32.AND P1, PT, R49, UR11, PT ;  /* 0x0000000b31007c0c */ /* 0x000fe6000bf23070 */
[----:B------:R-:W-:Y:S01]  /*3ea0*/  MUFU.EX2 R237, R50 ;  /* 0x0000003200ed7308 */ /* 0x000fe20000000800 */
[----:B------:R-:W-:Y:S01]  /*3eb0*/  LOP3.LUT R49, R46, 0xffff, RZ, 0xc0, !PT ;  /* 0x0000ffff2e317812 */ /* 0x000fe200078ec0ff */
[----:B------:R-:W-:Y:S01]  /*3ec0*/  FFMA.FTZ R248, R65, UR12, -R248 ;  /* 0x0000000c41f87c23 */ /* 0x000fe200080108f8 */
[----:B------:R-:W-:Y:S02]  /*3ed0*/  LOP3.LUT R46, R243, 0xffff, RZ, 0xc0, !PT ;  /* 0x0000fffff32e7812 */ /* 0x000fe400078ec0ff */
[----:B------:R-:W-:Y:S01]  /*3ee0*/  ISETP.LE.U32.AND P6, PT, R49, UR11, PT ;  /* 0x0000000b31007c0c */ /* 0x000fe2000bfc3070 */
[----:B------:R-:W-:Y:S01]  /*3ef0*/  @P3 FADD.FTZ R216, -R216, -RZ ;  /* 0x800000ffd8d83221 */ /* 0x000fe20000010100 */
[----:B------:R-:W-:Y:S03]  /*3f00*/  LOP3.LUT R49, R243, 0xff, RZ, 0xc0, !PT ;  /* 0x000000fff3317812 */ /* 0x000fe600078ec0ff */
[----:B------:R-:W2:Y:S01]  /*3f10*/  MUFU.EX2 R224, R37 ;  /* 0x0000002500e07308 */ /* 0x000ea20000000800 */
[----:B------:R-:W-:Y:S01]  /*3f20*/  SHF.R.U32.HI R46, RZ, 0x8, R46 ;  /* 0x00000008ff2e7819 */ /* 0x000fe2000001162e */
[----:B-1----:R-:W-:Y:S01]  /*3f30*/  @!P4 FADD.FTZ R223, -R223, -RZ ;  /* 0x800000ffdfdfc221 */ /* 0x002fe20000010100 */
[----:B------:R-:W-:Y:S01]  /*3f40*/  ISETP.LE.U32.AND P2, PT, R49, UR11, PT ;  /* 0x0000000b31007c0c */ /* 0x000fe2000bf43070 */
[----:B------:R-:W-:Y:S01]  /*3f50*/  @!P1 FADD.FTZ R225, -R225, -RZ ;  /* 0x800000ffe1e19221 */ /* 0x000fe20000010100 */
[----:B------:R-:W-:Y:S02]  /*3f60*/  LOP3.LUT R46, R46, 0xffff, RZ, 0xc0, !PT ;  /* 0x0000ffff2e2e7812 */ /* 0x000fe400078ec0ff */
[----:B------:R-:W-:Y:S03]  /*3f70*/  PRMT R49, R243, 0x7632, R49 ;  /* 0x00007632f3317816 */ /* 0x000fe60000000031 */
[----:B------:R-:W1:Y:S01]  /*3f80*/  MUFU.EX2 R229, R42 ;  /* 0x0000002a00e57308 */ /* 0x000e620000000800 */
[----:B------:R-:W-:Y:S02]  /*3f90*/  ISETP.LE.U32.AND P4, PT, R46, UR11, PT ;  /* 0x0000000b2e007c0c */ /* 0x000fe4000bf83070 */
[----:B------:R-:W-:Y:S02]  /*3fa0*/  LOP3.LUT R49, R49, 0xff, RZ, 0xc0, !PT ;  /* 0x000000ff31317812 */ /* 0x000fe400078ec0ff */
[C---:B------:R-:W-:Y:S02]  /*3fb0*/  PRMT R48, R240.reuse, 0x7772, RZ ;  /* 0x00007772f0307816 */ /* 0x040fe400000000ff */
[----:B------:R-:W-:Y:S03]  /*3fc0*/  PRMT R241, R240, 0x7771, RZ ;  /* 0x00007771f0f17816 */ /* 0x000fe600000000ff */
[----:B------:R3:W-:Y:S01]  /*3fd0*/  MUFU.EX2 R230, R43 ;  /* 0x0000002b00e67308 */ /* 0x0007e20000000800 */
[----:B--2---:R-:W-:Y:S01]  /*3fe0*/  @!P6 FADD.FTZ R224, -R224, -RZ ;  /* 0x800000ffe0e0e221 */ /* 0x004fe20000010100 */
[----:B------:R-:W-:Y:S02]  /*3ff0*/  ISETP.LE.U32.AND P6, PT, R49, UR11, PT ;  /* 0x0000000b31007c0c */ /* 0x000fe4000bfc3070 */
[C---:B------:R-:W-:Y:S02]  /*4000*/  PRMT R242, R240.reuse, 0x7770, RZ ;  /* 0x00007770f0f27816 */ /* 0x040fe400000000ff */
[----:B------:R-:W-:Y:S04]  /*4010*/  PRMT R47, R240, 0x7773, RZ ;  /* 0x00007773f02f7816 */ /* 0x000fe800000000ff */
[----:B------:R-:W2:Y:S01]  /*4020*/  MUFU.EX2 R227, R227 ;  /* 0x000000e300e37308 */ /* 0x000ea20000000800 */
[----:B------:R-:W-:Y:S02]  /*4030*/  SHF.R.U32.HI R243, RZ, 0x18, R243 ;  /* 0x00000018fff37819 */ /* 0x000fe400000116f3 */
[----:B------:R-:W-:Y:S02]  /*4040*/  LOP3.LUT R46, R244, 0xff, RZ, 0xc0, !PT ;  /* 0x000000fff42e7812 */ /* 0x000fe400078ec0ff */
[----:B------:R-:W-:Y:S01]  /*4050*/  ISETP.LE.U32.AND P1, PT, R243, UR11, PT ;  /* 0x0000000bf3007c0c */ /* 0x000fe2000bf23070 */
[----:B-1----:R-:W-:Y:S04]  /*4060*/  @!P6 FADD.FTZ R229, -R229, -RZ ;  /* 0x800000ffe5e5e221 */ /* 0x002fe80000010100 */
[----:B------:R-:W1:Y:S01]  /*4070*/  MUFU.EX2 R228, R228 ;  /* 0x000000e400e47308 */ /* 0x000e620000000800 */
[----:B---3--:R-:W-:Y:S01]  /*4080*/  IMAD.WIDE.U32 R42, R232, -0x2daee0ad, RZ ;  /* 0xd2511f53e82a7825 */ /* 0x008fe200078e00ff */
[----:B------:R-:W-:Y:S02]  /*4090*/  ISETP.GT.U32.AND P6, PT, R47, UR11, PT ;  /* 0x0000000b2f007c0c */ /* 0x000fe4000bfc4070 */
[----:B------:R-:W-:Y:S02]  /*40a0*/  PRMT R41, R6, 0x7773, RZ ;  /* 0x0000777306297816 */ /* 0x000fe400000000ff */
[----:B------:R-:W-:Y:S04]  /*40b0*/  LOP3.LUT R40, R246, UR13, R43, 0x96, !PT ;  /* 0x0000000df6287c12 */ /* 0x000fe8000f8e962b */
[----:B------:R-:W3:Y:S01]  /*40c0*/  MUFU.EX2 R226, R249 ;  /* 0x000000f900e27308 */ /* 0x000ee20000000800 */
[----:B--2---:R-:W-:Y:S01]  /*40d0*/  @!P2 FADD.FTZ R227, -R227, -RZ ;  /* 0x800000ffe3e3a221 */ /* 0x004fe20000010100 */
[----:B------:R-:W-:Y:S01]  /*40e0*/  ISETP.GT.U32.AND P2, PT, R241, UR11, PT ;  /* 0x0000000bf1007c0c */ /* 0x000fe2000bf44070 */
[----:B------:R-:W-:Y:S01]  /*40f0*/  @!P1 FADD.FTZ R230, -R230, -RZ ;  /* 0x800000ffe6e69221 */ /* 0x000fe20000010100 */
[----:B------:R-:W-:Y:S02]  /*4100*/  PRMT R43, R6, 0x7772, RZ ;  /* 0x00007772062b7816 */ /* 0x000fe400000000ff */
[----:B------:R-:W-:Y:S04]  /*4110*/  ISETP.LE.U32.AND P1, PT, R46, UR11, PT ;  /* 0x0000000b2e007c0c */ /* 0x000fe8000bf23070 */
[----:B------:R2:W4:Y:S01]  /*4120*/  MUFU.EX2 R231, R44 ;  /* 0x0000002c00e77308 */ /* 0x0005220000000800 */
[----:B-1----:R-:W-:Y:S01]  /*4130*/  @!P4 FADD.FTZ R228, -R228, -RZ ;  /* 0x800000ffe4e4c221 */ /* 0x002fe20000010100 */
[----:B------:R-:W-:Y:S02]  /*4140*/  ISETP.GT.U32.AND P4, PT, R48, UR11, PT ;  /* 0x0000000b30007c0c */ /* 0x000fe4000bf84070 */
[----:B------:R-:W-:Y:S02]  /*4150*/  ISETP.LE.U32.AND P3, PT, R238, UR11, PT ;  /* 0x0000000bee007c0c */ /* 0x000fe4000bf63070 */
[----:B------:R-:W-:Y:S04]  /*4160*/  F2FP.RELU.BF16.F32.PACK_AB R46, R194, R193 ;  /* 0x000000c1c22e723e */ /* 0x000fe800000018ff */
[----:B------:R1:W1:Y:S01]  /*4170*/  MUFU.EX2 R232, R45 ;  /* 0x0000002d00e87308 */ /* 0x0002620000000800 */
[----:B---3--:R-:W-:Y:S01]  /*4180*/  @!P5 FADD.FTZ R226, -R226, -RZ ;  /* 0x800000ffe2e2d221 */ /* 0x008fe20000010100 */
[----:B------:R-:W-:Y:S01]  /*4190*/  ISETP.LE.U32.AND P5, PT, R242, UR11, PT ;  /* 0x0000000bf2007c0c */ /* 0x000fe2000bfa3070 */
[----:B------:R-:W-:Y:S01]  /*41a0*/  @!P1 FADD.FTZ R239, -R239, -RZ ;  /* 0x800000ffefef9221 */ /* 0x000fe20000010100 */
[----:B------:R-:W-:Y:S02]  /*41b0*/  F2FP.RELU.BF16.F32.PACK_AB R47, R196, R195 ;  /* 0x000000c3c42f723e */ /* 0x000fe400000018ff */
[----:B------:R-:W-:Y:S04]  /*41c0*/  F2FP.RELU.BF16.F32.PACK_AB R48, R226, R225 ;  /* 0x000000e1e230723e */ /* 0x000fe800000018ff */
[----:B------:R-:W3:Y:S01]  /*41d0*/  MUFU.EX2 R233, R233 ;  /* 0x000000e900e97308 */ /* 0x000ee20000000800 */
[C---:B--2---:R-:W-:Y:S01]  /*41e0*/  PRMT R44, R6.reuse, 0x7771, RZ ;  /* 0x00007771062c7816 */ /* 0x044fe200000000ff */
[----:B------:R-:W-:Y:S03]  /*41f0*/  @!P3 FADD.FTZ R247, -R247, -RZ ;  /* 0x800000fff7f7b221 */ /* 0x000fe60000010100 */
[----:B----4-:R-:W-:Y:S05]  /*4200*/  @!P5 FADD.FTZ R231, -R231, -RZ ;  /* 0x800000ffe7e7d221 */ /* 0x010fea0000010100 */
[----:B------:R-:W2:Y:S01]  /*4210*/  MUFU.EX2 R234, R234 ;  /* 0x000000ea00ea7308 */ /* 0x000ea20000000800 */
[----:B-1----:R-:W-:Y:S01]  /*4220*/  PRMT R45, R6, 0x7770, RZ ;  /* 0x00007770062d7816 */ /* 0x002fe200000000ff */
[----:B------:R-:W-:Y:S01]  /*4230*/  @P2 FADD.FTZ R232, -R232, -RZ ;  /* 0x800000ffe8e82221 */ /* 0x000fe20000010100 */
[----:B------:R-:W-:Y:S02]  /*4240*/  ISETP.GT.U32.AND P2, PT, R44, UR11, PT ;  /* 0x0000000b2c007c0c */ /* 0x000fe4000bf44070 */
[----:B------:R-:W-:Y:S02]  /*4250*/  ISETP.LE.U32.AND P5, PT, R45, UR11, PT ;  /* 0x0000000b2d007c0c */ /* 0x000fe4000bfa3070 */
[----:B------:R-:W-:Y:S03]  /*4260*/  SHF.R.U32.HI R44, RZ, 0x18, R244 ;  /* 0x00000018ff2c7819 */ /* 0x000fe600000116f4 */
[----:B------:R-:W1:Y:S01]  /*4270*/  MUFU.EX2 R236, R236 ;  /* 0x000000ec00ec7308 */ /* 0x000e620000000800 */
[----:B---3--:R-:W-:Y:S01]  /*4280*/  @P4 FADD.FTZ R233, -R233, -RZ ;  /* 0x800000ffe9e94221 */ /* 0x008fe20000010100 */
[----:B------:R-:W-:Y:S02]  /*4290*/  ISETP.GT.U32.AND P4, PT, R43, UR11, PT ;  /* 0x0000000b2b007c0c */ /* 0x000fe4000bf84070 */
[----:B------:R-:W-:Y:S02]  /*42a0*/  LOP3.LUT R43, R244, 0xffff, RZ, 0xc0, !PT ;  /* 0x0000fffff42b7812 */ /* 0x000fe400078ec0ff */
[----:B------:R-:W-:Y:S04]  /*42b0*/  F2FP.RELU.BF16.F32.PACK_AB R45, R198, R197 ;  /* 0x000000c5c62d723e */ /* 0x000fe800000018ff */
[----:B------:R-:W3:Y:S01]  /*42c0*/  MUFU.EX2 R235, R235 ;  /* 0x000000eb00eb7308 */ /* 0x000ee20000000800 */
[----:B--2---:R-:W-:Y:S01]  /*42d0*/  @P6 FADD.FTZ R234, -R234, -RZ ;  /* 0x800000ffeaea6221 */ /* 0x004fe20000010100 */
[----:B------:R-:W-:Y:S02]  /*42e0*/  ISETP.LE.U32.AND P6, PT, R44, UR11, PT ;  /* 0x0000000b2c007c0c */ /* 0x000fe4000bfc3070 */
[----:B------:R-:W-:Y:S02]  /*42f0*/  PRMT R44, R244, 0x7632, R44 ;  /* 0x00007632f42c7816 */ /* 0x000fe4000000002c */
[----:B------:R-:W-:Y:S01]  /*4300*/  SHF.R.U32.HI R43, RZ, 0x8, R43 ;  /* 0x00000008ff2b7819 */ /* 0x000fe2000001162b */
[----:B------:R-:W-:Y:S03]  /*4310*/  @P4 FADD.FTZ R237, -R237, -RZ ;  /* 0x800000ffeded4221 */ /* 0x000fe60000010100 */
[----:B------:R-:W2:Y:S01]  /*4320*/  MUFU.EX2 R242, R55 ;  /* 0x0000003700f27308 */ /* 0x000ea20000000800 */
[----:B------:R-:W-:Y:S01]  /*4330*/  LOP3.LUT R44, R44, 0xff, RZ, 0xc0, !PT ;  /* 0x000000ff2c2c7812 */ /* 0x000fe200078ec0ff */
[----:B-1----:R-:W-:Y:S01]  /*4340*/  @P2 FADD.FTZ R236, -R236, -RZ ;  /* 0x800000ffecec2221 */ /* 0x002fe20000010100 */
[----:B------:R-:W-:Y:S02]  /*4350*/  LOP3.LUT R43, R43, 0xffff, RZ, 0xc0, !PT ;  /* 0x0000ffff2b2b7812 */ /* 0x000fe400078ec0ff */
[----:B------:R-:W-:Y:S02]  /*4360*/  ISETP.LE.U32.AND P2, PT, R44, UR11, PT ;  /* 0x0000000b2c007c0c */ /* 0x000fe4000bf43070 */
[----:B------:R-:W-:Y:S03]  /*4370*/  ISETP.LE.U32.AND P4, PT, R43, UR11, PT ;  /* 0x0000000b2b007c0c */ /* 0x000fe6000bf83070 */
[----:B------:R-:W1:Y:S01]  /*4380*/  MUFU.EX2 R240, R53 ;  /* 0x0000003500f07308 */ /* 0x000e620000000800 */
[----:B---3--:R-:W-:Y:S01]  /*4390*/  @!P5 FADD.FTZ R235, -R235, -RZ ;  /* 0x800000ffebebd221 */ /* 0x008fe20000010100 */
[----:B------:R-:W-:Y:S02]  /*43a0*/  ISETP.GT.U32.AND P5, PT, R41, UR11, PT ;  /* 0x0000000b29007c0c */ /* 0x000fe4000bfa4070 */
[C---:B------:R-:W-:Y:S02]  /*43b0*/  LOP3.LUT R41, R40.reuse, 0xffff, RZ, 0xc0, !PT ;  /* 0x0000ffff28297812 */ /* 0x040fe400078ec0ff */
[----:B------:R-:W-:Y:S04]  /*43c0*/  PRMT R43, R40, 0x7632, R43 ;  /* 0x00007632282b7816 */ /* 0x000fe8000000002b */
[----:B------:R-:W3:Y:S01]  /*43d0*/  MUFU.EX2 R241, R54 ;  /* 0x0000003600f17308 */ /* 0x000ee20000000800 */
[----:B--2---:R-:W-:Y:S01]  /*43e0*/  @!P6 FADD.FTZ R242, -R242, -RZ ;  /* 0x800000fff2f2e221 */ /* 0x004fe20000010100 */
[----:B------:R-:W-:Y:S02]  /*43f0*/  ISETP.GT.U32.AND P6, PT, R5, UR11, PT ;  /* 0x0000000b05007c0c */ /* 0x000fe4000bfc4070 */
[----:B------:R-:W-:Y:S02]  /*4400*/  SHF.R.U32.HI R41, RZ, 0x8, R41 ;  /* 0x00000008ff297819 */ /* 0x000fe40000011629 */
[----:B------:R-:W-:Y:S04]  /*4410*/  LOP3.LUT R44, R40, 0xff, RZ, 0xc0, !PT ;  /* 0x000000ff282c7812 */ /* 0x000fe800078ec0ff */
[----:B------:R-:W2:Y:S01]  /*4420*/  MUFU.EX2 R249, R248 ;  /* 0x000000f800f97308 */ /* 0x000ea20000000800 */
[----:B------:R-:W-:Y:S01]  /*4430*/  LOP3.LUT R43, R43, 0xff, RZ, 0xc0, !PT ;  /* 0x000000ff2b2b7812 */ /* 0x000fe200078ec0ff */
[----:B-1----:R-:W-:Y:S01]  /*4440*/  @!P4 FADD.FTZ R240, -R240, -RZ ;  /* 0x800000fff0f0c221 */ /* 0x002fe20000010100 */
[----:B------:R-:W-:Y:S02]  /*4450*/  LOP3.LUT R41, R41, 0xffff, RZ, 0xc0, !PT ;  /* 0x0000ffff29297812 */ /* 0x000fe400078ec0ff */
[----:B------:R-:W-:Y:S02]  /*4460*/  SHF.R.U32.HI R40, RZ, 0x18, R40 ;  /* 0x00000018ff287819 */ /* 0x000fe40000011628 */
[----:B------:R-:W-:Y:S03]  /*4470*/  ISETP.LE.U32.AND P1, PT, R43, UR11, PT ;  /* 0x0000000b2b007c0c */ /* 0x000fe6000bf23070 */
[----:B------:R-:W1:Y:S01]  /*4480*/  MUFU.EX2 R238, R51 ;  /* 0x0000003300ee7308 */ /* 0x000e620000000800 */
[----:B---3--:R-:W-:Y:S01]  /*4490*/  @!P2 FADD.FTZ R241, -R241, -RZ ;  /* 0x800000fff1f1a221 */ /* 0x008fe20000010100 */
[----:B------:R-:W-:Y:S02]  /*44a0*/  ISETP.LE.U32.AND P4, PT, R41, UR11, PT ;  /* 0x0000000b29007c0c */ /* 0x000fe4000bf83070 */
[----:B------:R-:W-:Y:S02]  /*44b0*/  ISETP.LE.U32.AND P2, PT, R40, UR11, PT ;  /* 0x0000000b28007c0c */ /* 0x000fe4000bf43070 */
[C---:B------:R-:W-:Y:S02]  /*44c0*/  PRMT R43, R42.reuse, 0x7770, RZ ;  /* 0x000077702a2b7816 */ /* 0x040fe400000000ff */
[C---:B------:R-:W-:Y:S01]  /*44d0*/  PRMT R41, R42.reuse, 0x7771, RZ ;  /* 0x000077712a297816 */ /* 0x040fe200000000ff */
[----:B--2---:R-:W-:Y:S01]  /*44e0*/  @P6 FADD.FTZ R249, -R249, -RZ ;  /* 0x800000fff9f96221 */ /* 0x004fe20000010100 */
[C---:B------:R-:W-:Y:S01]  /*44f0*/  PRMT R40, R42.reuse, 0x7772, RZ ;  /* 0x000077722a287816 */ /* 0x040fe200000000ff */
[----:B------:R-:W2:Y:S01]  /*4500*/  MUFU.EX2 R245, R58 ;  /* 0x0000003a00f57308 */ /* 0x000ea20000000800 */
[----:B------:R-:W-:Y:S01]  /*4510*/  PRMT R42, R42, 0x7773, RZ ;  /* 0x000077732a2a7816 */ /* 0x000fe200000000ff */
[----:B------:R-:W-:Y:S01]  /*4520*/  IMAD.IADD R248, R128, 0x1, R149 ;  /* 0x0000000180f87824 */ /* 0x000fe200078e0295 */
[----:B------:R-:W-:Y:S02]  /*4530*/  ISETP.GT.U32.AND P3, PT, R40, UR11, PT ;  /* 0x0000000b28007c0c */ /* 0x000fe4000bf64070 */
[----:B------:R-:W-:Y:S01]  /*4540*/  ISETP.GT.U32.AND P6, PT, R42, UR11, PT ;  /* 0x0000000b2a007c0c */ /* 0x000fe2000bfc4070 */
[----:B-1----:R-:W-:Y:S01]  /*4550*/  @P5 FADD.FTZ R238, -R238, -RZ ;  /* 0x800000ffeeee5221 */ /* 0x002fe20000010100 */
[----:B------:R-:W-:Y:S03]  /*4560*/  F2FP.RELU.BF16.F32.PACK_AB R42, R189, R188 ;  /* 0x000000bcbd2a723e */ /* 0x000fe600000018ff */
[----:B------:R-:W1:Y:S01]  /*4570*/  MUFU.EX2 R246, R59 ;  /* 0x0000003b00f67308 */ /* 0x000e620000000800 */
[----:B------:R-:W-:Y:S02]  /*4580*/  ISETP.LE.U32.AND P5, PT, R44, UR11, PT ;  /* 0x0000000b2c007c0c */ /* 0x000fe4000bfa3070 */
[----:B------:R-:W-:Y:S01]  /*4590*/  F2FP.RELU.BF16.F32.PACK_AB R44, R190, R167 ;  /* 0x000000a7be2c723e */ /* 0x000fe200000018ff */
[----:B------:R3:W-:Y:S01]  /*45a0*/  STS [R149+0x400], R42 ;  /* 0x0004002a95007388 */ /* 0x0007e20000000800 */
[----:B------:R-:W-:Y:S02]  /*45b0*/  F2FP.RELU.BF16.F32.PACK_AB R40, R192, R191 ;  /* 0x000000bfc028723e */ /* 0x000fe400000018ff */
[----:B------:R-:W-:Y:S01]  /*45c0*/  F2FP.RELU.BF16.F32.PACK_AB R51, R236, R235 ;  /* 0x000000ebec33723e */ /* 0x000fe200000018ff */
[----:B------:R4:W-:Y:S01]  /*45d0*/  STS [R149], R44 ;  /* 0x0000002c95007388 */ /* 0x0009e20000000800 */
[----:B--2---:R-:W-:Y:S01]  /*45e0*/  @!P1 FADD.FTZ R245, -R245, -RZ ;  /* 0x800000fff5f59221 */ /* 0x004fe20000010100 */
[----:B------:R-:W-:Y:S01]  /*45f0*/  ISETP.LE.U32.AND P1, PT, R43, UR11, PT ;  /* 0x0000000b2b007c0c */ /* 0x000fe2000bf23070 */
[----:B------:R-:W2:Y:S01]  /*4600*/  MUFU.EX2 R244, R57 ;  /* 0x0000003900f47308 */ /* 0x000ea20000000800 */
[----:B------:R-:W-:Y:S02]  /*4610*/  F2FP.RELU.BF16.F32.PACK_AB R43, R207, R206 ;  /* 0x000000cecf2b723e */ /* 0x000fe400000018ff */
[----:B------:R-:W-:Y:S01]  /*4620*/  F2FP.RELU.BF16.F32.PACK_AB R49, R238, R237 ;  /* 0x000000edee31723e */ /* 0x000fe200000018ff */
[----:B-1----:R-:W-:Y:S01]  /*4630*/  @!P2 FADD.FTZ R246, -R246, -RZ ;  /* 0x800000fff6f6a221 */ /* 0x002fe20000010100 */
[----:B------:R-:W-:Y:S01]  /*4640*/  ISETP.GT.U32.AND P2, PT, R41, UR11, PT ;  /* 0x0000000b29007c0c */ /* 0x000fe2000bf44070 */
[----:B------:R1:W-:Y:S01]  /*4650*/  STS [R248], R43 ;  /* 0x0000002bf8007388 */ /* 0x0003e20000000800 */
[----:B------:R-:W-:Y:S03]  /*4660*/  F2FP.RELU.BF16.F32.PACK_AB R41, R203, R204 ;  /* 0x000000cccb29723e */ /* 0x000fe600000018ff */
[----:B------:R-:W1:Y:S01]  /*4670*/  MUFU.EX2 R243, R56 ;  /* 0x0000003800f37308 */ /* 0x000e620000000800 */
[----:B------:R-:W-:Y:S01]  /*4680*/  F2FP.RELU.BF16.F32.PACK_AB R52, R246, R245 ;  /* 0x000000f5f634723e */ /* 0x000fe200000018ff */
[----:B------:R1:W-:Y:S01]  /*4690*/  STS [R248+0x400], R41 ;  /* 0x00040029f8007388 */ /* 0x0003e20000000800 */
[----:B--2---:R-:W-:Y:S03]  /*46a0*/  @!P4 FADD.FTZ R244, -R244, -RZ ;  /* 0x800000fff4f4c221 */ /* 0x004fe60000010100 */
[----:B------:R2:W-:Y:S01]  /*46b0*/  STS [R149+0x2000], R40 ;  /* 0x0020002895007388 */ /* 0x0005e20000000800 */
[----:B---3--:R-:W-:Y:S03]  /*46c0*/  F2FP.RELU.BF16.F32.PACK_AB R42, R210, R209 ;  /* 0x000000d1d22a723e */ /* 0x008fe600000018ff */
[----:B------:R-:W3:Y:S01]  /*46d0*/  MUFU.EX2 R131, R118 ;  /* 0x0000007600837308 */ /* 0x000ee20000000800 */
[----:B------:R-:W-:Y:S01]  /*46e0*/  ISETP.GT.U32.AND P4, PT, R250, UR11, PT ;  /* 0x0000000bfa007c0c */ /* 0x000fe2000bf84070 */
[----:B------:R2:W-:Y:S01]  /*46f0*/  STS [R149+0x2400], R46 ;  /* 0x0024002e95007388 */ /* 0x0005e20000000800 */
[----:B----4-:R-:W-:Y:S03]  /*4700*/  F2FP.RELU.BF16.F32.PACK_AB R44, R208, R205 ;  /* 0x000000cdd02c723e */ /* 0x010fe600000018ff */
[----:B------:R4:W-:Y:S01]  /*4710*/  STS [R248+0x2000], R47 ;  /* 0x0020002ff8007388 */ /* 0x0009e20000000800 */
[----:B-1----:R-:W-:Y:S01]  /*4720*/  @!P5 FADD.FTZ R243, -R243, -RZ ;  /* 0x800000fff3f3d221 */ /* 0x002fe20000010100 */
[----:B------:R-:W-:Y:S02]  /*4730*/  ISETP.GT.U32.AND P5, PT, R252, UR11, PT ;  /* 0x0000000bfc007c0c */ /* 0x000fe4000bfa4070 */
[----:B------:R-:W1:Y:S01]  /*4740*/  MUFU.EX2 R250, R60 ;  /* 0x0000003c00fa7308 */ /* 0x000e620000000800 */
[----:B------:R4:W-:Y:S01]  /*4750*/  STS [R248+0x2400], R45 ;  /* 0x0024002df8007388 */ /* 0x0009e20000000800 */
[----:B------:R-:W-:Y:S03]  /*4760*/  F2FP.RELU.BF16.F32.PACK_AB R54, R244, R243 ;  /* 0x000000f3f436723e */ /* 0x000fe600000018ff */
[----:B------:R4:W-:Y:S01]  /*4770*/  STS [R153+0x400], R42 ;  /* 0x0004002a99007388 */ /* 0x0009e20000000800 */
[----:B------:R-:W-:Y:S01]  /*4780*/  F2FP.RELU.BF16.F32.PACK_AB R43, R220, R219 ;  /* 0x000000dbdc2b723e */ /* 0x000fe200000018ff */
[----:B------:R-:W-:Y:S03]  /*4790*/  @P4 FADD.FTZ R134, -R134, -RZ ;  /* 0x800000ff86864221 */ /* 0x000fe60000010100 */
[----:B------:R-:W4:Y:S01]  /*47a0*/  MUFU.EX2 R252, R62 ;  /* 0x0000003e00fc7308 */ /* 0x000f220000000800 */
[----:B------:R4:W-:Y:S01]  /*47b0*/  STS [R153], R44 ;  /* 0x0000002c99007388 */ /* 0x0009e20000000800 */
[----:B------:R-:W-:Y:S01]  /*47c0*/  F2FP.RELU.BF16.F32.PACK_AB R41, R222, R221 ;  /* 0x000000ddde29723e */ /* 0x000fe200000018ff */
[----:B---3--:R-:W-:Y:S01]  /*47d0*/  @P6 FADD.FTZ R131, -R131, -RZ ;  /* 0x800000ff83836221 */ /* 0x008fe20000010100 */
[----:B------:R-:W-:Y:S01]  /*47e0*/  @P5 FADD.FTZ R129, -R129, -RZ ;  /* 0x800000ff81815221 */ /* 0x000fe20000010100 */
[----:B------:R3:W-:Y:S01]  /*47f0*/  STS [R154], R43 ;  /* 0x0000002b9a007388 */ /* 0x0007e20000000800 */
[----:B--2---:R-:W-:Y:S04]  /*4800*/  F2FP.RELU.BF16.F32.PACK_AB R40, R212, R211 ;  /* 0x000000d3d428723e */ /* 0x004fe800000018ff */
[----:B------:R-:W2:Y:S01]  /*4810*/  MUFU.EX2 R251, R251 ;  /* 0x000000fb00fb7308 */ /* 0x000ea20000000800 */
[----:B------:R3:W-:Y:S01]  /*4820*/  STS [R154+0x400], R41 ;  /* 0x000400299a007388 */ /* 0x0007e20000000800 */
[----:B------:R-:W-:Y:S01]  /*4830*/  F2FP.RELU.BF16.F32.PACK_AB R46, R214, R213 ;  /* 0x000000d5d62e723e */ /* 0x000fe200000018ff */
[----:B-1----:R-:W-:Y:S01]  /*4840*/  @!P1 FADD.FTZ R250, -R250, -RZ ;  /* 0x800000fffafa9221 */ /* 0x002fe20000010100 */
[----:B------:R-:W-:Y:S01]  /*4850*/  F2FP.RELU.BF16.F32.PACK_AB R57, R134, R129 ;  /* 0x000000818639723e */ /* 0x000fe200000018ff */
[----:B------:R1:W-:Y:S01]  /*4860*/  STS [R153+0x2000], R40 ;  /* 0x0020002899007388 */ /* 0x0003e20000000800 */
[----:B----4-:R-:W-:Y:S02]  /*4870*/  F2FP.RELU.BF16.F32.PACK_AB R47, R216, R215 ;  /* 0x000000d7d82f723e */ /* 0x010fe400000018ff */
[----:B------:R-:W-:Y:S01]  /*4880*/  FSETP.GE.FTZ.AND P1, PT, R167, RZ, PT ;  /* 0x000000ffa700720b */ /* 0x000fe20003f36000 */
[----:B------:R4:W-:Y:S01]  /*4890*/  STS [R153+0x2400], R46 ;  /* 0x0024002e99007388 */ /* 0x0009e20000000800 */
[----:B------:R-:W-:Y:S01]  /*48a0*/  F2FP.RELU.BF16.F32.PACK_AB R45, R218, R217 ;  /* 0x000000d9da2d723e */ /* 0x000fe200000018ff */
[----:B------:R-:W-:Y:S01]  /*48b0*/  @P3 FADD.FTZ R252, -R252, -RZ ;  /* 0x800000fffcfc3221 */ /* 0x000fe20000010100 */
[----:B------:R-:W-:Y:S01]  /*48c0*/  FSETP.GE.FTZ.AND P5, PT, R190, RZ, PT ;  /* 0x000000ffbe00720b */ /* 0x000fe20003fb6000 */
[----:B------:R-:W-:Y:S01]  /*48d0*/  STS [R154+0x2000], R47 ;  /* 0x0020002f9a007388 */ /* 0x000fe20000000800 */
[----:B------:R-:W-:Y:S02]  /*48e0*/  F2FP.RELU.BF16.F32.PACK_AB R42, R224, R223 ;  /* 0x000000dfe02a723e */ /* 0x000fe400000018ff */
[----:B------:R-:W-:Y:S01]  /*48f0*/  F2FP.RELU.BF16.F32.PACK_AB R53, R131, R252 ;  /* 0x000000fc8335723e */ /* 0x000fe200000018ff */
[----:B------:R4:W-:Y:S01]  /*4900*/  STS [R154+0x2400], R45 ;  /* 0x0024002d9a007388 */ /* 0x0009e20000000800 */
[----:B------:R-:W-:Y:S01]  /*4910*/  F2FP.RELU.BF16.F32.PACK_AB R44, R230, R229 ;  /* 0x000000e5e62c723e */ /* 0x000fe200000018ff */
[----:B--2---:R-:W-:Y:S01]  /*4920*/  @P2 FADD.FTZ R251, -R251, -RZ ;  /* 0x800000fffbfb2221 */ /* 0x004fe20000010100 */
[----:B------:R-:W-:Y:S01]  /*4930*/  FSETP.GE.FTZ.AND P4, PT, R206, RZ, PT ;  /* 0x000000ffce00720b */ /* 0x000fe20003f96000 */
[----:B------:R2:W-:Y:S01]  /*4940*/  STS [R151], R42 ;  /* 0x0000002a97007388 */ /* 0x0005e20000000800 */
[----:B---3--:R-:W-:Y:S02]  /*4950*/  F2FP.RELU.BF16.F32.PACK_AB R43, R234, R233 ;  /* 0x000000e9ea2b723e */ /* 0x008fe400000018ff */
[----:B------:R-:W-:Y:S01]  /*4960*/  F2FP.RELU.BF16.F32.PACK_AB R55, R251, R250 ;  /* 0x000000fafb37723e */ /* 0x000fe200000018ff */
[----:B------:R-:W-:Y:S01]  /*4970*/  STS [R151+0x400], R48 ;  /* 0x0004003097007388 */ /* 0x000fe20000000800 */
[----:B------:R-:W-:Y:S02]  /*4980*/  F2FP.RELU.BF16.F32.PACK_AB R41, R249, R247 ;  /* 0x000000f7f929723e */ /* 0x000fe400000018ff */
[----:B------:R-:W-:Y:S01]  /*4990*/  FSETP.GE.FTZ.AND P3, PT, R207, RZ, PT ;  /* 0x000000ffcf00720b */ /* 0x000fe20003f76000 */
[----:B------:R-:W-:Y:S01]  /*49a0*/  STS [R152], R51 ;  /* 0x0000003398007388 */ /* 0x000fe20000000800 */
[----:B-1----:R-:W-:Y:S02]  /*49b0*/  F2FP.RELU.BF16.F32.PACK_AB R40, R242, R241 ;  /* 0x000000f1f228723e */ /* 0x002fe400000018ff */
[----:B------:R-:W-:Y:S01]  /*49c0*/  FSETP.GE.FTZ.AND P2, PT, R205, RZ, PT ;  /* 0x000000ffcd00720b */ /* 0x000fe20003f56000 */
[----:B------:R-:W-:Y:S01]  /*49d0*/  STS [R152+0x400], R49 ;  /* 0x0004003198007388 */ /* 0x000fe20000000800 */
[----:B----4-:R-:W-:Y:S03]  /*49e0*/  F2FP.RELU.BF16.F32.PACK_AB R46, R228, R227 ;  /* 0x000000e3e42e723e */ /* 0x010fe600000018ff */
[----:B------:R-:W-:Y:S04]  /*49f0*/  STS [R151+0x2400], R44 ;  /* 0x0024002c97007388 */ /* 0x000fe80000000800 */
[----:B------:R-:W-:Y:S01]  /*4a00*/  STS [R151+0x2000], R46 ;  /* 0x0020002e97007388 */ /* 0x000fe20000000800 */
[----:B------:R-:W-:Y:S03]  /*4a10*/  F2FP.RELU.BF16.F32.PACK_AB R45, R232, R231 ;  /* 0x000000e7e82d723e */ /* 0x000fe600000018ff */
[----:B------:R-:W-:Y:S01]  /*4a20*/  STS [R152+0x2400], R43 ;  /* 0x0024002b98007388 */ /* 0x000fe20000000800 */
[----:B--2---:R-:W-:Y:S03]  /*4a30*/  F2FP.RELU.BF16.F32.PACK_AB R42, R240, R239 ;  /* 0x000000eff02a723e */ /* 0x004fe600000018ff */
        /* <DEDUP_REMOVED lines=22> */
[----:B------:R-:W2:Y:S01]  /*4ba0*/  LDSM.16.M88.4 R116, [R142+0x2400] ;  /* 0x002400008e74783b */ /* 0x000ea20000000200 */
[-C--:B---3--:R-:W-:Y:S07]  /*4bb0*/  HMMA.16816.F32.BF16 R20, R64, R44.reuse, RZ ;  /* 0x0000002c4014723c */ /* 0x088fee00000418ff */
[----:B------:R-:W3:Y:S01]  /*4bc0*/  LDSM.16.M88.4 R120, [R142+0x2800] ;  /* 0x002800008e78783b */ /* 0x000ee20000000200 */
[C---:B------:R-:W-:Y:S07]  /*4bd0*/  HMMA.16816.F32.BF16 R24, R60.reuse, R44, RZ ;  /* 0x0000002c3c18723c */ /* 0x040fee00000418ff */
[----:B------:R-:W3:Y:S01]  /*4be0*/  LDSM.16.M88.4 R124, [R142+0x2c00] ;  /* 0x002c00008e7c783b */ /* 0x000ee20000000200 */
        /* <DEDUP_REMOVED lines=13> */
[C---:B------:R-:W-:Y:S05]  /*4cc0*/  FADD.FTZ R5, -R202.reuse, R5 ;  /* 0x00000005ca057221 */ /* 0x040fea0000010100 */
[C---:B------:R-:W-:Y:S08]  /*4cd0*/  HMMA.16816.F32.BF16 R16, R104.reuse, R110, R16 ;  /* 0x0000006e6810723c */ /* 0x040ff00000041810 */
[-C--:B------:R-:W-:Y:S08]  /*4ce0*/  HMMA.16816.F32.BF16 R20, R104, R116.reuse, R20 ;  /* 0x000000746814723c */ /* 0x080ff00000041814 */
[C---:B------:R-:W-:Y:S08]  /*4cf0*/  HMMA.16816.F32.BF16 R24, R112.reuse, R116, R24 ;  /* 0x000000747018723c */ /* 0x040ff00000041818 */
[-C--:B------:R-:W-:Y:S08]  /*4d00*/  HMMA.16816.F32.BF16 R28, R112, R118.reuse, R28 ;  /* 0x00000076701c723c */ /* 0x080ff0000004181c */
[C---:B------:R-:W-:Y:S04]  /*4d10*/  HMMA.16816.F32.BF16 R32, R104.reuse, R118, R32 ;  /* 0x000000766820723c */ /* 0x040fe80000041820 */
[C---:B------:R-:W-:Y:S04]  /*4d20*/  FADD.FTZ R119, -R202.reuse, R4 ;  /* 0x00000004ca777221 */ /* 0x040fe80000010100 */
[-C--:B---3--:R-:W-:Y:S03]  /*4d30*/  HMMA.16816.F32.BF16 R36, R104, R120.reuse, R36 ;  /* 0x000000786824723c */ /* 0x088fe60000041824 */
[-C--:B------:R-:W-:Y:S01]  /*4d40*/  FSEL R118, R119, R202.reuse, P1 ;  /* 0x000000ca77767208 */ /* 0x080fe20000800000 */
[----:B------:R-:W-:Y:S01]  /*4d50*/  FADD.FTZ R119, -R202, R16 ;  /* 0x00000010ca777221 */ /* 0x000fe20000010100 */
[----:B------:R-:W-:Y:S03]  /*4d60*/  FSETP.GE.FTZ.AND P1, PT, R208, RZ, PT ;  /* 0x000000ffd000720b */ /* 0x000fe60003f36000 */
[C---:B------:R-:W-:Y:S04]  /*4d70*/  HMMA.16816.F32.BF16 R40, R112.reuse, R120, R40 ;  /* 0x000000787028723c */ /* 0x040fe80000041828 */
[-C--:B------:R-:W-:Y:S01]  /*4d80*/  FSEL R121, R5, R202.reuse, P5 ;  /* 0x000000ca05797208 */ /* 0x080fe20002800000 */
[----:B------:R-:W-:Y:S01]  /*4d90*/  FADD.FTZ R5, -R202, R21 ;  /* 0x00000015ca057221 */ /* 0x000fe20000010100 */
[----:B------:R-:W-:Y:S01]  /*4da0*/  FSEL R119, R119, R202, P4 ;  /* 0x000000ca77777208 */ /* 0x000fe20002000000 */
[----:B------:R-:W-:Y:S01]  /*4db0*/  FMUL.FTZ R167, R167, R118 ;  /* 0x00000076a7a77220 */ /* 0x000fe20000410000 */
[----:B------:R-:W-:Y:S01]  /*4dc0*/  FSETP.GE.FTZ.AND P4, PT, R219, RZ, PT ;  /* 0x000000ffdb00720b */ /* 0x000fe20003f96000 */
[-C--:B------:R-:W-:Y:S03]  /*4dd0*/  HMMA.16816.F32.BF16 R44, R112, R122.reuse, R44 ;  /* 0x0000007a702c723c */ /* 0x080fe6000004182c */
[-C--:B------:R-:W-:Y:S01]  /*4de0*/  FSEL R5, R5, R202.reuse, P1 ;  /* 0x000000ca05057208 */ /* 0x080fe20000800000 */
[----:B------:R-:W-:Y:S01]  /*4df0*/  FMUL.FTZ R190, R190, R121 ;  /* 0x00000079bebe7220 */ /* 0x000fe20000410000 */
[----:B------:R-:W-:Y:S01]  /*4e00*/  FSETP.GE.FTZ.AND P1, PT, R224, RZ, PT ;  /* 0x000000ffe000720b */ /* 0x000fe20003f36000 */
[----:B------:R-:W-:Y:S01]  /*4e10*/  FMUL.FTZ R206, R206, R119 ;  /* 0x00000077cece7220 */ /* 0x000fe20000410000 */
[----:B------:R-:W-:Y:S01]  /*4e20*/  FSETP.GE.FTZ.AND P5, PT, R235, RZ, PT ;  /* 0x000000ffeb00720b */ /* 0x000fe20003fb6000 */
[C---:B------:R-:W-:Y:S04]  /*4e30*/  HMMA.16816.F32.BF16 R48, R104.reuse, R122, R48 ;  /* 0x0000007a6830723c */ /* 0x040fe80000041830 */
[----:B------:R-:W-:Y:S01]  /*4e40*/  F2FP.BF16.F32.PACK_AB R190, R190, R167 ;  /* 0x000000a7bebe723e */ /* 0x000fe200000010ff */
[C---:B------:R-:W-:Y:S01]  /*4e50*/  FADD.FTZ R123, -R202.reuse, R17 ;  /* 0x00000011ca7b7221 */ /* 0x040fe20000010100 */
[----:B------:R-:W-:Y:S01]  /*4e60*/  FADD.FTZ R17, -R202, R20 ;  /* 0x00000014ca117221 */ /* 0x000fe20000010100 */
[----:B------:R-:W-:Y:S01]  /*4e70*/  FMUL.FTZ R208, R208, R5 ;  /* 0x00000005d0d07220 */ /* 0x000fe20000410000 */
[-C--:B------:R-:W-:Y:S03]  /*4e80*/  HMMA.16816.F32.BF16 R52, R104, R124.reuse, R52 ;  /* 0x0000007c6834723c */ /* 0x080fe60000041834 */
[-C--:B------:R-:W-:Y:S01]  /*4e90*/  FSEL R122, R123, R202.reuse, P3 ;  /* 0x000000ca7b7a7208 */ /* 0x080fe20001800000 */
[C---:B------:R-:W-:Y:S01]  /*4ea0*/  FADD.FTZ R167, -R202.reuse, R32 ;  /* 0x00000020caa77221 */ /* 0x040fe20000010100 */
[-C--:B------:R-:W-:Y:S01]  /*4eb0*/  FSEL R118, R17, R202.reuse, P2 ;  /* 0x000000ca11767208 */ /* 0x080fe20001000000 */
[----:B------:R-:W-:Y:S01]  /*4ec0*/  FADD.FTZ R37, -R202, R37 ;  /* 0x00000025ca257221 */ /* 0x000fe20000010100 */
[----:B------:R-:W-:Y:S01]  /*4ed0*/  FSETP.GE.FTZ.AND P3, PT, R220, RZ, PT ;  /* 0x000000ffdc00720b */ /* 0x000fe20003f76000 */
[C---:B------:R-:W-:Y:S04]  /*4ee0*/  HMMA.16816.F32.BF16 R56, R112.reuse, R124, R56 ;  /* 0x0000007c7038723c */ /* 0x040fe80000041838 */
[----:B------:R-:W-:Y:S01]  /*4ef0*/  FSEL R167, R167, R202, P4 ;  /* 0x000000caa7a77208 */ /* 0x000fe20002000000 */
[----:B------:R-:W-:Y:S01]  /*4f00*/  FMUL.FTZ R207, R207, R122 ;  /* 0x0000007acfcf7220 */ /* 0x000fe20000410000 */
[----:B------:R-:W-:Y:S01]  /*4f10*/  FSETP.GE.FTZ.AND P4, PT, R236, RZ, PT ;  /* 0x000000ffec00720b */ /* 0x000fe20003f96000 */
[----:B------:R-:W-:Y:S01]  /*4f20*/  FMUL.FTZ R205, R205, R118 ;  /* 0x00000076cdcd7220 */ /* 0x000fe20000410000 */
[----:B------:R-:W-:Y:S01]  /*4f30*/  FSETP.GE.FTZ.AND P2, PT, R223, RZ, PT ;  /* 0x000000ffdf00720b */ /* 0x000fe20003f56000 */
[-C--:B------:R-:W-:Y:S03]  /*4f40*/  HMMA.16816.F32.BF16 R60, R112, R126.reuse, R60 ;  /* 0x0000007e703c723c */ /* 0x080fe6000004183c */
[----:B------:R-:W-:Y:S01]  /*4f50*/  F2FP.BF16.F32.PACK_AB R207, R207, R206 ;  /* 0x000000cecfcf723e */ /* 0x000fe200000010ff */
[----:B------:R-:W-:Y:S01]  /*4f60*/  FADD.FTZ R206, -R202, R33 ;  /* 0x00000021cace7221 */ /* 0x000fe20000010100 */
[----:B------:R-:W-:Y:S01]  /*4f70*/  F2FP.BF16.F32.PACK_AB R208, R208, R205 ;  /* 0x000000cdd0d0723e */ /* 0x000fe200000010ff */
[----:B------:R-:W-:Y:S01]  /*4f80*/  FADD.FTZ R205, -R202, R48 ;  /* 0x00000030cacd7221 */ /* 0x000fe20000010100 */
[-C--:B------:R-:W-:Y:S01]  /*4f90*/  FSEL R37, R37, R202.reuse, P1 ;  /* 0x000000ca25257208 */ /* 0x080fe20000800000 */
[----:B------:R-:W-:Y:S04]  /*4fa0*/  HMMA.16816.F32.BF16 R64, R104, R126, R64 ;  /* 0x0000007e6840723c */ /* 0x000fe80000041840 */
[-C--:B------:R-:W-:Y:S01]  /*4fb0*/  FSEL R206, R206, R202.reuse, P3 ;  /* 0x000000cacece7208 */ /* 0x080fe20001800000 */
[C---:B------:R-:W-:Y:S01]  /*4fc0*/  FADD.FTZ R49, -R202.reuse, R49 ;  /* 0x00000031ca317221 */ /* 0x040fe20000010100 */
[----:B------:R-:W-:Y:S01]  /*4fd0*/  FSETP.GE.FTZ.AND P1, PT, R249, RZ, PT ;  /* 0x000000fff900720b */ /* 0x000fe20003f36000 */
[----:B------:R-:W-:Y:S01]  /*4fe0*/  FADD.FTZ R5, -R202, R36 ;  /* 0x00000024ca057221 */ /* 0x000fe20000010100 */
[-C--:B------:R-:W-:Y:S01]  /*4ff0*/  FSEL R48, R205, R202.reuse, P5 ;  /* 0x000000cacd307208 */ /* 0x080fe20002800000 */
[----:B------:R-:W-:Y:S01]  /*5000*/  FMUL.FTZ R167, R219, R167 ;  /* 0x000000a7dba77220 */ /* 0x000fe20000410000 */
[----:B------:R-:W-:Y:S01]  /*5010*/  FSEL R49, R49, R202, P4 ;  /* 0x000000ca31317208 */ /* 0x000fe20002000000 */
[----:B------:R-:W-:Y:S01]  /*5020*/  FMUL.FTZ R206, R220, R206 ;  /* 0x000000cedcce7220 */ /* 0x000fe20000410000 */
[----:B------:R-:W-:Y:S01]  /*5030*/  FSEL R118, R5, R202, P2 ;  /* 0x000000ca05767208 */ /* 0x000fe20001000000 */
[C---:B------:R-:W-:Y:S01]  /*5040*/  FADD.FTZ R219, -R202.reuse, R52 ;  /* 0x00000034cadb7221 */ /* 0x040fe20000010100 */
        /* <DEDUP_REMOVED lines=12> */
[----:B------:R-:W-:Y:S01]  /*5110*/  F2FP.BF16.F32.PACK_AB R49, R49, R48 ;  /* 0x000000303131723e */ /* 0x000fe200000010ff */
[----:B------:R-:W-:Y:S01]  /*5120*/  FMUL.FTZ R53, R240, R53 ;  /* 0x00000035f0357220 */ /* 0x000fe20000410000 */
[----:B------:R-:W-:Y:S01]  /*5130*/  FSEL R48, R167, R202, P2 ;  /* 0x000000caa7307208 */ /* 0x000fe20001000000 */
[----:B------:R-:W-:Y:S01]  /*5140*/  FMUL.FTZ R224, R224, R37 ;  /* 0x00000025e0e07220 */ /* 0x000fe20000410000 */
[----:B------:R-:W-:Y:S01]  /*5150*/  FSETP.GE.FTZ.AND P2, PT, R188, RZ, PT ;  /* 0x000000ffbc00720b */ /* 0x000fe20003f56000 */
[----:B------:R-:W-:Y:S01]  /*5160*/  @P1 FADD.FTZ R202, -R202, R65 ;  /* 0x00000041caca1221 */ /* 0x000fe20000010100 */
[----:B------:R-:W-:Y:S01]  /*5170*/  FSETP.GE.FTZ.AND P1, PT, R189, RZ, PT ;  /* 0x000000ffbd00720b */ /* 0x000fe20003f36000 */
[----:B------:R-:W-:Y:S01]  /*5180*/  FADD.FTZ R206, -R201, R6 ;  /* 0x00000006c9ce7221 */ /* 0x000fe20000010100 */
[----:B------:R-:W-:Y:S01]  /*5190*/  F2FP.BF16.F32.PACK_AB R52, R53, R52 ;  /* 0x000000343534723e */ /* 0x000fe200000010ff */
[----:B------:R-:W-:Y:S01]  /*51a0*/  FADD.FTZ R64, -R201, R7 ;  /* 0x00000007c9407221 */ /* 0x000fe20000010100 */
[----:B------:R-:W-:Y:S01]  /*51b0*/  F2FP.BF16.F32.PACK_AB R224, R224, R223 ;  /* 0x000000dfe0e0723e */ /* 0x000fe200000010ff */
[----:B------:R-:W-:Y:S01]  /*51c0*/  FMUL.FTZ R247, R247, R48 ;  /* 0x00000030f7f77220 */ /* 0x000fe20000410000 */
        /* <DEDUP_REMOVED lines=25> */
.L_x_610:
[----:B------:R-:W-:Y:S01]  /*5360*/  FADD.FTZ R22, -R201, R22 ;  /* 0x00000016c9167221 */ /* 0x000fe20000010100 */
[----:B------:R-:W-:Y:S01]  /*5370*/  FSETP.GE.FTZ.AND P1, PT, R209, RZ, PT ;  /* 0x000000ffd100720b */ /* 0x000fe20003f36000 */
[C---:B------:R-:W-:Y:S01]  /*5380*/  FADD.FTZ R18, -R201.reuse, R18 ;  /* 0x00000012c9127221 */ /* 0x040fe20000010100 */
[----:B------:R-:W-:Y:S01]  /*5390*/  FSETP.GE.FTZ.AND P3, PT, R204, RZ, PT ;  /* 0x000000ffcc00720b */ /* 0x000fe20003f76000 */
[C---:B------:R-:W-:Y:S01]  /*53a0*/  FADD.FTZ R34, -R201.reuse, R34 ;  /* 0x00000022c9227221 */ /* 0x040fe20000010100 */
[----:B------:R-:W-:Y:S01]  /*53b0*/  FSEL R22, R22, R201, P1 ;  /* 0x000000c916167208 */ /* 0x000fe20000800000 */
[----:B------:R-:W-:Y:S01]  /*53c0*/  FADD.FTZ R4, -R201, R19 ;  /* 0x00000013c9047221 */ /* 0x000fe20000010100 */
[----:B------:R-:W-:Y:S01]  /*53d0*/  FSETP.GE.FTZ.AND P1, PT, R221, RZ, PT ;  /* 0x000000ffdd00720b */ /* 0x000fe20003f36000 */
[----:B------:R-:W-:Y:S01]  /*53e0*/  FADD.FTZ R6, -R201, R23 ;  /* 0x00000017c9067221 */ /* 0x000fe20000010100 */
[----:B------:R-:W-:Y:S01]  /*53f0*/  FSETP.GE.FTZ.AND P2, PT, R203, RZ, PT ;  /* 0x000000ffcb00720b */ /* 0x000fe20003f56000 */
[----:B------:R-:W-:Y:S01]  /*5400*/  FMUL.FTZ R53, R188, R53 ;  /* 0x00000035bc357220 */ /* 0x000fe20000410000 */
[-C--:B------:R-:W-:Y:S01]  /*5410*/  FSEL R5, R18, R201.reuse, P3 ;  /* 0x000000c912057208 */ /* 0x080fe20001800000 */
[----:B------:R-:W-:Y:S01]  /*5420*/  FADD.FTZ R18, -R201, R39 ;  /* 0x00000027c9127221 */ /* 0x000fe20000010100 */
[-C--:B------:R-:W-:Y:S01]  /*5430*/  FSEL R34, R34, R201.reuse, P1 ;  /* 0x000000c922227208 */ /* 0x080fe20000800000 */
[----:B------:R-:W-:Y:S01]  /*5440*/  FMUL.FTZ R48, R189, R48 ;  /* 0x00000030bd307220 */ /* 0x000fe20000410000 */
[----:B------:R-:W-:Y:S01]  /*5450*/  FSETP.GE.FTZ.AND P1, PT, R226, RZ, PT ;  /* 0x000000ffe200720b */ /* 0x000fe20003f36000 */
[C---:B------:R-:W-:Y:S01]  /*5460*/  FADD.FTZ R50, -R201.reuse, R50 ;  /* 0x00000032c9327221 */ /* 0x040fe20000010100 */
[----:B------:R-:W-:Y:S01]  /*5470*/  FSEL R4, R4, R201, P2 ;  /* 0x000000c904047208 */ /* 0x000fe20001000000 */
[----:B------:R-:W-:Y:S01]  /*5480*/  FMUL.FTZ R5, R204, R5 ;  /* 0x00000005cc057220 */ /* 0x000fe20000410000 */
[----:B------:R-:W-:Y:S01]  /*5490*/  FSETP.GE.FTZ.AND P2, PT, R210, RZ, PT ;  /* 0x000000ffd200720b */ /* 0x000fe20003f56000 */
[----:B------:R-:W-:Y:S01]  /*54a0*/  FADD.FTZ R38, -R201, R38 ;  /* 0x00000026c9267221 */ /* 0x000fe20000010100 */
[----:B------:R-:W-:Y:S01]  /*54b0*/  FSEL R19, R18, R201, P1 ;  /* 0x000000c912137208 */ /* 0x000fe20000800000 */
[----:B------:R-:W-:Y:S01]  /*54c0*/  FMUL.FTZ R4, R203, R4 ;  /* 0x00000004cb047220 */ /* 0x000fe20000410000 */
[----:B------:R-:W-:Y:S01]  /*54d0*/  FSETP.GE.FTZ.AND P1, PT, R237, RZ, PT ;  /* 0x000000ffed00720b */ /* 0x000fe20003f36000 */
[----:B------:R-:W-:Y:S01]  /*54e0*/  STS [R149+-0x8000], R190 ;  /* 0xff8000be95007388 */ /* 0x000fe20000000800 */
[----:B------:R-:W-:Y:S01]  /*54f0*/  F2FP.BF16.F32.PACK_AB R48, R48, R53 ;  /* 0x000000353030723e */ /* 0x000fe200000010ff */
[C---:B-1----:R-:W-:Y:S01]  /*5500*/  FADD.FTZ R16, -R201.reuse, R35 ;  /* 0x00000023c9107221 */ /* 0x042fe20000010100 */
[-C--:B------:R-:W-:Y:S01]  /*5510*/  FSEL R7, R6, R201.reuse, P2 ;  /* 0x000000c906077208 */ /* 0x080fe20001000000 */
[----:B------:R-:W-:Y:S01]  /*5520*/  FADD.FTZ R6, -R201, R55 ;  /* 0x00000037c9067221 */ /* 0x000fe20000010100 */
[----:B------:R-:W-:Y:S01]  /*5530*/  FSETP.GE.FTZ.AND P2, PT, R225, RZ, PT ;  /* 0x000000ffe100720b */ /* 0x000fe20003f56000 */
[----:B------:R-:W-:Y:S01]  /*5540*/  STS [R149+-0x7c00], R48 ;  /* 0xff84003095007388 */ /* 0x000fe20000000800 */
[----:B------:R-:W-:Y:S01]  /*5550*/  FSEL R50, R50, R201, P1 ;  /* 0x000000c932327208 */ /* 0x000fe20000800000 */
[----:B------:R-:W-:Y:S01]  /*5560*/  FMUL.FTZ R22, R209, R22 ;  /* 0x00000016d1167220 */ /* 0x000fe20000410000 */
[----:B------:R-:W-:Y:S01]  /*5570*/  FSETP.GE.FTZ.AND P1, PT, R134, RZ, PT ;  /* 0x000000ff8600720b */ /* 0x000fe20003f36000 */
[----:B------:R-:W-:Y:S01]  /*5580*/  FMUL.FTZ R7, R210, R7 ;  /* 0x00000007d2077220 */ /* 0x000fe20000410000 */
[----:B------:R-:W-:Y:S01]  /*5590*/  F2FP.BF16.F32.PACK_AB R5, R4, R5 ;  /* 0x000000050405723e */ /* 0x000fe200000010ff */
[----:B------:R-:W-:Y:S01]  /*55a0*/  FMUL.FTZ R19, R226, R19 ;  /* 0x00000013e2137220 */ /* 0x000fe20000410000 */
[-C--:B------:R-:W-:Y:S01]  /*55b0*/  FSEL R38, R38, R201.reuse, P2 ;  /* 0x000000c926267208 */ /* 0x080fe20001000000 */
[----:B------:R-:W-:Y:S01]  /*55c0*/  FADD.FTZ R4, -R201, R51 ;  /* 0x00000033c9047221 */ /* 0x000fe20000010100 */
[----:B------:R-:W-:Y:S01]  /*55d0*/  FSETP.GE.FTZ.AND P3, PT, R222, RZ, PT ;  /* 0x000000ffde00720b */ /* 0x000fe20003f76000 */
[----:B------:R1:W-:Y:S01]  /*55e0*/  STS [R248+-0x7c00], R5 ;  /* 0xff840005f8007388 */ /* 0x0003e20000000800 */
[----:B------:R-:W-:Y:S01]  /*55f0*/  FSETP.GE.FTZ.AND P2, PT, R242, RZ, PT ;  /* 0x000000fff200720b */ /* 0x000fe20003f56000 */
[----:B------:R-:W-:Y:S01]  /*5600*/  FMUL.FTZ R38, R225, R38 ;  /* 0x00000026e1267220 */ /* 0x000fe20000410000 */
[-C--:B------:R-:W-:Y:S01]  /*5610*/  FSEL R17, R16, R201.reuse, P3 ;  /* 0x000000c910117208 */ /* 0x080fe20001800000 */
[C---:B------:R-:W-:Y:S01]  /*5620*/  FADD.FTZ R54, -R201.reuse, R54 ;  /* 0x00000036c9367221 */ /* 0x040fe20000010100 */
[-C--:B------:R-:W-:Y:S01]  /*5630*/  FSEL R21, R6, R201.reuse, P2 ;  /* 0x000000c906157208 */ /* 0x080fe20001000000 */
[----:B------:R-:W-:Y:S01]  /*5640*/  FADD.FTZ R66, -R201, R66 ;  /* 0x00000042c9427221 */ /* 0x000fe20000010100 */
[----:B------:R-:W-:Y:S01]  /*5650*/  FSETP.GE.FTZ.AND P4, PT, R238, RZ, PT ;  /* 0x000000ffee00720b */ /* 0x000fe20003f96000 */
[C---:B-----5:R-:W-:Y:S01]  /*5660*/  FADD.FTZ R13, -R200.reuse, R13 ;  /* 0x0000000dc80d7221 */ /* 0x060fe20000010100 */
[----:B------:R-:W-:Y:S01]  /*5670*/  FSETP.GE.FTZ.AND P3, PT, R241, RZ, PT ;  /* 0x000000fff100720b */ /* 0x000fe20003f76000 */
[C---:B------:R-:W-:Y:S01]  /*5680*/  FADD.FTZ R9, -R200.reuse, R9 ;  /* 0x00000009c8097221 */ /* 0x040fe20000010100 */
[----:B------:R-:W-:Y:S01]  /*5690*/  FSETP.GE.FTZ.AND P2, PT, R129, RZ, PT ;  /* 0x000000ff8100720b */ /* 0x000fe20003f56000 */
[C---:B------:R-:W-:Y:S01]  /*56a0*/  FADD.FTZ R41, -R200.reuse, R41 ;  /* 0x00000029c8297221 */ /* 0x040fe20000010100 */
[----:B------:R-:W-:Y:S01]  /*56b0*/  F2FP.BF16.F32.PACK_AB R22, R7, R22 ;  /* 0x000000160716723e */ /* 0x000fe200000010ff */
[C---:B------:R-:W-:Y:S01]  /*56c0*/  FADD.FTZ R25, -R200.reuse, R25 ;  /* 0x00000019c8197221 */ /* 0x040fe20000010100 */
[----:B------:R-:W-:Y:S01]  /*56d0*/  F2FP.BF16.F32.PACK_AB R38, R19, R38 ;  /* 0x000000261326723e */ /* 0x000fe200000010ff */
[----:B------:R-:W-:Y:S01]  /*56e0*/  FADD.FTZ R19, -R200, R8 ;  /* 0x00000008c8137221 */ /* 0x000fe20000010100 */
[-C--:B------:R-:W-:Y:S01]  /*56f0*/  FSEL R7, R4, R201.reuse, P4 ;  /* 0x000000c904077208 */ /* 0x080fe20002000000 */
[----:B------:R-:W-:Y:S01]  /*5700*/  FADD.FTZ R29, -R200, R29 ;  /* 0x0000001dc81d7221 */ /* 0x000fe20000010100 */
[-C--:B------:R-:W-:Y:S01]  /*5710*/  FSEL R54, R54, R201.reuse, P3 ;  /* 0x000000c936367208 */ /* 0x080fe20001800000 */
[----:B------:R-:W-:Y:S01]  /*5720*/  FADD.FTZ R45, -R200, R45 ;  /* 0x0000002dc82d7221 */ /* 0x000fe20000010100 */
[----:B------:R-:W-:Y:S01]  /*5730*/  FSEL R66, R66, R201, P2 ;  /* 0x000000c942427208 */ /* 0x000fe20001000000 */
[----:B------:R-:W-:Y:S01]  /*5740*/  @P1 FADD.FTZ R201, -R201, R67 ;  /* 0x00000043c9c91221 */ /* 0x000fe20000010100 */
[----:B------:R-:W-:Y:S01]  /*5750*/  FSETP.GE.FTZ.AND P1, PT, R191, RZ, PT ;  /* 0x000000ffbf00720b */ /* 0x000fe20003f36000 */
[----:B------:R-:W-:Y:S01]  /*5760*/  STS [R248+-0x8000], R207 ;  /* 0xff8000cff8007388 */ /* 0x000fe20000000800 */
[----:B------:R-:W-:Y:S01]  /*5770*/  FSETP.GE.FTZ.AND P2, PT, R195, RZ, PT ;  /* 0x000000ffc300720b */ /* 0x000fe20003f56000 */
[C---:B-1----:R-:W-:Y:S01]  /*5780*/  FADD.FTZ R5, -R200.reuse, R28 ;  /* 0x0000001cc8057221 */ /* 0x042fe20000010100 */
        /* <DEDUP_REMOVED lines=16> */
[----:B------:R-:W-:Y:S01]  /*5890*/  FSEL R8, R19, R200, P1 ;  /* 0x000000c813087208 */ /* 0x000fe20000800000 */
[C---:B------:R-:W-:Y:S01]  /*58a0*/  FADD.FTZ R14, -R199.reuse, R14 ;  /* 0x0000000ec70e7221 */ /* 0x040fe20000010100 */
[----:B------:R-:W-:Y:S01]  /*58b0*/  FSETP.GE.FTZ.AND P1, PT, R228, RZ, PT ;  /* 0x000000ffe400720b */ /* 0x000fe20003f36000 */
[C---:B------:R-:W-:Y:S01]  /*58c0*/  FADD.FTZ R26, -R199.reuse, R26 ;  /* 0x0000001ac71a7221 */ /* 0x040fe20000010100 */
[----:B------:R-:W-:Y:S01]  /*58d0*/  FSETP.GE.FTZ.AND P5, PT, R212, RZ, PT ;  /* 0x000000ffd400720b */ /* 0x000fe20003fb6000 */
[----:B------:R-:W-:Y:S01]  /*58e0*/  FADD.FTZ R30, -R199, R30 ;  /* 0x0000001ec71e7221 */ /* 0x000fe20000010100 */
[----:B------:R-:W-:Y:S01]  /*58f0*/  F2FP.BF16.F32.PACK_AB R13, R13, R6 ;  /* 0x000000060d0d723e */ /* 0x000fe200000010ff */
[----:B------:R-:W-:Y:S01]  /*5900*/  FMUL.FTZ R34, R221, R34 ;  /* 0x00000022dd227220 */ /* 0x000fe20000410000 */
[----:B------:R-:W-:Y:S01]  /*5910*/  FSEL R41, R41, R200, P1 ;  /* 0x000000c829297208 */ /* 0x000fe20000800000 */
[----:B------:R-:W-:Y:S01]  /*5920*/  FMUL.FTZ R17, R222, R17 ;  /* 0x00000011de117220 */ /* 0x000fe20000410000 */
[----:B------:R-:W-:Y:S01]  /*5930*/  FSETP.GE.FTZ.AND P3, PT, R216, RZ, PT ;  /* 0x000000ffd800720b */ /* 0x000fe20003f76000 */
[----:B------:R-:W-:Y:S01]  /*5940*/  FMUL.FTZ R8, R211, R8 ;  /* 0x00000008d3087220 */ /* 0x000fe20000410000 */
[----:B------:R-:W-:Y:S01]  /*5950*/  F2FP.BF16.F32.PACK_AB R4, R9, R4 ;  /* 0x000000040904723e */ /* 0x000fe200000010ff */
[C---:B------:R-:W-:Y:S01]  /*5960*/  FADD.FTZ R9, -R200.reuse, R40 ;  /* 0x00000028c8097221 */ /* 0x040fe20000010100 */
[-C--:B------:R-:W-:Y:S01]  /*5970*/  FSEL R6, R5, R200.reuse, P4 ;  /* 0x000000c805067208 */ /* 0x080fe20002000000 */
[----:B------:R-:W-:Y:S01]  /*5980*/  FADD.FTZ R5, -R200, R44 ;  /* 0x0000002cc8057221 */ /* 0x000fe20000010100 */
[----:B------:R-:W-:Y:S01]  /*5990*/  FSETP.GE.FTZ.AND P1, PT, R251, RZ, PT ;  /* 0x000000fffb00720b */ /* 0x000fe20003f36000 */
[----:B------:R1:W-:Y:S01]  /*59a0*/  STS [R149+-0x6000], R4 ;  /* 0xffa0000495007388 */ /* 0x0003e20000000800 */
[----:B------:R-:W-:Y:S01]  /*59b0*/  FSEL R25, R25, R200, P5 ;  /* 0x000000c819197208 */ /* 0x000fe20002800000 */
[----:B------:R-:W-:Y:S01]  /*59c0*/  FMUL.FTZ R6, R215, R6 ;  /* 0x00000006d7067220 */ /* 0x000fe20000410000 */
[----:B------:R-:W-:Y:S01]  /*59d0*/  FSETP.GE.FTZ.AND P2, PT, R227, RZ, PT ;  /* 0x000000ffe300720b */ /* 0x000fe20003f56000 */
[----:B------:R-:W-:Y:S01]  /*59e0*/  FADD.FTZ R42, -R199, R42 ;  /* 0x0000002ac72a7221 */ /* 0x000fe20000010100 */
[----:B------:R-:W-:Y:S01]  /*59f0*/  FSETP.GE.FTZ.AND P6, PT, R231, RZ, PT ;  /* 0x000000ffe700720b */ /* 0x000fe20003fd6000 */
[----:B------:R-:W-:Y:S01]  /*5a00*/  FMUL.FTZ R25, R212, R25 ;  /* 0x00000019d4197220 */ /* 0x000fe20000410000 */
[----:B------:R-:W-:Y:S01]  /*5a10*/  FSEL R29, R29, R200, P3 ;  /* 0x000000c81d1d7208 */ /* 0x000fe20001800000 */
[----:B------:R-:W-:Y:S01]  /*5a20*/  FADD.FTZ R46, -R199, R46 ;  /* 0x0000002ec72e7221 */ /* 0x000fe20000010100 */
[----:B------:R-:W-:Y:S01]  /*5a30*/  FSETP.GE.FTZ.AND P5, PT, R232, RZ, PT ;  /* 0x000000ffe800720b */ /* 0x000fe20003fb6000 */
[----:B------:R-:W-:Y:S01]  /*5a40*/  FMUL.FTZ R50, R237, R50 ;  /* 0x00000032ed327220 */ /* 0x000fe20000410000 */
[-C--:B------:R-:W-:Y:S01]  /*5a50*/  FSEL R12, R9, R200.reuse, P2 ;  /* 0x000000c8090c7208 */ /* 0x080fe20001000000 */
[C---:B------:R-:W-:Y:S01]  /*5a60*/  FADD.FTZ R9, -R200.reuse, R60 ;  /* 0x0000003cc8097221 */ /* 0x040fe20000010100 */
        /* <DEDUP_REMOVED lines=10> */
[----:B------:R-:W-:Y:S01]  /*5b10*/  FSEL R18, R5, R200, P4 ;  /* 0x000000c805127208 */ /* 0x000fe20002000000 */
[----:B------:R-:W-:Y:S01]  /*5b20*/  FMUL.FTZ R12, R227, R12 ;  /* 0x0000000ce30c7220 */ /* 0x000fe20000410000 */
[-C--:B------:R-:W-:Y:S01]  /*5b30*/  FSEL R57, R57, R200.reuse, P3 ;  /* 0x000000c839397208 */ /* 0x080fe20001800000 */
[----:B-1----:R-:W-:Y:S01]  /*5b40*/  FADD.FTZ R4, -R199, R31 ;  /* 0x0000001fc7047221 */ /* 0x002fe20000010100 */
[----:B------:R-:W-:Y:S01]  /*5b50*/  FSEL R9, R9, R200, P2 ;  /* 0x000000c809097208 */ /* 0x000fe20001000000 */
[----:B------:R-:W-:Y:S01]  /*5b60*/  @P1 FADD.FTZ R200, -R200, R61 ;  /* 0x0000003dc8c81221 */ /* 0x000fe20000010100 */
[----:B------:R-:W-:Y:S01]  /*5b70*/  F2FP.BF16.F32.PACK_AB R29, R29, R6 ;  /* 0x000000061d1d723e */ /* 0x000fe200000010ff */
[----:B------:R-:W-:Y:S01]  /*5b80*/  FADD.FTZ R6, -R199, R11 ;  /* 0x0000000bc7067221 */ /* 0x000fe20000010100 */
[----:B------:R-:W-:Y:S01]  /*5b90*/  FSETP.GE.FTZ.AND P3, PT, R194, RZ, PT ;  /* 0x000000ffc200720b */ /* 0x000fe20003f76000 */
[----:B------:R-:W-:Y:S01]  /*5ba0*/  FMUL.FTZ R9, R250, R9 ;  /* 0x00000009fa097220 */ /* 0x000fe20000410000 */
[----:B------:R-:W-:Y:S01]  /*5bb0*/  FSETP.GE.FTZ.AND P4, PT, R193, RZ, PT ;  /* 0x000000ffc100720b */ /* 0x000fe20003f96000 */
[----:B------:R-:W-:Y:S01]  /*5bc0*/  FMUL.FTZ R200, R251, R200 ;  /* 0x000000c8fbc87220 */ /* 0x000fe20000410000 */
[----:B------:R-:W-:Y:S01]  /*5bd0*/  F2FP.BF16.F32.PACK_AB R45, R45, R16 ;  /* 0x000000102d2d723e */ /* 0x000fe200000010ff */
[C---:B------:R-:W-:Y:S01]  /*5be0*/  FADD.FTZ R16, -R199.reuse, R15 ;  /* 0x0000000fc7107221 */ /* 0x040fe20000010100 */
[----:B------:R-:W-:Y:S01]  /*5bf0*/  FSETP.GE.FTZ.AND P1, PT, R198, RZ, PT ;  /* 0x000000ffc600720b */ /* 0x000fe20003f36000 */
[----:B------:R-:W-:Y:S01]  /*5c00*/  FMUL.FTZ R41, R228, R41 ;  /* 0x00000029e4297220 */ /* 0x000fe20000410000 */
[-C--:B------:R-:W-:Y:S01]  /*5c10*/  FSEL R5, R6, R199.reuse, P3 ;  /* 0x000000c706057208 */ /* 0x080fe20001800000 */
[----:B------:R-:W-:Y:S01]  /*5c20*/  FADD.FTZ R6, -R199, R27 ;  /* 0x0000001bc7067221 */ /* 0x000fe20000010100 */
[----:B------:R-:W-:Y:S01]  /*5c30*/  FSETP.GE.FTZ.AND P2, PT, R197, RZ, PT ;  /* 0x000000ffc500720b */ /* 0x000fe20003f56000 */
[----:B------:R-:W-:Y:S01]  /*5c40*/  FADD.FTZ R58, -R199, R58 ;  /* 0x0000003ac73a7221 */ /* 0x000fe20000010100 */
[----:B------:R-:W-:Y:S01]  /*5c50*/  FSEL R10, R10, R199, P4 ;  /* 0x000000c70a0a7208 */ /* 0x000fe20002000000 */
[----:B------:R-:W-:Y:S01]  /*5c60*/  FMUL.FTZ R5, R194, R5 ;  /* 0x00000005c2057220 */ /* 0x000fe20000410000 */
[----:B------:R-:W-:Y:S01]  /*5c70*/  F2FP.BF16.F32.PACK_AB R33, R200, R9 ;  /* 0x00000009c821723e */ /* 0x000fe200000010ff */
[----:B------:R-:W-:Y:S01]  /*5c80*/  FMUL.FTZ R54, R241, R54 ;  /* 0x00000036f1367220 */ /* 0x000fe20000410000 */
[-C--:B------:R-:W-:Y:S01]  /*5c90*/  FSEL R9, R16, R199.reuse, P1 ;  /* 0x000000c710097208 */ /* 0x080fe20000800000 */
[----:B------:R-:W-:Y:S01]  /*5ca0*/  FMUL.FTZ R10, R193, R10 ;  /* 0x0000000ac10a7220 */ /* 0x000fe20000410000 */
[----:B------:R-:W-:Y:S01]  /*5cb0*/  FSEL R14, R14, R199, P2 ;  /* 0x000000c70e0e7208 */ /* 0x000fe20001000000 */
[----:B------:R-:W-:Y:S01]  /*5cc0*/  FMUL.FTZ R21, R242, R21 ;  /* 0x00000015f2157220 */ /* 0x000fe20000410000 */
[----:B------:R-:W-:Y:S01]  /*5cd0*/  FSETP.GE.FTZ.AND P1, PT, R214, RZ, PT ;  /* 0x000000ffd600720b */ /* 0x000fe20003f36000 */
[----:B------:R-:W-:Y:S01]  /*5ce0*/  FMUL.FTZ R9, R198, R9 ;  /* 0x00000009c6097220 */ /* 0x000fe20000410000 */
[----:B------:R-:W-:Y:S01]  /*5cf0*/  F2FP.BF16.F32.PACK_AB R10, R5, R10 ;  /* 0x0000000a050a723e */ /* 0x000fe200000010ff */
[----:B------:R-:W-:Y:S01]  /*5d00*/  FMUL.FTZ R14, R197, R14 ;  /* 0x0000000ec50e7220 */ /* 0x000fe20000410000 */
[----:B------:R-:W-:Y:S01]  /*5d10*/  FSETP.GE.FTZ.AND P2, PT, R213, RZ, PT ;  /* 0x000000ffd500720b */ /* 0x000fe20003f56000 */
[----:B------:R-:W-:Y:S01]  /*5d20*/  FADD.FTZ R62, -R199, R62 ;  /* 0x0000003ec73e7221 */ /* 0x000fe20000010100 */
[-C--:B------:R-:W-:Y:S01]  /*5d30*/  FSEL R5, R6, R199.reuse, P1 ;  /* 0x000000c706057208 */ /* 0x080fe20000800000 */
[----:B------:R-:W-:Y:S01]  /*5d40*/  STS [R149+-0x5c00], R10 ;  /* 0xffa4000a95007388 */ /* 0x000fe20000000800 */
[----:B------:R-:W-:Y:S01]  /*5d50*/  F2FP.BF16.F32.PACK_AB R9, R9, R14 ;  /* 0x0000000e0909723e */ /* 0x000fe200000010ff */
[----:B------:R-:W-:Y:S01]  /*5d60*/  FADD.FTZ R6, -R199, R59 ;  /* 0x0000003bc7067221 */ /* 0x000fe20000010100 */
[----:B------:R-:W-:Y:S01]  /*5d70*/  FSEL R26, R26, R199, P2 ;  /* 0x000000c71a1a7208 */ /* 0x000fe20001000000 */
[----:B------:R-:W-:Y:S01]  /*5d80*/  STS [R248+-0x6000], R13 ;  /* 0xffa0000df8007388 */ /* 0x000fe20000000800 */
[----:B------:R-:W-:Y:S01]  /*5d90*/  FSETP.GE.FTZ.AND P2, PT, R217, RZ, PT ;  /* 0x000000ffd900720b */ /* 0x000fe20003f56000 */
[----:B------:R-:W-:Y:S01]  /*5da0*/  FMUL.FTZ R5, R214, R5 ;  /* 0x00000005d6057220 */ /* 0x000fe20000410000 */
[----:B------:R-:W-:Y:S01]  /*5db0*/  FSETP.GE.FTZ.AND P1, PT, R218, RZ, PT ;  /* 0x000000ffda00720b */ /* 0x000fe20003f36000 */
[----:B------:R-:W-:Y:S01]  /*5dc0*/  STS [R248+-0x5c00], R9 ;  /* 0xffa40009f8007388 */ /* 0x000fe20000000800 */
[-C--:B------:R-:W-:Y:S01]  /*5dd0*/  FSEL R30, R30, R199.reuse, P2 ;  /* 0x000000c71e1e7208 */ /* 0x080fe20001000000 */
[----:B------:R-:W-:Y:S01]  /*5de0*/  FMUL.FTZ R26, R213, R26 ;  /* 0x0000001ad51a7220 */ /* 0x000fe20000410000 */
[----:B------:R-:W-:Y:S01]  /*5df0*/  FSEL R11, R4, R199, P1 ;  /* 0x000000c7040b7208 */ /* 0x000fe20000800000 */
[----:B------:R-:W-:Y:S01]  /*5e00*/  STS [R153+-0x8000], R208 ;  /* 0xff8000d099007388 */ /* 0x000fe20000000800 */
[----:B------:R-:W-:Y:S01]  /*5e10*/  F2FP.BF16.F32.PACK_AB R17, R17, R34 ;  /* 0x000000221111723e */ /* 0x000fe200000010ff */
[----:B------:R-:W-:Y:S01]  /*5e20*/  FMUL.FTZ R30, R217, R30 ;  /* 0x0000001ed91e7220 */ /* 0x000fe20000410000 */
[----:B------:R-:W-:Y:S01]  /*5e30*/  FADD.FTZ R4, -R199, R43 ;  /* 0x0000002bc7047221 */ /* 0x000fe20000010100 */
[----:B------:R-:W-:Y:S01]  /*5e40*/  STS [R153+-0x7c00], R22 ;  /* 0xff84001699007388 */ /* 0x000fe20000000800 */
[----:B------:R-:W-:Y:S01]  /*5e50*/  FMUL.FTZ R11, R218, R11 ;  /* 0x0000000bda0b7220 */ /* 0x000fe20000410000 */
[----:B------:R-:W-:Y:S01]  /*5e60*/  F2FP.BF16.F32.PACK_AB R8, R25, R8 ;  /* 0x000000081908723e */ /* 0x000fe200000010ff */
[----:B------:R-:W-:Y:S01]  /*5e70*/  FMUL.FTZ R202, R249, R202 ;  /* 0x000000caf9ca7220 */ /* 0x000fe20000410000 */
[----:B------:R-:W-:Y:S01]  /*5e80*/  F2FP.BF16.F32.PACK_AB R26, R5, R26 ;  /* 0x0000001a051a723e */ /* 0x000fe200000010ff */
[----:B------:R-:W-:Y:S01]  /*5e90*/  STS [R154+-0x8000], R205 ;  /* 0xff8000cd9a007388 */ /* 0x000fe20000000800 */
[----:B------:R-:W-:Y:S01]  /*5ea0*/  FSETP.GE.FTZ.AND P1, PT, R230, RZ, PT ;  /* 0x000000ffe600720b */ /* 0x000fe20003f36000 */
[----:B------:R-:W-:Y:S01]  /*5eb0*/  FMUL.FTZ R66, R129, R66 ;  /* 0x0000004281427220 */ /* 0x000fe20000410000 */
[----:B------:R-:W-:Y:S01]  /*5ec0*/  FSETP.GE.FTZ.AND P2, PT, R229, RZ, PT ;  /* 0x000000ffe500720b */ /* 0x000fe20003f56000 */
[----:B------:R-:W-:Y:S01]  /*5ed0*/  STS [R154+-0x7c00], R17 ;  /* 0xff8400119a007388 */ /* 0x000fe20000000800 */
[----:B------:R-:W-:Y:S01]  /*5ee0*/  F2FP.BF16.F32.PACK_AB R11, R11, R30 ;  /* 0x0000001e0b0b723e */ /* 0x000fe200000010ff */
[----:B------:R-:W-:Y:S01]  /*5ef0*/  FMUL.FTZ R201, R134, R201 ;  /* 0x000000c986c97220 */ /* 0x000fe20000410000 */
[-C--:B------:R-:W-:Y:S01]  /*5f00*/  FSEL R15, R4, R199.reuse, P1 ;  /* 0x000000c7040f7208 */ /* 0x080fe20000800000 */
[----:B------:R-:W-:Y:S01]  /*5f10*/  STS [R153+-0x6000], R8 ;  /* 0xffa0000899007388 */ /* 0x000fe20000000800 */
[----:B------:R-:W-:Y:S01]  /*5f20*/  FADD.FTZ R4, -R199, R47 ;  /* 0x0000002fc7047221 */ /* 0x000fe20000010100 */
[----:B------:R-:W-:Y:S01]  /*5f30*/  FSEL R42, R42, R199, P2 ;  /* 0x000000c72a2a7208 */ /* 0x000fe20001000000 */
[----:B------:R-:W-:Y:S01]  /*5f40*/  FMUL.FTZ R18, R243, R18 ;  /* 0x00000012f3127220 */ /* 0x000fe20000410000 */
        /* <DEDUP_REMOVED lines=11> */
[----:B------:R-:W-:Y:S01]  /*6000*/  FSETP.GE.FTZ.AND P1, PT, R131, RZ, PT ;  /* 0x000000ff8300720b */ /* 0x000fe20003f36000 */
[----:B------:R-:W-:Y:S01]  /*6010*/  STS [R151+-0x8000], R224 ;  /* 0xff8000e097007388 */ /* 0x000fe20000000800 */
[----:B------:R-:W-:Y:S01]  /*6020*/  FMUL.FTZ R46, R233, R46 ;  /* 0x0000002ee92e7220 */ /* 0x000fe20000410000 */
[----:B------:R-:W-:Y:S01]  /*6030*/  F2FP.BF16.F32.PACK_AB R12, R41, R12 ;  /* 0x0000000c290c723e */ /* 0x000fe200000010ff */
[----:B------:R-:W-:Y:S01]  /*6040*/  FMUL.FTZ R57, R244, R57 ;  /* 0x00000039f4397220 */ /* 0x000fe20000410000 */
[----:B------:R-:W-:Y:S01]  /*6050*/  STS [R151+-0x7c00], R38 ;  /* 0xff84002697007388 */ /* 0x000fe20000000800 */
[----:B------:R-:W-:Y:S01]  /*6060*/  F2FP.BF16.F32.PACK_AB R42, R15, R42 ;  /* 0x0000002a0f2a723e */ /* 0x000fe200000010ff */
[----:B------:R-:W-:Y:S01]  /*6070*/  IMAD R56, R160, UR10, RZ ;  /* 0x0000000aa0387c24 */ /* 0x000fe2000f8e02ff */
[----:B------:R-:W-:Y:S01]  /*6080*/  FSETP.GE.FTZ.AND P3, PT, R246, RZ, PT ;  /* 0x000000fff600720b */ /* 0x000fe20003f76000 */
[----:B------:R-:W-:Y:S01]  /*6090*/  STS [R152+-0x8000], R49 ;  /* 0xff80003198007388 */ /* 0x000fe20000000800 */
[----:B------:R-:W-:Y:S02]  /*60a0*/  FSETP.GE.FTZ.AND P4, PT, R245, RZ, PT ;  /* 0x000000fff500720b */ /* 0x000fe40003f96000 */
[----:B------:R-:W-:Y:S01]  /*60b0*/  F2FP.BF16.F32.PACK_AB R15, R5, R46 ;  /* 0x0000002e050f723e */ /* 0x000fe200000010ff */
[----:B------:R-:W-:Y:S01]  /*60c0*/  STS [R152+-0x7c00], R7 ;  /* 0xff84000798007388 */ /* 0x000fe20000000800 */
[-C--:B------:R-:W-:Y:S02]  /*60d0*/  FSEL R19, R6, R199.reuse, P3 ;  /* 0x000000c706137208 */ /* 0x080fe40001800000 */
[----:B------:R-:W-:Y:S01]  /*60e0*/  FSETP.GE.FTZ.AND P2, PT, R252, RZ, PT ;  /* 0x000000fffc00720b */ /* 0x000fe20003f56000 */
[----:B------:R-:W-:Y:S01]  /*60f0*/  STS [R151+-0x6000], R12 ;  /* 0xffa0000c97007388 */ /* 0x000fe20000000800 */
[----:B------:R-:W-:Y:S01]  /*6100*/  FSEL R58, R58, R199, P4 ;  /* 0x000000c73a3a7208 */ /* 0x000fe20002000000 */
[----:B------:R-:W-:Y:S01]  /*6110*/  FMUL.FTZ R19, R246, R19 ;  /* 0x00000013f6137220 */ /* 0x000fe20000410000 */
[----:B------:R-:W-:Y:S01]  /*6120*/  F2FP.BF16.F32.PACK_AB R54, R21, R54 ;  /* 0x000000361536723e */ /* 0x000fe200000010ff */
[----:B------:R-:W-:Y:S01]  /*6130*/  STS [R151+-0x5c00], R42 ;  /* 0xffa4002a97007388 */ /* 0x000fe20000000800 */
[----:B------:R-:W-:Y:S01]  /*6140*/  FSEL R21, R62, R199, P2 ;  /* 0x000000c73e157208 */ /* 0x000fe20001000000 */
[----:B------:R-:W-:Y:S01]  /*6150*/  @P1 FADD.FTZ R199, -R199, R63 ;  /* 0x0000003fc7c71221 */ /* 0x000fe20000010100 */
[----:B------:R-:W-:Y:S01]  /*6160*/  FMUL.FTZ R58, R245, R58 ;  /* 0x0000003af53a7220 */ /* 0x000fe20000410000 */
[----:B------:R-:W-:Y:S01]  /*6170*/  STS [R152+-0x6000], R45 ;  /* 0xffa0002d98007388 */ /* 0x000fe20000000800 */
[----:B------:R-:W-:Y:S01]  /*6180*/  F2FP.BF16.F32.PACK_AB R247, R202, R247 ;  /* 0x000000f7caf7723e */ /* 0x000fe200000010ff */
        /* <DEDUP_REMOVED lines=94> */
.L_x_611:
[----:B------:R-:W-:Y:S01]  /*6770*/  LDSM.16.M88.4 R20, [R139+0xa000] ;  /* 0x00a000008b14783b */ /* 0x000fe20000000200 */
[----:B------:R-:W-:Y:S01]  /*6780*/  PLOP3.LUT P2, PT, PT, PT, UP0, 0x80, 0x8 ;  /* 0x000000000008781c */ /* 0x000fe20003f4f008 */
[----:B------:R-:W-:Y:S01]  /*6790*/  ULOP3.LUT UR19, UR25, 0x1, URZ, 0xc0, !UPT ;  /* 0x0000000119137892 */ /* 0x000fe2000f8ec0ff */
[----:B------:R-:W-:Y:S01]  /*67a0*/  VIADD R173, R173, 0xffffff80 ;  /* 0xffffff80adad7836 */ /* 0x000fe20000000000 */
[----:B------:R-:W2:Y:S01]  /*67b0*/  LDSM.16.MT88.4 R16, [R144+0x6000] ;  /* 0x006000009010783b */ /* 0x000ea20000004200 */
[----:B------:R-:W-:Y:S01]  /*67c0*/  @UP0 UIADD3 UR33, UP2, UPT, UR30, -0x200, URZ ;  /* 0xfffffe001e210890 */ /* 0x000fe2000ff5e0ff */
[----:B------:R-:W-:Y:S01]  /*67d0*/  VIADD R179, R179, 0xfffffff8 ;  /* 0xfffffff8b3b37836 */ /* 0x000fe20000000000 */
[----:B------:R-:W-:Y:S01]  /*67e0*/  UISETP.NE.U32.AND UP1, UPT, UR19, 0x1, UPT ;  /* 0x000000011300788c */ /* 0x000fe2000bf25070 */
[----:B------:R-:W1:Y:S01]  /*67f0*/  LDSM.16.M88.4 R12, [R139+0xc000] ;  /* 0x00c000008b0c783b */ /* 0x000e620000000200 */
[----:B------:R-:W-:Y:S03]  /*6800*/  @UP0 UIADD3.X UR19, UPT, UPT, UR31, -0x1, URZ, UP2, !UPT ;  /* 0xffffffff1f130890 */ /* 0x000fe600097fe4ff */
        /* <DEDUP_REMOVED lines=63> */
[----:B------:R-:W-:Y:S04]  /*6c00*/  LEA R44, P1, R56, R42, 0x5 ;  /* 0x0000002a382c7211 */ /* 0x000fe800078228ff */
[-C--:B------:R-:W-:Y:S03]  /*6c10*/  HMMA.16816.F32.BF16 R12, R24, R46.reuse, R12 ;  /* 0x0000002e180c723c */ /* 0x080fe6000004180c */
[----:B------:R-:W-:Y:S01]  /*6c20*/  @P2 IMAD.WIDE.U32 R24, R146, R157, UR30 ;  /* 0x0000001e92182e25 */ /* 0x000fe2000f8e009d */
[C---:B------:R-:W-:Y:S01]  /*6c30*/  LEA.HI.X.SX32 R45, R56.reuse, R43, 0x5, P1 ;  /* 0x0000002b382d7211 */ /* 0x040fe200008f2eff */
[----:B------:R-:W-:Y:S01]  /*6c40*/  @UP0 UMOV UR30, UR33 ;  /* 0x00000021001e0c82 */ /* 0x000fe20008000000 */
[C---:B------:R-:W-:Y:S01]  /*6c50*/  LEA R62, P1, R56.reuse, R44, 0x5 ;  /* 0x0000002c383e7211 */ /* 0x040fe200078228ff */
[----:B------:R-:W-:Y:S01]  /*6c60*/  @UP0 UMOV UR31, UR19 ;  /* 0x00000013001f0c82 */ /* 0x000fe20008000000 */
        /* <DEDUP_REMOVED lines=101> */
.L_x_609:
[----:B------:R-:W1:Y:S01]  /*72c0*/  S2R R0, SR_TID.X ;  /* 0x0000000000007919 */ /* 0x000e620000002100 */
[----:B------:R-:W2:Y:S01]  /*72d0*/  LDCU UR9, c[0x0][0x4fc] ;  /* 0x00009f80ff0977ac */ /* 0x000ea20008000800 */
[----:B------:R-:W3:Y:S01]  /*72e0*/  LDCU UR8, c[0x0][0x500] ;  /* 0x0000a000ff0877ac */ /* 0x000ee20008000800 */
[----:B------:R-:W4:Y:S01]  /*72f0*/  LDCU.64 UR10, c[0x0][0x5a8] ;  /* 0x0000b500ff0a77ac */ /* 0x000f220008000a00 */
        /* <DEDUP_REMOVED lines=32> */
[----:B------:R-:W2:Y:S01]  /*7500*/  LDCU.64 UR8, c[0x0][0x5b0] ;  /* 0x0000b600ff0877ac */ /* 0x000ea20008000a00 */
[----:B-1----:R-:W-:-:S02]  /*7510*/  SHF.L.U32 R4, R0, 0x4, RZ ;  /* 0x0000000400047819 */ /* 0x002fc400000006ff */
[C---:B------:R-:W-:Y:S02]  /*7520*/  SHF.L.U32 R6, R0.reuse, 0x3, RZ ;  /* 0x0000000300067819 */ /* 0x040fe400000006ff */
[----:B------:R-:W-:Y:S02]  /*7530*/  SHF.L.U32 R5, R0, 0x1, RZ ;  /* 0x0000000100057819 */ /* 0x000fe400000006ff */
[----:B------:R-:W-:Y:S02]  /*7540*/  LOP3.LUT R4, R4, 0x600, RZ, 0xc0, !PT ;  /* 0x0000060004047812 */ /* 0x000fe400078ec0ff */
[----:B------:R-:W-:Y:S02]  /*7550*/  LOP3.LUT R7, R6, 0xc0, RZ, 0xc0, !PT ;  /* 0x000000c006077812 */ /* 0x000fe400078ec0ff */
[----:B------:R-:W-:Y:S02]  /*7560*/  LOP3.LUT R5, R4, 0x6, R5, 0xf8, !PT ;  /* 0x0000000604057812 */ /* 0x000fe400078ef805 */
[----:B------:R-:W-:-:S02]  /*7570*/  LOP3.LUT R7, R7, 0x18, R0, 0xf8, !PT ;  /* 0x0000001807077812 */ /* 0x000fc400078ef800 */
[----:B------:R-:W-:Y:S02]  /*7580*/  LOP3.LUT R4, R6, 0x18, RZ, 0xc0, !PT ;  /* 0x0000001806047812 */ /* 0x000fe400078ec0ff */
[----:B------:R-:W-:Y:S02]  /*7590*/  SHF.R.U32.HI R0, RZ, 0x4, R0 ;  /* 0x00000004ff007819 */ /* 0x000fe40000011600 */
[----:B------:R-:W-:Y:S02]  /*75a0*/  LOP3.LUT R6, R5, 0x20, R6, 0xf8, !PT ;  /* 0x0000002005067812 */ /* 0x000fe400078ef806 */
[----:B------:R-:W-:Y:S02]  /*75b0*/  MOV R5, RZ ;  /* 0x000000ff00057202 */ /* 0x000fe40000000f00 */
[----:B------:R-:W-:Y:S02]  /*75c0*/  LOP3.LUT R0, R0, 0x8, RZ, 0xc0, !PT ;  /* 0x0000000800007812 */ /* 0x000fe400078ec0ff */
[----:B------:R-:W-:Y:S01]  /*75d0*/  F2FP.BF16.F32.PACK_AB R84, R85, R84 ;  /* 0x000000545554723e */ /* 0x000fe200000010ff */
[----:B----4-:R-:W-:Y:S01]  /*75e0*/  IMAD.WIDE.U32 R8, R148, UR10, R4 ;  /* 0x0000000a94087c25 */ /* 0x010fe2000f8e0004 */
[----:B------:R-:W-:-:S02]  /*75f0*/  LOP3.LUT R0, R6, R7, R0, 0xf6, !PT ;  /* 0x0000000706007212 */ /* 0x000fc400078ef600 */
[----:B------:R-:W-:Y:S01]  /*7600*/  F2FP.BF16.F32.PACK_AB R86, R87, R86 ;  /* 0x000000565756723e */ /* 0x000fe200000010ff */
[----:B--2---:R-:W-:Y:S01]  /*7610*/  IMAD.WIDE.U32 R10, R148, UR8, R4 ;  /* 0x00000008940a7c25 */ /* 0x004fe2000f8e0004 */
[----:B------:R-:W-:Y:S01]  /*7620*/  SHF.L.U32 R4, R162, 0x2, RZ ;  /* 0x00000002a2047819 */ /* 0x000fe200000006ff */
[----:B------:R-:W1:Y:S01]  /*7630*/  LDC.64 R6, c[0x0][0x5c0] ;  /* 0x00017000ff067b82 */ /* 0x000e620000000a00 */
[----:B------:R-:W-:-:S07]  /*7640*/  LEA R13, R0, UR16, 0x1 ;  /* 0x00000010000d7c11 */ /* 0x000fce000f8e08ff */
[----:B------:R-:W-:Y:S01]  /*7650*/  BAR.SYNC.DEFER_BLOCKING 0x0 ;  /* 0x0000000000007b1d */ /* 0x000fe20000010000 */
[----:B------:R-:W-:Y:S01]  /*7660*/  LOP3.LUT R4, R4, 0x40, RZ, 0xc0, !PT ;  /* 0x0000004004047812 */ /* 0x000fe200078ec0ff */
[C---:B------:R-:W-:Y:S01]  /*7670*/  IMAD R9, R148.reuse, UR11, R9 ;  /* 0x0000000b94097c24 */ /* 0x040fe2000f8e0209 */
[----:B------:R-:W-:Y:S01]  /*7680*/  F2FP.BF16.F32.PACK_AB R96, R97, R96 ;  /* 0x000000606160723e */ /* 0x000fe200000010ff */
[----:B------:R-:W-:Y:S01]  /*7690*/  IMAD R11, R148, UR9, R11 ;  /* 0x00000009940b7c24 */ /* 0x000fe2000f8e020b */
[----:B------:R-:W-:Y:S01]  /*76a0*/  F2FP.BF16.F32.PACK_AB R98, R99, R98 ;  /* 0x000000626362723e */ /* 0x000fe200000010ff */
[----:B------:R-:W2:Y:S01]  /*76b0*/  LDCU.64 UR10, c[0x0][0x5d8] ;  /* 0x0000bb00ff0a77ac */ /* 0x000ea20008000a00 */
[----:B------:R-:W-:Y:S02]  /*76c0*/  IADD3 R25, PT, PT, R13, -R4, RZ ;  /* 0x800000040d197210 */ /* 0x000fe40007ffe0ff */
[----:B------:R-:W-:Y:S01]  /*76d0*/  F2FP.BF16.F32.PACK_AB R88, R89, R88 ;  /* 0x000000585958723e */ /* 0x000fe200000010ff */
[----:B------:R-:W3:Y:S01]  /*76e0*/  LDCU.64 UR8, c[0x0][0x5e0] ;  /* 0x0000bc00ff0877ac */ /* 0x000ee20008000a00 */
[----:B------:R-:W-:Y:S01]  /*76f0*/  F2FP.BF16.F32.PACK_AB R90, R91, R90 ;  /* 0x0000005a5b5a723e */ /* 0x000fe200000010ff */
[----:B------:R-:W4:Y:S01]  /*7700*/  LDC.64 R4, c[0x0][0x5c8] ;  /* 0x00017200ff047b82 */ /* 0x000f220000000a00 */
[----:B------:R-:W-:-:S02]  /*7710*/  F2FP.BF16.F32.PACK_AB R92, R93, R92 ;  /* 0x0000005c5d5c723e */ /* 0x000fc400000010ff */
[----:B------:R-:W-:Y:S02]  /*7720*/  F2FP.BF16.F32.PACK_AB R94, R95, R94 ;  /* 0x0000005e5f5e723e */ /* 0x000fe400000010ff */
[----:B------:R-:W-:Y:S02]  /*7730*/  F2FP.BF16.F32.PACK_AB R68, R69, R68 ;  /* 0x000000444544723e */ /* 0x000fe400000010ff */
[----:B------:R-:W-:Y:S02]  /*7740*/  F2FP.BF16.F32.PACK_AB R70, R71, R70 ;  /* 0x000000464746723e */ /* 0x000fe400000010ff */
[----:B------:R-:W-:Y:S01]  /*7750*/  F2FP.BF16.F32.PACK_AB R80, R81, R80 ;  /* 0x000000505150723e */ /* 0x000fe200000010ff */
[----:B-1----:R-:W-:Y:S01]  /*7760*/  IMAD R24, R6, UR29, RZ ;  /* 0x0000001d06187c24 */ /* 0x002fe2000f8e02ff */
[----:B------:R-:W-:Y:S01]  /*7770*/  F2FP.BF16.F32.PACK_AB R82, R83, R82 ;  /* 0x000000525352723e */ /* 0x000fe200000010ff */
[----:B------:R-:W-:Y:S01]  /*7780*/  STS [R13], R84 ;  /* 0x000000540d007388 */ /* 0x000fe20000000800 */
[----:B------:R-:W-:Y:S01]  /*7790*/  F2FP.BF16.F32.PACK_AB R72, R73, R72 ;  /* 0x000000484948723e */ /* 0x000fe200000010ff */
[----:B--2---:R-:W-:Y:S01]  /*77a0*/  IMAD.WIDE.U32 R28, R147, UR10, R8 ;  /* 0x0000000a931c7c25 */ /* 0x004fe2000f8e0008 */
[----:B------:R-:W-:Y:S01]  /*77b0*/  F2FP.BF16.F32.PACK_AB R74, R75, R74 ;  /* 0x0000004a4b4a723e */ /* 0x000fe200000010ff */
[----:B------:R-:W-:Y:S01]  /*77c0*/  STS [R13+0x200], R86 ;  /* 0x000200560d007388 */ /* 0x000fe20000000800 */
[----:B------:R-:W-:Y:S01]  /*77d0*/  F2FP.BF16.F32.PACK_AB R76, R77, R76 ;  /* 0x0000004c4d4c723e */ /* 0x000fe200000010ff */
[----:B---3--:R-:W-:Y:S01]  /*77e0*/  IMAD.WIDE.U32 R26, R147, UR8, R10 ;  /* 0x00000008931a7c25 */ /* 0x008fe2000f8e000a */
[----:B------:R-:W-:Y:S01]  /*77f0*/  F2FP.BF16.F32.PACK_AB R78, R79, R78 ;  /* 0x0000004e4f4e723e */ /* 0x000fe200000010ff */
[----:B------:R-:W-:Y:S01]  /*7800*/  STS [R25+0x20], R96 ;  /* 0x0000206019007388 */ /* 0x000fe20000000800 */
[----:B------:R-:W-:Y:S01]  /*7810*/  SHF.R.U32.HI R162, RZ, 0x2, R162 ;  /* 0x00000002ffa27819 */ /* 0x000fe200000116a2 */
[----:B------:R-:W-:-:S02]  /*7820*/  IMAD R29, R147, UR11, R29 ;  /* 0x0000000b931d7c24 */ /* 0x000fc4000f8e021d */
[----:B------:R-:W-:Y:S01]  /*7830*/  STS [R25+0x220], R98 ;  /* 0x0002206219007388 */ /* 0x000fe20000000800 */
[----:B------:R-:W-:Y:S01]  /*7840*/  IMAD R27, R147, UR9, R27 ;  /* 0x00000009931b7c24 */ /* 0x000fe2000f8e021b */
[----:B------:R-:W1:Y:S01]  /*7850*/  LDCU.128 UR8, c[0x0][0x560] ;  /* 0x0000ac00ff0877ac */ /* 0x000e620008000c00 */
[----:B----4-:R-:W-:Y:S01]  /*7860*/  IMAD R0, R4, UR29, RZ ;  /* 0x0000001d04007c24 */ /* 0x010fe2000f8e02ff */
[----:B------:R-:W-:Y:S01]  /*7870*/  STS [R13+0x1000], R88 ;  /* 0x001000580d007388 */ /* 0x000fe20000000800 */
[C---:B------:R-:W-:Y:S02]  /*7880*/  IMAD R24, R164.reuse, R7, R24 ;  /* 0x00000007a4187224 */ /* 0x040fe400078e0218 */
[C---:B------:R-:W-:Y:S01]  /*7890*/  IMAD.WIDE.U32 R28, R164.reuse, R6, R28 ;  /* 0x00000006a41c7225 */ /* 0x040fe200078e001c */
[----:B------:R-:W-:Y:S03]  /*78a0*/  STS [R13+0x1200], R90 ;  /* 0x0012005a0d007388 */ /* 0x000fe60000000800 */
[C---:B------:R-:W-:Y:S01]  /*78b0*/  IMAD R0, R164.reuse, R5, R0 ;  /* 0x00000005a4007224 */ /* 0x040fe200078e0200 */
[----:B------:R-:W-:Y:S01]  /*78c0*/  STS [R25+0x1020], R92 ;  /* 0x0010205c19007388 */ /* 0x000fe20000000800 */
[----:B------:R-:W-:Y:S01]  /*78d0*/  IMAD.WIDE.U32 R26, R164, R4, R26 ;  /* 0x00000004a41a7225 */ /* 0x000fe200078e001a */
[----:B------:R-:W-:-:S02]  /*78e0*/  IADD3 R29, PT, PT, R29, R24, RZ ;  /* 0x000000181d1d7210 */ /* 0x000fc40007ffe0ff */
[----:B------:R-:W-:Y:S02]  /*78f0*/  STS [R25+0x1220], R94 ;  /* 0x0012205e19007388 */ /* 0x000fe40000000800 */
[----:B------:R-:W-:Y:S02]  /*7900*/  IADD3 R27, PT, PT, R27, R0, RZ ;  /* 0x000000001b1b7210 */ /* 0x000fe40007ffe0ff */
[----:B------:R-:W-:Y:S01]  /*7910*/  STS [R13+0x2000], R68 ;  /* 0x002000440d007388 */ /* 0x000fe20000000800 */
[----:B------:R-:W-:-:S03]  /*7920*/  IMAD.WIDE.U32 R26, R162, R4, R26 ;  /* 0x00000004a21a7225 */ /* 0x000fc600078e001a */
[----:B------:R-:W-:Y:S04]  /*7930*/  STS [R13+0x2200], R70 ;  /* 0x002200460d007388 */ /* 0x000fe80000000800 */
[----:B------:R-:W-:Y:S01]  /*7940*/  STS [R25+0x2020], R80 ;  /* 0x0020205019007388 */ /* 0x000fe20000000800 */
[----:B-1----:R-:W-:-:S03]  /*7950*/  LEA R30, P0, R26, UR10, 0x1 ;  /* 0x0000000a1a1e7c11 */ /* 0x002fc6000f8008ff */
[----:B------:R-:W-:Y:S04]  /*7960*/  STS [R25+0x2220], R82 ;  /* 0x0022205219007388 */ /* 0x000fe80000000800 */
[----:B------:R-:W-:Y:S04]  /*7970*/  STS [R13+0x3000], R72 ;  /* 0x003000480d007388 */ /* 0x000fe80000000800 */
[----:B------:R-:W-:Y:S04]  /*7980*/  STS [R13+0x3200], R74 ;  /* 0x0032004a0d007388 */ /* 0x000fe80000000800 */
        /* <DEDUP_REMOVED lines=21> */
.L_x_606:
[----:B------:R-:W2:Y:S01]  /*7ae0*/  LDCU UR9, c[0x0][0x438] ;  /* 0x00008700ff0977ac */ /* 0x000ea20008000800 */
[----:B------:R-:W3:Y:S01]  /*7af0*/  LDC R0, c[0x0][0x370] ;  /* 0x0000dc00ff007b82 */ /* 0x000ee20000000800 */
[----:B--2---:R-:W-:-:S04]  /*7b00*/  UIADD3 UR9, UPT, UPT, UR9, 0x7f, URZ ;  /* 0x0000007f09097890 */ /* 0x004fc8000fffe0ff */
[----:B------:R-:W-:Y:S01]  /*7b10*/  USHF.R.S32.HI UR8, URZ, 0x1f, UR9 ;  /* 0x0000001fff087899 */ /* 0x000fe20008011409 */
[----:B---3--:R-:W-:-:S03]  /*7b20*/  VIADD R0, R0, UR7 ;  /* 0x0000000700007c36 */ /* 0x008fc60008000000 */
[----:B------:R-:W-:-:S04]  /*7b30*/  ULEA.HI UR8, UR8, UR9, URZ, 0x7 ;  /* 0x0000000908087291 */ /* 0x000fc8000f8f38ff */
[----:B------:R-:W-:Y:S01]  /*7b40*/  USHF.R.S32.HI UR8, URZ, 0x7, UR8 ;  /* 0x00000007ff087899 */ /* 0x000fe20008011408 */
[----:B------:R-:W-:-:S05]  /*7b50*/  R2UR UR7, R0 ;  /* 0x00000000000772ca */ /* 0x000fca00000e0000 */
[----:B------:R-:W-:-:S13]  /*7b60*/  ISETP.GE.AND P0, PT, R0, UR8, PT ;  /* 0x0000000800007c0c */ /* 0x000fda000bf06270 */
[----:B------:R-:W-:Y:S05]  /*7b70*/  @!P0 BRA `(.L_x_613) ;  /* 0xffffff8800b88947 */ /* 0x000fea000383ffff */
[----:B------:R-:W-:Y:S05]  /*7b80*/  EXIT ;  /* 0x000000000000794d */ /* 0x000fea0003800000 */
.L_x_614:
        /* <DEDUP_REMOVED lines=15> */
.L_x_830:


//--------------------- .text._ZN5flash44flash_bwd_dq_dk_dv_loop_seqk_parallel_kernelI23Flash_bwd_kernel_traitsILi32ELi128ELi128ELi8ELi4ELi4ELi4ELb0ELb0EN7cutlass10bfloat16_tE19Flash_kernel_traitsILi32ELi128ELi128ELi8ES3_EELb0ELb1ELb0ELb0ELb1ELb1ELb1EEEvNS_16Flash_bwd_paramsE --------------------------
	.section	.text._ZN5flash44flash_bwd_dq_dk_dv_loop_seqk_parallel_kernelI23Flash_bwd_kernel_traitsILi32ELi128ELi128ELi8ELi4ELi4ELi4ELb0ELb0EN7cutlass10bfloat16_tE19Flash_kernel_traitsILi32ELi128ELi128ELi8ES3_EELb0ELb1ELb0ELb0ELb1ELb1ELb1EEEvNS_16Flash_bwd_paramsE,"ax",@progbits
	.align	128
        .global         _ZN5flash44flash_bwd_dq_dk_dv_loop_seqk_parallel_kernelI23Flash_bwd_kernel_traitsILi32ELi128ELi128ELi8ELi4ELi4ELi4ELb0ELb0EN7cutlass10bfloat16_tE19Flash_kernel_traitsILi32ELi128ELi128ELi8ES3_EELb0ELb1ELb0ELb0ELb1ELb1ELb1EEEvNS_16Flash_bwd_paramsE
        .type           _ZN5flash44flash_bwd_dq_dk_dv_loop_seqk_parallel_kernelI23Flash_bwd_kernel_traitsILi32ELi128ELi128ELi8ELi4ELi4ELi4ELb0ELb0EN7cutlass10bfloat16_tE19Flash_kernel_traitsILi32ELi128ELi128ELi8ES3_EELb0ELb1ELb0ELb0ELb1ELb1ELb1EEEvNS_16Flash_bwd_paramsE,@function
        .size           _ZN5flash44flash_bwd_dq_dk_dv_loop_seqk_parallel_kernelI23Flash_bwd_kernel_traitsILi32ELi128ELi128ELi8ELi4ELi4ELi4ELb0ELb0EN7cutlass10bfloat16_tE19Flash_kernel_traitsILi32ELi128ELi128ELi8ES3_EELb0ELb1ELb0ELb0ELb1ELb1ELb1EEEvNS_16Flash_bwd_paramsE,(.L_x_831 - _ZN5flash44flash_bwd_dq_dk_dv_loop_seqk_parallel_kernelI23Flash_bwd_kernel_traitsILi32ELi128ELi128ELi8ELi4ELi4ELi4ELb0ELb0EN7cutlass10bfloat16_tE19Flash_kernel_traitsILi32ELi128ELi128ELi8ES3_EELb0ELb1ELb0ELb0ELb1ELb1ELb1EEEvNS_16Flash_bwd_paramsE)
        .other          _ZN5flash44flash_bwd_dq_dk_dv_loop_seqk_parallel_kernelI23Flash_bwd_kernel_traitsILi32ELi128ELi128ELi8ELi4ELi4ELi4ELb0ELb0EN7cutlass10bfloat16_tE19Flash_kernel_traitsILi32ELi128ELi128ELi8ES3_EELb0ELb1ELb0ELb0ELb1ELb1ELb1EEEvNS_16Flash_bwd_paramsE,@"STO_CUDA_ENTRY STV_DEFAULT"
_ZN5flash44flash_bwd_dq_dk_dv_loop_seqk_parallel_kernelI23Flash_bwd_kernel_traitsILi32ELi128ELi128ELi8ELi4ELi4ELi4ELb0ELb0EN7cutlass10bfloat16_tE19Flash_kernel_traitsILi32ELi128ELi128ELi8ES3_EELb0ELb1ELb0ELb0ELb1ELb1ELb1EEEvNS_16Flash_bwd_paramsE:
.text._ZN5flash44flash_bwd_dq_dk_dv_loop_seqk_parallel_kernelI23Flash_bwd_kernel_traitsILi32ELi128ELi128ELi8ELi4ELi4ELi4ELb0ELb0EN7cutlass10bfloat16_tE19Flash_kernel_traitsILi32ELi128ELi128ELi8ES3_EELb0ELb1ELb0ELb0ELb1ELb1ELb1EEEvNS_16Flash_bwd_paramsE:
        /* <DEDUP_REMOVED lines=35> */
.L_x_622:
        /* <DEDUP_REMOVED lines=71> */
.L_x_616:
[----:B------:R-:W1:Y:S01]  /*06a0*/  LDCU UR32, c[0x0][0x3e0] ;  /* 0x00007c00ff2077ac */ /* 0x000e620008000800 */
[----:B------:R-:W2:Y:S01]  /*06b0*/  LDCU UR44, c[0x0][0x444] ;  /* 0x00008880ff2c77ac */ /* 0x000ea20008000800 */
[----:B-1----:R-:W-:-:S04]  /*06c0*/  UIMAD UR32, UR37, UR32, UR22 ;  /* 0x00000020252072a4 */ /* 0x002fc8000f8e0216 */
[----:B--2---:R-:W-:-:S12]  /*06d0*/  UIMAD UR32, UR32, UR44, URZ ;  /* 0x0000002c202072a4 */ /* 0x004fd8000f8e02ff */
.L_x_617:
[----:B------:R-:W1:Y:S01]  /*06e0*/  S2R R123, SR_TID.X ;  /* 0x00000000007b7919 */ /* 0x000e620000002100 */
[----:B------:R-:W2:Y:S01]  /*06f0*/  LDCU UR39, c[0x0][0x3e0] ;  /* 0x00007c00ff2777ac */ /* 0x000ea20008000800 */
[----:B------:R-:W3:Y:S01]  /*0700*/  LDC.64 R18, c[0x0][0x3b0] ;  /* 0x0000ec00ff127b82 */ /* 0x000ee20000000a00 */
[----:B------:R-:W-:Y:S01]  /*0710*/  IMAD.MOV.U32 R3, RZ, RZ, RZ ;  /* 0x000000ffff037224 */ /* 0x000fe200078e00ff */
[----:B------:R-:W-:Y:S01]  /*0720*/  ISETP.NE.AND P2, PT, RZ, UR41, PT ;  /* 0x00000029ff007c0c */ /* 0x000fe2000bf45270 */
[----:B------:R-:W2:Y:S01]  /*0730*/  LDCU UR40, c[0x0][0x44c] ;  /* 0x00008980ff2877ac */ /* 0x000ea20008000800 */
[----:B------:R-:W-:Y:S02]  /*0740*/  CS2R R94, SRZ ;  /* 0x00000000005e7805 */ /* 0x000fe4000001ff00 */
[----:B------:R-:W-:Y:S02]  /*0750*/  CS2R R92, SRZ ;  /* 0x00000000005c7805 */ /* 0x000fe4000001ff00 */
[----:B------:R-:W-:Y:S01]  /*0760*/  CS2R R98, SRZ ;  /* 0x0000000000627805 */ /* 0x000fe2000001ff00 */
[----:B------:R-:W4:Y:S01]  /*0770*/  LDCU.64 UR12, c[0x0][0x588] ;  /* 0x0000b100ff0c77ac */ /* 0x000f220008000a00 */
[----:B------:R-:W5:Y:S01]  /*0780*/  LDC.64 R20, c[0x0][0x590] ;  /* 0x00016400ff147b82 */ /* 0x000f620000000a00 */
[----:B------:R-:W-:-:S02]  /*0790*/  CS2R R96, SRZ ;  /* 0x0000000000607805 */ /* 0x000fc4000001ff00 */
[----:B------:R-:W-:Y:S01]  /*07a0*/  CS2R R90, SRZ ;  /* 0x00000000005a7805 */ /* 0x000fe2000001ff00 */
[----:B------:R-:W1:Y:S01]  /*07b0*/  LDCU.64 UR6, c[0x0][0x3a0] ;  /* 0x00007400ff0677ac */ /* 0x000e620008000a00 */
[----:B------:R-:W-:Y:S02]  /*07c0*/  CS2R R88, SRZ ;  /* 0x0000000000587805 */ /* 0x000fe4000001ff00 */
[----:B------:R-:W-:Y:S02]  /*07d0*/  CS2R R86, SRZ ;  /* 0x0000000000567805 */ /* 0x000fe4000001ff00 */
[----:B------:R-:W-:Y:S01]  /*07e0*/  CS2R R84, SRZ ;  /* 0x0000000000547805 */ /* 0x000fe2000001ff00 */
[----:B------:R-:W1:Y:S01]  /*07f0*/  LDCU.64 UR4, c[0x0][0x3a8] ;  /* 0x00007500ff0477ac */ /* 0x000e620008000a00 */
[----:B------:R-:W5:Y:S01]  /*0800*/  LDC.64 R22, c[0x0][0x598] ;  /* 0x00016600ff167b82 */ /* 0x000f620000000a00 */
[----:B------:R-:W-:Y:S02]  /*0810*/  CS2R R78, SRZ ;  /* 0x00000000004e7805 */ /* 0x000fe4000001ff00 */
[----:B------:R-:W-:Y:S01]  /*0820*/  CS2R R76, SRZ ;  /* 0x00000000004c7805 */ /* 0x000fe2000001ff00 */
[----:B------:R-:W-:Y:S01]  /*0830*/  UIADD3 UR42, UPT, UPT, UR34, -0x1, URZ ;  /* 0xffffffff222a7890 */ /* 0x000fe2000fffe0ff */
[----:B------:R-:W-:Y:S01]  /*0840*/  CS2R R82, SRZ ;  /* 0x0000000000527805 */ /* 0x000fe2000001ff00 */
[----:B--2---:R-:W-:Y:S01]  /*0850*/  UIMAD UR31, UR39, UR40, URZ ;  /* 0x00000028271f72a4 */ /* 0x004fe2000f8e02ff */
[----:B------:R-:W-:Y:S01]  /*0860*/  CS2R R80, SRZ ;  /* 0x0000000000507805 */ /* 0x000fe2000001ff00 */
[----:B------:R-:W2:Y:S01]  /*0870*/  LDCU.64 UR14, c[0x0][0x398] ;  /* 0x00007300ff0e77ac */ /* 0x000ea20008000a00 */
[----:B------:R-:W-:Y:S01]  /*0880*/  CS2R R74, SRZ ;  /* 0x00000000004a7805 */ /* 0x000fe2000001ff00 */
[----:B----4-:R-:W-:Y:S01]  /*0890*/  IMAD.U32 R6, RZ, RZ, UR12 ;  /* 0x0000000cff067e24 */ /* 0x010fe2000f8e00ff */
[----:B------:R-:W-:Y:S01]  /*08a0*/  CS2R R72, SRZ ;  /* 0x0000000000487805 */ /* 0x000fe2000001ff00 */
[----:B------:R-:W-:Y:S01]  /*08b0*/  IMAD.U32 R4, RZ, RZ, UR13 ;  /* 0x0000000dff047e24 */ /* 0x000fe2000f8e00ff */
[----:B------:R-:W-:Y:S01]  /*08c0*/  USHF.L.U32 UR38, UR42, 0x7, URZ ;  /* 0x000000072a267899 */ /* 0x000fe200080006ff */
[----:B-1----:R-:W-:Y:S01]  /*08d0*/  MOV R5, UR6 ;  /* 0x0000000600057c02 */ /* 0x002fe20008000f00 */
[C---:B------:R-:W-:Y:S01]  /*08e0*/  IMAD.SHL.U32 R105, R123.reuse, 0x8, RZ ;  /* 0x000000087b697824 */ /* 0x040fe200078e00ff */
[----:B------:R-:W-:Y:S01]  /*08f0*/  SHF.R.U32.HI R2, RZ, 0x5, R123 ;  /* 0x00000005ff027819 */ /* 0x000fe2000001167b */
[----:B------:R-:W-:Y:S01]  /*0900*/  IMAD.U32 R8, RZ, RZ, UR7 ;  /* 0x00000007ff087e24 */ /* 0x000fe2000f8e00ff */
[----:B------:R-:W-:Y:S01]  /*0910*/  LOP3.LUT R24, R123, 0x1f, RZ, 0xc0, !PT ;  /* 0x0000001f7b187812 */ /* 0x000fe200078ec0ff */
[----:B------:R-:W-:Y:S01]  /*0920*/  IMAD.U32 R10, RZ, RZ, UR4 ;  /* 0x00000004ff0a7e24 */ /* 0x000fe2000f8e00ff */
[----:B------:R-:W1:Y:S01]  /*0930*/  LDCU.64 UR6, c[0x0][0x3d0] ;  /* 0x00007a00ff0677ac */ /* 0x000e620008000a00 */
[----:B------:R-:W-:-:S02]  /*0940*/  CS2R R70, SRZ ;  /* 0x0000000000467805 */ /* 0x000fc4000001ff00 */
[----:B------:R-:W-:Y:S01]  /*0950*/  CS2R R68, SRZ ;  /* 0x0000000000447805 */ /* 0x000fe2000001ff00 */
[----:B------:R-:W-:Y:S01]  /*0960*/  IMAD R24, R2, UR31, R24 ;  /* 0x0000001f02187c24 */ /* 0x000fe2000f8e0218 */
[----:B------:R-:W-:Y:S01]  /*0970*/  LOP3.LUT R2, R105, 0x18, RZ, 0xc0, !PT ;  /* 0x0000001869027812 */ /* 0x000fe200078ec0ff */
[----:B------:R-:W-:Y:S01]  /*0980*/  USHF.R.S32.HI UR45, URZ, 0x1f, UR38 ;  /* 0x0000001fff2d7899 */ /* 0x000fe20008011426 */
[----:B--2---:R-:W-:Y:S01]  /*0990*/  IMAD.U32 R15, RZ, RZ, UR15 ;  /* 0x0000000fff0f7e24 */ /* 0x004fe2000f8e00ff */
[----:B------:R-:W2:Y:S02]  /*09a0*/  LDCU.64 UR12, c[0x0][0x3c8] ;  /* 0x00007900ff0c77ac */ /* 0x000ea40008000a00 */
[----:B------:R-:W-:Y:S01]  /*09b0*/  IMAD.WIDE.U32 R6, R6, UR37, R2 ;  /* 0x0000002506067c25 */ /* 0x000fe2000f8e0002 */
[----:B------:R-:W-:-:S03]  /*09c0*/  UIMAD.WIDE.U32 UR46, UR37, UR44, URZ ;  /* 0x0000002c252e72a5 */ /* 0x000fc6000f8e00ff */
[----:B------:R-:W-:Y:S01]  /*09d0*/  IMAD R7, R4, UR37, R7 ;  /* 0x0000002504077c24 */ /* 0x000fe2000f8e0207 */
[----:B------:R-:W-:Y:S01]  /*09e0*/  ULOP3.LUT UR42, UR42, 0x80000001, URZ, 0xc0, !UPT ;  /* 0x800000012a2a7892 */ /* 0x000fe2000f8ec0ff */
[--C-:B------:R-:W-:Y:S01]  /*09f0*/  IMAD.WIDE.U32 R4, R5, UR37, R2.reuse ;  /* 0x0000002505047c25 */ /* 0x100fe2000f8e0002 */
[----:B------:R-:W-:Y:S02]  /*0a00*/  UIMAD.WIDE.U32 UR48, UR46, UR39, URZ ;  /* 0x000000272e3072a5 */ /* 0x000fe4000f8e00ff */
[----:B------:R-:W-:Y:S01]  /*0a10*/  UIMAD.WIDE UR50, UR39, UR40, URZ ;  /* 0x00000028273272a5 */ /* 0x000fe2000f8e02ff */
[----:B------:R-:W-:Y:S01]  /*0a20*/  IMAD.WIDE.U32 R10, R10, UR37, R2 ;  /* 0x000000250a0a7c25 */ /* 0x000fe2000f8e0002 */
[----:B------:R-:W-:-:S03]  /*0a30*/  UIADD3 UR33, UPT, UPT, UR38, UR33, URZ ;  /* 0x0000002126217290 */ /* 0x000fc6000fffe0ff */
[----:B------:R-:W-:Y:S01]  /*0a40*/  IMAD.U32 R3, RZ, RZ, UR5 ;  /* 0x00000005ff037e24 */ /* 0x000fe2000f8e00ff */
[----:B------:R-:W4:Y:S01]  /*0a50*/  LDCU.64 UR4, c[0x0][0x3d8] ;  /* 0x00007b00ff0477ac */ /* 0x000f220008000a00 */
[----:B---3--:R-:W-:Y:S02]  /*0a60*/  IMAD R12, R18, UR45, RZ ;  /* 0x0000002d120c7c24 */ /* 0x008fe4000f8e02ff */
[----:B------:R-:W-:Y:S02]  /*0a70*/  IMAD R5, R8, UR37, R5 ;  /* 0x0000002508057c24 */ /* 0x000fe4000f8e0205 */
[----:B------:R-:W-:-:S04]  /*0a80*/  IMAD.WIDE.U32 R8, R18, UR38, RZ ;  /* 0x0000002612087c25 */ /* 0x000fc8000f8e00ff */
[----:B------:R-:W-:Y:S01]  /*0a90*/  IMAD R12, R19, UR38, R12 ;  /* 0x00000026130c7c24 */ /* 0x000fe2000f8e020c */
[----:B------:R-:W-:Y:S01]  /*0aa0*/  LOP3.LUT R2, R8, R2, RZ, 0xfc, !PT ;  /* 0x0000000208027212 */ /* 0x000fe200078efcff */
[----:B------:R-:W-:Y:S01]  /*0ab0*/  IMAD R11, R3, UR37, R11 ;  /* 0x00000025030b7c24 */ /* 0x000fe2000f8e020b */
[----:B------:R-:W-:Y:S01]  /*0ac0*/  MOV R8, UR14 ;  /* 0x0000000e00087c02 */ /* 0x000fe20008000f00 */
[----:B------:R-:W-:Y:S01]  /*0ad0*/  IMAD.IADD R3, R9, 0x1, R12 ;  /* 0x0000000109037824 */ /* 0x000fe200078e020c */
[----:B------:R-:W3:Y:S01]  /*0ae0*/  LDCU.64 UR14, c[0x0][0x380] ;  /* 0x00007000ff0e77ac */ /* 0x000ee20008000a00 */
[----:B-1----:R-:W-:Y:S02]  /*0af0*/  IMAD R12, R16, UR6, RZ ;  /* 0x00000006100c7c24 */ /* 0x002fe4000f8e02ff */
[----:B------:R-:W-:-:S04]  /*0b00*/  IMAD.WIDE.U32 R8, R8, UR37, R2 ;  /* 0x0000002508087c25 */ /* 0x000fc8000f8e0002 */
[----:B-----5:R-:W-:Y:S02]  /*0b10*/  IMAD R2, R20, UR45, RZ ;  /* 0x0000002d14027c24 */ /* 0x020fe4000f8e02ff */
[C---:B------:R-:W-:Y:S02]  /*0b20*/  IMAD R17, R0.reuse, UR7, R12 ;  /* 0x0000000700117c24 */ /* 0x040fe4000f8e020c */
[----:B------:R-:W-:Y:S01]  /*0b30*/  IMAD.WIDE.U32 R12, R0, UR6, R4 ;  /* 0x00000006000c7c25 */ /* 0x000fe2000f8e0004 */
[----:B------:R-:W1:Y:S03]  /*0b40*/  LDCU.64 UR6, c[0x0][0x460] ;  /* 0x00008c00ff0677ac */ /* 0x000e660008000a00 */
[----:B----4-:R-:W-:Y:S02]  /*0b50*/  IMAD R4, R16, UR4, RZ ;  /* 0x0000000410047c24 */ /* 0x010fe4000f8e02ff */
[----:B------:R-:W-:-:S02]  /*0b60*/  IMAD R14, R21, UR38, R2 ;  /* 0x00000026150e7c24 */ /* 0x000fc4000f8e0202 */
[----:B------:R-:W-:-:S04]  /*0b70*/  IMAD.WIDE.U32 R2, R20, UR38, R6 ;  /* 0x0000002614027c25 */ /* 0x000fc8000f8e0006 */
[----:B------:R-:W-:Y:S02]  /*0b80*/  IMAD R5, R15, UR37, R9 ;  /* 0x000000250f057c24 */ /* 0x000fe4000f8e0209 */
[C---:B------:R-:W-:Y:S01]  /*0b90*/  IMAD R9, R0.reuse, UR5, R4 ;  /* 0x0000000500097c24 */ /* 0x040fe2000f8e0204 */
[----:B------:R-:W-:Y:S01]  /*0ba0*/  UIADD3 UR5, UP0, UPT, UR29, UR36, URZ ;  /* 0x000000241d057290 */ /* 0x000fe2000ff1e0ff */
[----:B--2---:R-:W-:Y:S02]  /*0bb0*/  IMAD.U32 R6, RZ, RZ, UR12 ;  /* 0x0000000cff067e24 */ /* 0x004fe4000f8e00ff */
[----:B------:R-:W-:Y:S01]  /*0bc0*/  IMAD.WIDE.U32 R10, R0, UR4, R10 ;  /* 0x00000004000a7c25 */ /* 0x000fe2000f8e000a */
[----:B------:R-:W-:Y:S01]  /*0bd0*/  MOV R0, UR13 ;  /* 0x0000000d00007c02 */ /* 0x000fe20008000f00 */
[----:B------:R-:W2:Y:S02]  /*0be0*/  LDCU.64 UR12, c[0x0][0x550] ;  /* 0x0000aa00ff0c77ac */ /* 0x000ea40008000a00 */
[----:B------:R-:W-:-:S02]  /*0bf0*/  IMAD.MOV.U32 R4, RZ, RZ, R8 ;  /* 0x000000ffff047224 */ /* 0x000fc400078e0008 */
[----:B------:R-:W-:Y:S01]  /*0c00*/  IMAD.IADD R3, R3, 0x1, R14 ;  /* 0x0000000103037824 */ /* 0x000fe200078e020e */
[----:B-1----:R-:W-:Y:S01]  /*0c10*/  UISETP.NE.U32.AND UP1, UPT, UR6, URZ, UPT ;  /* 0x000000ff0600728c */ /* 0x002fe2000bf25070 */
[----:B------:R-:W-:Y:S01]  /*0c20*/  IMAD.WIDE.U32 R4, R6, UR22, R4 ;  /* 0x0000001606047c25 */ /* 0x000fe2000f8e0004 */
[----:B------:R-:W-:Y:S01]  /*0c30*/  USHF.R.S32.HI UR6, URZ, 0x1f, UR36 ;  /* 0x0000001fff067899 */ /* 0x000fe20008011424 */
[----:B------:R-:W1:Y:S01]  /*0c40*/  LDC.64 R14, c[0x0][0x3c0] ;  /* 0x0000f000ff0e7b82 */ /* 0x000e620000000a00 */
[----:B------:R-:W-:Y:S01]  /*0c50*/  UISETP.NE.AND.EX UP1, UPT, UR7, URZ, UPT, UP1 ;  /* 0x000000ff0700728c */ /* 0x000fe2000bf25310 */
[----:B------:R-:W-:Y:S01]  /*0c60*/  IMAD.WIDE.U32 R2, R22, UR22, R2 ;  /* 0x0000001616027c25 */ /* 0x000fe2000f8e0002 */
[----:B------:R-:W-:Y:S01]  /*0c70*/  SHF.R.U32.HI R22, RZ, 0x2, R123 ;  /* 0x00000002ff167819 */ /* 0x000fe2000001167b */
[----:B------:R-:W-:Y:S02]  /*0c80*/  USHF.R.S32.HI UR7, URZ, 0x1f, UR44 ;  /* 0x0000001fff077899 */ /* 0x000fe4000801142c */
[----:B------:R-:W-:Y:S01]  /*0c90*/  IMAD R5, R0, UR22, R5 ;  /* 0x0000001600057c24 */ /* 0x000fe2000f8e0205 */
[----:B------:R-:W-:Y:S01]  /*0ca0*/  ULEA.HI.X.SX32 UR6, UR29, UR6, 0x1, UP0 ;  /* 0x000000061d067291 */ /* 0x000fe200080f0eff */
[----:B------:R-:W-:Y:S01]  /*0cb0*/  IMAD R3, R23, UR22, R3 ;  /* 0x0000001617037c24 */ /* 0x000fe2000f8e0203 */
[----:B------:R-:W-:Y:S01]  /*0cc0*/  UIMAD UR7, UR7, UR37, URZ ;  /* 0x00000025070772a4 */ /* 0x000fe2000f8e02ff */
[----:B------:R-:W-:Y:S01]  /*0cd0*/  IMAD.WIDE.U32 R4, R22, R18, R4 ;  /* 0x0000001216047225 */ /* 0x000fe200078e0004 */
[----:B------:R-:W-:-:S02]  /*0ce0*/  UISETP.NE.AND UP0, UPT, UR42, 0x1, UPT ;  /* 0x000000012a00788c */ /* 0x000fc4000bf05270 */
[----:B------:R-:W-:Y:S01]  /*0cf0*/  UIADD3 UR7, UPT, UPT, UR47, UR7, URZ ;  /* 0x000000072f077290 */ /* 0x000fe2000fffe0ff */
[----:B------:R-:W-:Y:S01]  /*0d00*/  IMAD.WIDE.U32 R2, R22, R20, R2 ;  /* 0x0000001416027225 */ /* 0x000fe200078e0002 */
[----:B---3--:R-:W-:Y:S01]  /*0d10*/  LEA R25, P1, R4, UR14, 0x1 ;  /* 0x0000000e04197c11 */ /* 0x008fe2000f8208ff */
[----:B------:R-:W-:Y:S01]  /*0d20*/  UMOV UR4, UR20 ;  /* 0x0000001400047c82 */ /* 0x000fe20008000000 */
[----:B------:R-:W-:Y:S01]  /*0d30*/  UIMAD UR7, UR7, UR39, URZ ;  /* 0x00000027070772a4 */ /* 0x000fe2000f8e02ff */
[----:B------:R-:W-:Y:S01]  /*0d40*/  IMAD R0, R22, R19, R5 ;  /* 0x0000001316007224 */ /* 0x000fe200078e0205 */
[----:B--2---:R-:W-:Y:S01]  /*0d50*/  LEA R27, P0, R2, UR12, 0x1 ;  /* 0x0000000c021b7c11 */ /* 0x004fe2000f8008ff */
[----:B------:R-:W-:Y:S01]  /*0d60*/  IMAD R3, R22, R21, R3 ;  /* 0x0000001516037224 */ /* 0x000fe200078e0203 */
[----:B------:R-:W-:Y:S01]  /*0d70*/  USHF.R.S32.HI UR12, URZ, 0x1f, UR39 ;  /* 0x0000001fff0c7899 */ /* 0x000fe20008011427 */
[----:B------:R-:W-:Y:S01]  /*0d80*/  IMAD.IADD R7, R13, 0x1, R17 ;  /* 0x000000010d077824 */ /* 0x000fe200078e0211 */
[----:B------:R-:W-:Y:S01]  /*0d90*/  LEA.HI.X R26, R4, UR15, R0, 0x1, P1 ;  /* 0x0000000f041a7c11 */ /* 0x000fe200088f0c00 */
[----:B------:R-:W2:Y:S01]  /*0da0*/  S2R R13, SR_CTAID.X ;  /* 0x00000000000d7919 */ /* 0x000ea20000002500 */
[----:B------:R-:W-:Y:S01]  /*0db0*/  SHF.L.U32 R0, R18, 0x6, RZ ;  /* 0x0000000612007819 */ /* 0x000fe200000006ff */
[----:B------:R-:W2:Y:S01]  /*0dc0*/  LDC.64 R16, c[0x0][0x5f8] ;  /* 0x00017e00ff107b82 */ /* 0x000ea20000000a00 */
[----:B------:R-:W-:Y:S01]  /*0dd0*/  LEA.HI.X R28, R2, UR13, R3, 0x1, P0 ;  /* 0x0000000d021c7c11 */ /* 0x000fe200080f0c03 */
[----:B------:R-:W-:Y:S01]  /*0de0*/  IMAD.IADD R11, R11, 0x1, R9 ;  /* 0x000000010b0b7824 */ /* 0x000fe200078e0209 */
[----:B------:R-:W-:Y:S01]  /*0df0*/  SHF.L.U64.HI R3, R18, 0x6, R19 ;  /* 0x0000000612037819 */ /* 0x000fe20000010213 */
[----:B------:R-:W-:Y:S01]  /*0e00*/  IMAD.SHL.U32 R2, R20, 0x40, RZ ;  /* 0x0000004014027824 */ /* 0x000fe200078e00ff */
[----:B------:R-:W-:Y:S01]  /*0e10*/  LEA R18, P0, R0, R25, 0x1 ;  /* 0x0000001900127211 */ /* 0x000fe200078008ff */
[----:B------:R-:W-:Y:S01]  /*0e20*/  UIMAD UR7, UR12, UR46, UR7 ;  /* 0x0000002e0c0772a4 */ /* 0x000fe2000f8e0207 */
[----:B------:R-:W-:Y:S01]  /*0e30*/  SHF.L.U64.HI R5, R20, 0x6, R21 ;  /* 0x0000000614057819 */ /* 0x000fe20000010215 */
[----:B------:R-:W3:Y:S01]  /*0e40*/  LDC.64 R8, c[0x0][0x3b8] ;  /* 0x0000ee00ff087b82 */ /* 0x000ee20000000a00 */
[----:B------:R-:W-:Y:S01]  /*0e50*/  LEA.HI.X R19, R0, R26, R3, 0x1, P0 ;  /* 0x0000001a00137211 */ /* 0x000fe200000f0c03 */
[----:B------:R-:W-:Y:S01]  /*0e60*/  IMAD.MOV.U32 R6, RZ, RZ, R12 ;  /* 0x000000ffff067224 */ /* 0x000fe200078e000c */
[----:B------:R-:W-:Y:S01]  /*0e70*/  LOP3.LUT R0, R105, 0xd8, RZ, 0xc0, !PT ;  /* 0x000000d869007812 */ /* 0x000fe200078ec0ff */
[----:B------:R-:W-:Y:S01]  /*0e80*/  UIMAD UR14, UR22, UR40, URZ ;  /* 0x00000028160e72a4 */ /* 0x000fe2000f8e02ff */
[----:B------:R-:W-:Y:S01]  /*0e90*/  LEA R4, P1, R2, R27, 0x1 ;  /* 0x0000001b02047211 */ /* 0x000fe200078208ff */
[----:B------:R-:W-:Y:S01]  /*0ea0*/  UIADD3 UR7, UPT, UPT, UR49, UR7, URZ ;  /* 0x0000000731077290 */ /* 0x000fe2000fffe0ff */
[----:B------:R-:W-:Y:S01]  /*0eb0*/  LOP3.LUT R0, R0, 0x18, R123, 0x78, !PT ;  /* 0x0000001800007812 */ /* 0x000fe200078e787b */
[----:B------:R-:W-:Y:S01]  /*0ec0*/  USEL UR37, URZ, 0x2000, UP0 ;  /* 0x00002000ff257887 */ /* 0x000fe20008000000 */
[----:B------:R-:W-:Y:S01]  /*0ed0*/  LEA.HI.X R5, R2, R28, R5, 0x1, P1 ;  /* 0x0000001c02057211 */ /* 0x000fe200008f0c05 */
[----:B------:R-:W-:Y:S01]  /*0ee0*/  IMAD.MOV.U32 R2, RZ, RZ, R27 ;  /* 0x000000ffff027224 */ /* 0x000fe200078e001b */
[----:B------:R-:W-:Y:S01]  /*0ef0*/  LOP3.LUT R0, R0, 0x1f20, R105, 0xf8, !PT ;  /* 0x00001f2000007812 */ /* 0x000fe200078ef869 */
[----:B------:R-:W-:Y:S01]  /*0f00*/  IMAD.MOV.U32 R3, RZ, RZ, R28 ;  /* 0x000000ffff037224 */ /* 0x000fe200078e001c */
[----:B------:R-:W-:Y:S01]  /*0f10*/  USHF.R.S32.HI UR13, URZ, 0x1f, UR40 ;  /* 0x0000001fff0d7899 */ /* 0x000fe20008011428 */
[----:B------:R4:W-:Y:S01]  /*0f20*/  STL [R1+0x10], R25 ;  /* 0x0000101901007387 */ /* 0x0009e20000100800 */
[----:B------:R-:W-:Y:S01]  /*0f30*/  LEA R12, R0, UR4, 0x1 ;  /* 0x00000004000c7c11 */ /* 0x000fe2000f8e08ff */
[----:B------:R-:W-:Y:S01]  /*0f40*/  USHF.R.S32.HI UR15, URZ, 0x1f, UR14 ;  /* 0x0000001fff0f7899 */ /* 0x000fe2000801140e */
[----:B------:R-:W-:Y:S01]  /*0f50*/  @P2 BAR.SYNC.DEFER_BLOCKING 0x0 ;  /* 0x0000000000002b1d */ /* 0x000fe20000010000 */
[----:B------:R-:W-:Y:S01]  /*0f60*/  UIMAD UR7, UR7, UR40, URZ ;  /* 0x00000028070772a4 */ /* 0x000fe2000f8e02ff */
[----:B------:R-:W-:Y:S01]  /*0f70*/  IADD3 R20, PT, PT, R12, UR37, RZ ;  /* 0x000000250c147c10 */ /* 0x000fe2000fffe0ff */
[----:B------:R-:W-:-:S02]  /*0f80*/  USEL UR43, UR43, URZ, UP1 ;  /* 0x000000ff2b2b7287 */ /* 0x000fc40008800000 */
[----:B------:R-:W-:Y:S01]  /*0f90*/  UIMAD.WIDE.U32 UR14, UR48, UR40, UR14 ;  /* 0x00000028300e72a5 */ /* 0x000fe2000f8e000e */
[----:B---3--:R-:W-:Y:S01]  /*0fa0*/  IMAD R0, R8, UR6, RZ ;  /* 0x0000000608007c24 */ /* 0x008fe2000f8e02ff */
[----:B------:R-:W-:Y:S01]  /*0fb0*/  UIMAD UR7, UR13, UR48, UR7 ;  /* 0x000000300d0772a4 */ /* 0x000fe2000f8e0207 */
[----:B------:R4:W-:Y:S01]  /*0fc0*/  STL [R1+0x14], R27 ;  /* 0x0000141b01007387 */ /* 0x0009e20000100800 */
[----:B------:R-:W-:Y:S01]  /*0fd0*/  UIADD3 UR43, UP0, UPT, UR38, UR43, URZ ;  /* 0x0000002b262b7290 */ /* 0x000fe2000ff1e0ff */
[----:B------:R-:W-:Y:S01]  /*0fe0*/  IMAD R0, R9, UR5, R0 ;  /* 0x0000000509007c24 */ /* 0x000fe2000f8e0200 */
[----:B------:R-:W-:Y:S01]  /*0ff0*/  UIADD3 UR15, UPT, UPT, UR15, UR7, URZ ;  /* 0x000000070f0f7290 */ /* 0x000fe2000fffe0ff */
[----:B------:R4:W-:Y:S01]  /*1000*/  STL [R1+0xc], R26 ;  /* 0x00000c1a01007387 */ /* 0x0009e20000100800 */
[----:B------:R-:W-:Y:S02]  /*1010*/  UIADD3.X UR45, UPT, UPT, URZ, UR45, URZ, UP0, !UPT ;  /* 0x0000002dff2d7290 */ /* 0x000fe400087fe4ff */
[----:B------:R-:W-:Y:S01]  /*1020*/  UIMAD UR7, UR51, UR43, URZ ;  /* 0x0000002b330772a4 */ /* 0x000fe2000f8e02ff */
[----:B------:R4:W-:Y:S01]  /*1030*/  STL [R1+0x8], R28 ;  /* 0x0000081c01007387 */ /* 0x0009e20000100800 */
[----:B------:R-:W-:-:S02]  /*1040*/  UIMAD.WIDE.U32 UR14, UR50, UR43, UR14 ;  /* 0x0000002b320e72a5 */ /* 0x000fc4000f8e000e */
[----:B------:R-:W-:Y:S02]  /*1050*/  UIMAD UR7, UR50, UR45, UR7 ;  /* 0x0000002d320772a4 */ /* 0x000fe4000f8e0207 */
[----:B------:R-:W-:Y:S02]  /*1060*/  USHF.L.U32 UR39, UR31, 0x7, URZ ;  /* 0x000000071f277899 */ /* 0x000fe400080006ff */
[----:B------:R-:W-:Y:S01]  /*1070*/  UIADD3 UR7, UPT, UPT, UR15, UR7, URZ ;  /* 0x000000070f077290 */ /* 0x000fe2000fffe0ff */
[----:B------:R-:W-:Y:S01]  /*1080*/  @!PT LDS RZ, [RZ] ;  /* 0x00000000fffff984 */ /* 0x000fe20000000800 */
[----:B------:R-:W-:Y:S01]  /*1090*/  @!PT LDS RZ, [RZ] ;  /* 0x00000000fffff984 */ /* 0x000fe20000000800 */
[----:B------:R-:W-:Y:S01]  /*10a0*/  @!PT LDS RZ, [RZ] ;  /* 0x00000000fffff984 */ /* 0x000fe20000000800 */
[----:B------:R3:W-:Y:S01]  /*10b0*/  LDGSTS.E.BYPASS.LTC128B.128 [R12+0x4000], desc[UR26][R2.64] ;  /* 0x04000000020c7fae */ /* 0x0007e2000b981a1a */
[----:B------:R-:W5:Y:S03]  /*10c0*/  LDCU.64 UR12, c[0x0][0x388] ;  /* 0x00007100ff0c77ac */ /* 0x000f660008000a00 */
[----:B------:R1:W-:Y:S01]  /*10d0*/  LDGSTS.E.BYPASS.LTC128B.128 [R12+0x5000], desc[UR26][R4.64] ;  /* 0x05000000040c7fae */ /* 0x0003e2000b981a1a */
[----:B------:R-:W-:Y:S01]  /*10e0*/  UIADD3 UR38, UPT, UPT, UR38, UR32, URZ ;  /* 0x0000002026267290 */ /* 0x000fe2000fffe0ff */
[----:B---3--:R-:W-:-:S02]  /*10f0*/  IMAD.MOV.U32 R2, RZ, RZ, R25 ;  /* 0x000000ffff027224 */ /* 0x008fc400078e0019 */
[----:B------:R-:W-:Y:S01]  /*1100*/  IMAD.MOV.U32 R3, RZ, RZ, R26 ;  /* 0x000000ffff037224 */ /* 0x000fe200078e001a */
[----:B-1----:R-:W-:-:S04]  /*1110*/  SHF.R.S32.HI R5, RZ, 0x1f, R24 ;  /* 0x0000001fff057819 */ /* 0x002fc80000011418 */
[----:B------:R2:W-:Y:S04]  /*1120*/  LDGSTS.E.BYPASS.LTC128B.128 [R20], desc[UR26][R2.64] ;  /* 0x0000000002147fae */ /* 0x0005e8000b981a1a */
[----:B------:R4:W-:Y:S01]  /*1130*/  LDGSTS.E.BYPASS.LTC128B.128 [R20+0x1000], desc[UR26][R18.64] ;  /* 0x0100000012147fae */ /* 0x0009e2000b981a1a */
[----:B--2---:R-:W-:-:S04]  /*1140*/  IMAD.WIDE.U32 R2, R13, R16, RZ ;  /* 0x000000100d027225 */ /* 0x004fc800078e00ff */
[----:B------:R-:W-:Y:S01]  /*1150*/  IMAD R13, R13, R17, R3 ;  /* 0x000000110d0d7224 */ /* 0x000fe200078e0203 */
[----:B------:R-:W-:Y:S01]  /*1160*/  SEL R4, R2, RZ, P2 ;  /* 0x000000ff02047207 */ /* 0x000fe20001000000 */
[----:B------:R-:W-:Y:S01]  /*1170*/  IMAD.WIDE.U32 R2, R8, UR5, R6 ;  /* 0x0000000508027c25 */ /* 0x000fe2000f8e0006 */
[----:B------:R-:W-:Y:S02]  /*1180*/  SHF.R.U32.HI R17, RZ, 0x1, R123 ;  /* 0x00000001ff117819 */ /* 0x000fe4000001167b */
[----:B------:R-:W-:Y:S01]  /*1190*/  IADD3 R16, P1, P0, R24, UR14, R4 ;  /* 0x0000000e18107c10 */ /* 0x000fe2000f83e004 */
[----:B------:R-:W-:Y:S01]  /*11a0*/  IMAD.IADD R3, R3, 0x1, R0 ;  /* 0x0000000103037824 */ /* 0x000fe200078e0200 */
[----:B------:R-:W-:Y:S01]  /*11b0*/  SEL R4, R13, RZ, P2 ;  /* 0x000000ff0d047207 */ /* 0x000fe20001000000 */
[----:B------:R-:W-:Y:S01]  /*11c0*/  IMAD R0, R14, UR6, RZ ;  /* 0x000000060e007c24 */ /* 0x000fe2000f8e02ff */
[----:B------:R-:W1:Y:S01]  /*11d0*/  LDCU.64 UR14, c[0x0][0x570] ;  /* 0x0000ae00ff0e77ac */ /* 0x000e620008000a00 */
[----:B------:R-:W-:Y:S01]  /*11e0*/  IMAD.WIDE.U32 R6, R22, R8, R2 ;  /* 0x0000000816067225 */ /* 0x000fe200078e0002 */
[----:B------:R-:W-:Y:S01]  /*11f0*/  IADD3.X R13, PT, PT, R5, UR7, R4, P1, P0 ;  /* 0x00000007050d7c10 */ /* 0x000fe20008fe0404 */
[----:B------:R-:W2:Y:S02]  /*1200*/  LDCU.64 UR6, c[0x0][0x390] ;  /* 0x00007200ff0677ac */ /* 0x000ea40008000a00 */
[----:B------:R-:W-:Y:S01]  /*1210*/  IMAD R0, R15, UR5, R0 ;  /* 0x000000050f007c24 */ /* 0x000fe2000f8e0200 */
[----:B------:R-:W-:Y:S01]  /*1220*/  MOV R2, UR39 ;  /* 0x0000002700027c02 */ /* 0x000fe20008000f00 */
[----:B------:R-:W-:Y:S01]  /*1230*/  IMAD.WIDE.U32 R4, R14, UR5, R10 ;  /* 0x000000050e047c25 */ /* 0x000fe2000f8e000a */
[----:B------:R-:W3:Y:S01]  /*1240*/  LDCU UR5, c[0x0][0x508] ;  /* 0x0000a100ff0577ac */ /* 0x000ee20008000800 */
[----:B-----5:R-:W-:-:S02]  /*1250*/  LEA R10, P2, R6, UR12, 0x1 ;  /* 0x0000000c060a7c11 */ /* 0x020fc4000f8408ff */
[----:B------:R-:W-:Y:S01]  /*1260*/  IMAD.IADD R3, R5, 0x1, R0 ;  /* 0x0000000105037824 */ /* 0x000fe200078e0200 */
[----:B------:R-:W-:Y:S01]  /*1270*/  IADD3 R5, P1, PT, R16, UR39, RZ ;  /* 0x0000002710057c10 */ /* 0x000fe2000ff3e0ff */
[----:B------:R-:W-:Y:S01]  /*1280*/  IMAD R11, R22, R9, R7 ;  /* 0x00000009160b7224 */ /* 0x000fe200078e0207 */
[----:B------:R-:W-:Y:S02]  /*1290*/  LEA R7, P0, R8, R6, 0x6 ;  /* 0x0000000608077211 */ /* 0x000fe400078030ff */
[----:B------:R-:W-:Y:S01]  /*12a0*/  LEA.HI.X.SX32 R13, R2, R13, 0x1, P1 ;  /* 0x0000000d020d7211 */ /* 0x000fe200008f0eff */
[----:B------:R-:W-:Y:S01]  /*12b0*/  IMAD.MOV.U32 R2, RZ, RZ, R4 ;  /* 0x000000ffff027224 */ /* 0x000fe200078e0004 */
[----:B------:R-:W-:Y:S02]  /*12c0*/  LEA.HI.X R9, R8, R11, R9, 0x6, P0 ;  /* 0x0000000b08097211 */ /* 0x000fe400000f3409 */
[----:B-1----:R-:W-:Y:S01]  /*12d0*/  LEA R228, P3, R5, UR14, 0x2 ;  /* 0x0000000e05e47c11 */ /* 0x002fe2000f8610ff */
[----:B------:R-:W-:Y:S01]  /*12e0*/  IMAD.WIDE.U32 R2, R22, R14, R2 ;  /* 0x0000000e16027225 */ /* 0x000fe200078e0002 */
[----:B------:R-:W-:-:S02]  /*12f0*/  LEA R8, P1, R7, UR12, 0x1 ;  /* 0x0000000c07087c11 */ /* 0x000fc4000f8208ff */
[----:B------:R-:W-:Y:S01]  /*1300*/  LEA.HI.X R229, R5, UR15, R13, 0x2, P3 ;  /* 0x0000000f05e57c11 */ /* 0x000fe200098f140d */
[----:B------:R-:W-:Y:S01]  /*1310*/  IMAD R3, R22, R15, R3 ;  /* 0x0000000f16037224 */ /* 0x000fe200078e0203 */
[----:B---3--:R-:W-:Y:S01]  /*1320*/  UIADD3 UR5, UPT, UPT, UR35, UR5, URZ ;  /* 0x0000000523057290 */ /* 0x008fe2000fffe0ff */
[----:B------:R-:W-:Y:S02]  /*1330*/  LEA R0, P0, R14, R2, 0x6 ;  /* 0x000000020e007211 */ /* 0x000fe400078030ff */
[----:B------:R-:W-:Y:S01]  /*1340*/  LEA.HI.X R11, R6, UR13, R11, 0x1, P2 ;  /* 0x0000000d060b7c11 */ /* 0x000fe200090f0c0b */
[----:B------:R-:W-:Y:S01]  /*1350*/  UIADD3 UR29, UPT, UPT, -UR5, UR30, UR29 ;  /* 0x0000001e051d7290 */ /* 0x000fe2000fffe11d */
[----:B------:R-:W-:Y:S01]  /*1360*/  LEA.HI.X R9, R7, UR13, R9, 0x1, P1 ;  /* 0x0000000d07097c11 */ /* 0x000fe200088f0c09 */
[----:B------:R-:W1:Y:S01]  /*1370*/  LDCU.64 UR12, c[0x0][0x420] ;  /* 0x00008400ff0c77ac */ /* 0x000e620008000a00 */
[----:B------:R-:W-:Y:S01]  /*1380*/  LEA.HI.X R5, R14, R3, R15, 0x6, P0 ;  /* 0x000000030e057211 */ /* 0x000fe200000f340f */
[----:B------:R4:W-:Y:S01]  /*1390*/  LDGSTS.E.BYPASS.LTC128B.128 [R12+0x6000], desc[UR26][R10.64] ;  /* 0x060000000a0c7fae */ /* 0x0009e2000b981a1a */
[----:B--2---:R-:W-:Y:S01]  /*13a0*/  LEA R6, P1, R2, UR6, 0x1 ;  /* 0x0000000602067c11 */ /* 0x004fe2000f8208ff */
[----:B------:R-:W-:Y:S01]  /*13b0*/  USHF.R.S32.HI UR5, URZ, 0x1f, UR29 ;  /* 0x0000001fff057899 */ /* 0x000fe2000801141d */
[----:B------:R-:W-:Y:S01]  /*13c0*/  LEA R4, P0, R0, UR6, 0x1 ;  /* 0x0000000600047c11 */ /* 0x000fe2000f8008ff */
[----:B------:R4:W-:Y:S01]  /*13d0*/  LDGSTS.E.BYPASS.LTC128B.128 [R12+0x7000], desc[UR26][R8.64] ;  /* 0x07000000080c7fae */ /* 0x0009e2000b981a1a */
[----:B------:R-:W-:Y:S01]  /*13e0*/  LEA.HI.X R7, R2, UR7, R3, 0x1, P1 ;  /* 0x0000000702077c11 */ /* 0x000fe200088f0c03 */
[----:B------:R-:W-:Y:S01]  /*13f0*/  ULEA.HI UR5, UR5, UR29, URZ, 0x7 ;  /* 0x0000001d05057291 */ /* 0x000fe2000f8f38ff */
[----:B------:R-:W-:Y:S01]  /*1400*/  LEA.HI.X R5, R0, UR7, R5, 0x1, P0 ;  /* 0x0000000700057c11 */ /* 0x000fe200080f0c05 */
[----:B------:R-:W2:Y:S01]  /*1410*/  LDCU.64 UR6, c[0x0][0x5e8] ;  /* 0x0000bd00ff0677ac */ /* 0x000ea20008000a00 */
[----:B------:R-:W-:Y:S01]  /*1420*/  LOP3.LUT R16, R17, 0x30, RZ, 0xc0, !PT ;  /* 0x0000003011107812 */ /* 0x000fe200078ec0ff */
[----:B------:R4:W-:Y:S01]  /*1430*/  LDGSTS.E.BYPASS.LTC128B.128 [R12+0x8000], desc[UR26][R6.64] ;  /* 0x08000000060c7fae */ /* 0x0009e2000b981a1a */
[----:B------:R-:W-:-:S02]  /*1440*/  USHF.R.S32.HI UR5, URZ, 0x7, UR5 ;  /* 0x00000007ff057899 */ /* 0x000fc40008011405 */
[----:B------:R-:W-:Y:S01]  /*1450*/  LOP3.LUT R16, R16, 0x7, R22, 0xf8, !PT ;  /* 0x0000000710107812 */ /* 0x000fe200078ef816 */
[----:B------:R4:W-:Y:S01]  /*1460*/  LDGSTS.E.BYPASS.LTC128B.128 [R12+0x9000], desc[UR26][R4.64] ;  /* 0x09000000040c7fae */ /* 0x0009e2000b981a1a */
[----:B------:R-:W-:-:S03]  /*1470*/  UISETP.LT.AND UP0, UPT, URZ, UR5, UPT ;  /* 0x00000005ff00728c */ /* 0x000fc6000bf01270 */
[----:B------:R-:W0:Y:S01]  /*1480*/  LDGDEPBAR ;  /* 0x00000000000079af */ /* 0x000e220000000000 */
[----:B-1----:R-:W-:Y:S02]  /*1490*/  UIMAD.WIDE UR32, UR33, 0x4, UR12 ;  /* 0x00000004212078a5 */ /* 0x002fe4000f8e020c */
[----:B------:R-:W-:-:S04]  /*14a0*/  USEL UR5, URZ, UR5, !UP0 ;  /* 0x00000005ff057287 */ /* 0x000fc8000c000000 */
[----:B------:R-:W-:Y:S02]  /*14b0*/  UISETP.GT.AND UP0, UPT, UR34, UR5, UPT ;  /* 0x000000052200728c */ /* 0x000fe4000bf04270 */
[----:B--2---:R-:W-:-:S07]  /*14c0*/  UIMAD.WIDE UR38, UR38, 0x4, UR6 ;  /* 0x00000004262678a5 */ /* 0x004fce000f8e0206 */
[----:B------:R-:W-:Y:S05]  /*14d0*/  BRA.U !UP0, `(.L_x_618) ;  /* 0x0000006108007547 */ /* 0x000fea000b800000 */
[----:B----4-:R-:W-:Y:S02]  /*14e0*/  IMAD.MOV.U32 R10, RZ, RZ, R16 ;  /* 0x000000ffff0a7224 */ /* 0x010fe400078e0010 */
[----:B------:R-:W-:Y:S02]  /*14f0*/  IMAD.MOV.U32 R2, RZ, RZ, 0x4 ;  /* 0x00000004ff027424 */ /* 0x000fe400078e00ff */
[C---:B------:R-:W-:Y:S02]  /*1500*/  IMAD.SHL.U32 R7, R123.reuse, 0x4, RZ ;  /* 0x000000047b077824 */ /* 0x040fe400078e00ff */
[C---:B------:R-:W-:Y:S01]  /*1510*/  IMAD.SHL.U32 R116, R123.reuse, 0x20, RZ ;  /* 0x000000207b747824 */ /* 0x040fe200078e00ff */
[----:B------:R-:W-:Y:S01]  /*1520*/  LOP3.LUT P0, RZ, R123, 0x4, RZ, 0xc0, !PT ;  /* 0x000000047bff7812 */ /* 0x000fe2000780c0ff */
[----:B------:R-:W-:-:S04]  /*1530*/  IMAD.WIDE.U32 R2, R10, R2, UR32 ;  /* 0x000000200a027e25 */ /* 0x000fc8000f8e0002 */
[----:B------:R-:W-:Y:S01]  /*1540*/  IMAD.SHL.U32 R8, R123, 0x10, RZ ;  /* 0x000000107b087824 */ /* 0x000fe200078e00ff */
[----:B------:R-:W2:Y:S01]  /*1550*/  LDG.E R14, desc[UR26][R2.64] ;  /* 0x0000001a020e7981 */ /* 0x000ea2000c1e1900 */
[----:B------:R-:W-:Y:S01]  /*1560*/  USHF.L.U32 UR6, UR34, 0x7, URZ ;  /* 0x0000000722067899 */ /* 0x000fe200080006ff */
[----:B------:R-:W-:Y:S01]  /*1570*/  IMAD.U32 R6, RZ, RZ, UR30 ;  /* 0x0000001eff067e24 */ /* 0x000fe2000f8e00ff */
[----:B------:R-:W-:Y:S01]  /*1580*/  USHF.L.U32 UR31, UR31, 0x3, URZ ;  /* 0x000000031f1f7899 */ /* 0x000fe200080006ff */
[----:B------:R-:W3:Y:S01]  /*1590*/  LDG.E R13, desc[UR26][R2.64+0x20] ;  /* 0x0000201a020d7981 */ /* 0x000ee2000c1e1900 */
[----:B------:R-:W1:Y:S03]  /*15a0*/  LDCU UR7, c[0x0][0x3e0] ;  /* 0x00007c00ff0777ac */ /* 0x000e660008000800 */
[----:B------:R-:W4:Y:S01]  /*15b0*/  LDG.E R12, desc[UR26][R2.64+0x100] ;  /* 0x0001001a020c7981 */ /* 0x000f22000c1e1900 */
[----:B------:R-:W1:Y:S03]  /*15c0*/  LDCU UR13, c[0x0][0x50c] ;  /* 0x0000a180ff0d77ac */ /* 0x000e660008000800 */
[----:B------:R5:W4:Y:S01]  /*15d0*/  LDG.E R11, desc[UR26][R2.64+0x120] ;  /* 0x0001201a020b7981 */ /* 0x000b22000c1e1900 */
[----:B------:R-:W-:Y:S01]  /*15e0*/  LOP3.LUT R7, R7, 0x18, RZ, 0xc0, !PT ;  /* 0x0000001807077812 */ /* 0x000fe200078ec0ff */
[----:B------:R-:W1:Y:S02]  /*15f0*/  LDCU UR12, c[0x0][0x45c] ;  /* 0x00008b80ff0c77ac */ /* 0x000e640008000800 */
[----:B------:R1:W-:Y:S01]  /*1600*/  STL [R1], R10 ;  /* 0x0000000a01007387 */ /* 0x0003e20000100800 */
[----:B------:R-:W-:-:S04]  /*1610*/  LOP3.LUT R4, R7, 0xc0, R116, 0xf8, !PT ;  /* 0x000000c007047812 */ /* 0x000fc800078ef874 */
[--C-:B------:R-:W-:Y:S02]  /*1620*/  LOP3.LUT R5, R4, 0x8, R123.reuse, 0x78, !PT ;  /* 0x0000000804057812 */ /* 0x100fe400078e787b */
[----:B-----5:R-:W-:-:S04]  /*1630*/  SHF.R.U32.HI R2, RZ, 0x4, R123 ;  /* 0x00000004ff027819 */ /* 0x020fc8000001167b */
[----:B------:R-:W-:-:S04]  /*1640*/  LOP3.LUT R2, R2, 0x8, RZ, 0xc0, !PT ;  /* 0x0000000802027812 */ /* 0x000fc800078ec0ff */
[----:B------:R-:W-:Y:S02]  /*1650*/  LOP3.LUT R2, R2, 0x10, R123, 0xf8, !PT ;  /* 0x0000001002027812 */ /* 0x000fe400078ef87b */
[----:B------:R-:W5:Y:S01]  /*1660*/  S2R R123, SR_TID.X ;  /* 0x00000000007b7919 */ /* 0x000f620000002100 */
[----:B------:R-:W-:Y:S01]  /*1670*/  IMAD.U32 R0, RZ, RZ, UR6 ;  /* 0x00000006ff007e24 */ /* 0x000fe2000f8e00ff */
[C---:B------:R-:W-:Y:S02]  /*1680*/  LOP3.LUT R3, R116.reuse, 0x20, RZ, 0xc0, !PT ;  /* 0x0000002074037812 */ /* 0x040fe400078ec0ff */
[----:B------:R-:W-:Y:S02]  /*1690*/  LOP3.LUT R9, R116, 0x120, RZ, 0xc0, !PT ;  /* 0x0000012074097812 */ /* 0x000fe400078ec0ff */
[----:B------:R-:W-:Y:S02]  /*16a0*/  IADD3 R189, PT, PT, R0, UR35, R10 ;  /* 0x0000002300bd7c10 */ /* 0x000fe4000fffe00a */
[----:B------:R-:W-:-:S02]  /*16b0*/  LOP3.LUT R0, R2, 0xc0, R116, 0xf8, !PT ;  /* 0x000000c002007812 */ /* 0x000fc400078ef874 */
[--C-:B------:R-:W-:Y:S02]  /*16c0*/  LOP3.LUT R3, R3, 0x3800, R8.reuse, 0xf8, !PT ;  /* 0x0000380003037812 */ /* 0x100fe400078ef808 */
[----:B------:R-:W-:Y:S02]  /*16d0*/  LOP3.LUT R0, R0, R7, RZ, 0x3c, !PT ;  /* 0x0000000700007212 */ /* 0x000fe400078e3cff */
[----:B------:R-:W-:Y:S02]  /*16e0*/  LOP3.LUT R4, R4, 0x8, R17, 0x78, !PT ;  /* 0x0000000804047812 */ /* 0x000fe400078e7811 */
[--C-:B------:R-:W-:Y:S02]  /*16f0*/  LOP3.LUT R2, R9, 0x600, R8.reuse, 0xf8, !PT ;  /* 0x0000060009027812 */ /* 0x100fe400078ef808 */
[----:B------:R-:W-:Y:S02]  /*1700*/  LOP3.LUT R3, R3, 0x100, R8, 0xf8, !PT ;  /* 0x0000010003037812 */ /* 0x000fe400078ef808 */
[----:B------:R-:W-:-:S02]  /*1710*/  IADD3 R189, PT, PT, R189, -0x3f, -R6 ;  /* 0xffffffc1bdbd7810 */ /* 0x000fc40007ffe806 */
[----:B------:R-:W-:Y:S02]  /*1720*/  LOP3.LUT R116, R0, 0x120, R116, 0xf8, !PT ;  /* 0x0000012000747812 */ /* 0x000fe400078ef874 */
[----:B------:R-:W-:Y:S02]  /*1730*/  LOP3.LUT R118, R2, R4, RZ, 0xfc, !PT ;  /* 0x0000000402767212 */ /* 0x000fe400078efcff */
[----:B------:R-:W-:Y:S01]  /*1740*/  LOP3.LUT R113, R3, R5, RZ, 0xfc, !PT ;  /* 0x0000000503717212 */ /* 0x000fe200078efcff */
[C---:B-----5:R-:W-:Y:S02]  /*1750*/  IMAD.SHL.U32 R126, R123.reuse, 0x20, RZ ;  /* 0x000000207b7e7824 */ /* 0x060fe400078e00ff */
[C---:B------:R-:W-:Y:S02]  /*1760*/  IMAD.SHL.U32 R6, R123.reuse, 0x10, RZ ;  /* 0x000000107b067824 */ /* 0x040fe400078e00ff */
[C---:B------:R-:W-:Y:S01]  /*1770*/  IMAD.SHL.U32 R0, R123.reuse, 0x4, RZ ;  /* 0x000000047b007824 */ /* 0x040fe200078e00ff */
[----:B------:R-:W-:Y:S01]  /*1780*/  LOP3.LUT R3, R126, 0x20, RZ, 0xc0, !PT ;  /* 0x000000207e037812 */ /* 0x000fe200078ec0ff */
[----:B------:R-:W-:-:S02]  /*1790*/  IMAD.SHL.U32 R4, R123, 0x2, RZ ;  /* 0x000000027b047824 */ /* 0x000fc400078e00ff */
[----:B------:R-:W-:Y:S01]  /*17a0*/  IMAD.SHL.U32 R125, R123, 0x40, RZ ;  /* 0x000000407b7d7824 */ /* 0x000fe200078e00ff */
[----:B------:R-:W-:Y:S02]  /*17b0*/  LOP3.LUT R2, R126, 0x120, RZ, 0xc0, !PT ;  /* 0x000001207e027812 */ /* 0x000fe400078ec0ff */
[--C-:B------:R-:W-:Y:S02]  /*17c0*/  LOP3.LUT R3, R3, 0x3800, R6.reuse, 0xf8, !PT ;  /* 0x0000380003037812 */ /* 0x100fe400078ef806 */
[----:B------:R-:W-:Y:S02]  /*17d0*/  LOP3.LUT R5, R6, 0x1c0, RZ, 0xc0, !PT ;  /* 0x000001c006057812 */ /* 0x000fe400078ec0ff */
[----:B------:R-:W-:Y:S02]  /*17e0*/  LOP3.LUT R127, R0, 0x18, RZ, 0xc0, !PT ;  /* 0x00000018007f7812 */ /* 0x000fe400078ec0ff */
[----:B------:R-:W-:Y:S02]  /*17f0*/  LOP3.LUT R0, R4, 0xe006, R125, 0xc8, !PT ;  /* 0x0000e00604007812 */ /* 0x000fe400078ec87d */
[----:B------:R-:W-:-:S02]  /*1800*/  LOP3.LUT R2, R2, 0x600, R6, 0xf8, !PT ;  /* 0x0000060002027812 */ /* 0x000fc400078ef806 */
[----:B------:R-:W-:Y:S02]  /*1810*/  LOP3.LUT R6, R3, 0x100, R6, 0xf8, !PT ;  /* 0x0000010003067812 */ /* 0x000fe400078ef806 */
[----:B------:R-:W-:Y:S02]  /*1820*/  LOP3.LUT R5, R5, 0x38, R4, 0xf8, !PT ;  /* 0x0000003805057812 */ /* 0x000fe400078ef804 */
[----:B------:R-:W-:Y:S02]  /*1830*/  SHF.R.U32.HI R122, RZ, 0x1, R123 ;  /* 0x00000001ff7a7819 */ /* 0x000fe4000001167b */
[--C-:B------:R-:W-:Y:S02]  /*1840*/  LOP3.LUT R3, R127, 0xc0, R126.reuse, 0xf8, !PT ;  /* 0x000000c07f037812 */ /* 0x100fe400078ef87e */
[----:B------:R-:W-:Y:S02]  /*1850*/  LOP3.LUT R4, R0, 0xc00, R126, 0xf8, !PT ;  /* 0x00000c0000047812 */ /* 0x000fe400078ef87e */
[----:B------:R-:W-:-:S02]  /*1860*/  LOP3.LUT R124, R123, 0x8, RZ, 0xc0, !PT ;  /* 0x000000087b7c7812 */ /* 0x000fc400078ec0ff */
[----:B------:R-:W-:Y:S02]  /*1870*/  LOP3.LUT R0, R3, 0x8, R122, 0x78, !PT ;  /* 0x0000000803007812 */ /* 0x000fe400078e787a */
[----:B------:R-:W-:Y:S02]  /*1880*/  LOP3.LUT R4, R4, R5, RZ, 0xfc, !PT ;  /* 0x0000000504047212 */ /* 0x000fe400078efcff */
[----:B------:R-:W-:Y:S01]  /*1890*/  LOP3.LUT R3, R6, R3, R124, 0xf6, !PT ;  /* 0x0000000306037212 */ /* 0x000fe200078ef67c */
[----:B------:R-:W-:Y:S01]  /*18a0*/  IMAD.MOV.U32 R112, RZ, RZ, 0x20 ;  /* 0x00000020ff707424 */ /* 0x000fe200078e00ff */
[----:B------:R-:W-:Y:S01]  /*18b0*/  LOP3.LUT R120, R2, R0, RZ, 0xfc, !PT ;  /* 0x0000000002787212 */ /* 0x000fe200078efcff */
[----:B------:R-:W-:Y:S01]  /*18c0*/  ULEA UR14, UR28, UR30, 0x7 ;  /* 0x0000001e1c0e7291 */ /* 0x000fe2000f8e38ff */
[----:B------:R-:W-:Y:S02]  /*18d0*/  IMAD.MOV.U32 R0, RZ, RZ, 0x10 ;  /* 0x00000010ff007424 */ /* 0x000fe400078e00ff */
[----:B------:R-:W-:Y:S01]  /*18e0*/  IMAD.MOV.U32 R119, RZ, RZ, 0x20 ;  /* 0x00000020ff777424 */ /* 0x000fe200078e00ff */
[----:B------:R-:W-:Y:S01]  /*18f0*/  SEL R112, R112, 0xffffffe0, !P0 ;  /* 0xffffffe070707807 */ /* 0x000fe20004000000 */
[----:B------:R-:W-:-:S02]  /*1900*/  IMAD.MOV.U32 R2, RZ, RZ, 0x20 ;  /* 0x00000020ff027424 */ /* 0x000fc400078e00ff */
[----:B------:R-:W-:Y:S01]  /*1910*/  IMAD.MOV.U32 R95, RZ, RZ, RZ ;  /* 0x000000ffff5f7224 */ /* 0x000fe200078e00ff */
[----:B------:R-:W-:Y:S01]  /*1920*/  UIADD3 UR14, UPT, UPT, UR14, 0x80, -UR35 ;  /* 0x000000800e0e7890 */ /* 0x000fe2000fffe823 */
[----:B--2---:R2:W-:Y:S04]  /*1930*/  STL [R1+0x24], R14 ;  /* 0x0000240e01007387 */ /* 0x0045e80000100800 */
[----:B---3--:R2:W-:Y:S04]  /*1940*/  STL [R1+0x20], R13 ;  /* 0x0000200d01007387 */ /* 0x0085e80000100800 */
[----:B----4-:R2:W-:Y:S04]  /*1950*/  STL [R1+0x1c], R12 ;  /* 0x00001c0c01007387 */ /* 0x0105e80000100800 */
[----:B------:R2:W-:Y:S04]  /*1960*/  STL [R1+0x18], R11 ;  /* 0x0000180b01007387 */ /* 0x0005e80000100800 */
[----:B------:R2:W-:Y:S04]  /*1970*/  STL [R1+0x30], R4 ;  /* 0x0000300401007387 */ /* 0x0005e80000100800 */
[----:B------:R2:W-:Y:S04]  /*1980*/  STL [R1+0x2c], R3 ;  /* 0x00002c0301007387 */ /* 0x0005e80000100800 */
[----:B------:R2:W-:Y:S01]  /*1990*/  STL [R1+0x4], R20 ;  /* 0x0000041401007387 */ /* 0x0005e20000100800 */
[C---:B------:R-:W-:Y:S01]  /*19a0*/  LOP3.LUT P1, RZ, R123.reuse, 0x4, RZ, 0xc0, !PT ;  /* 0x000000047bff7812 */ /* 0x040fe2000782c0ff */
[----:B------:R-:W-:Y:S01]  /*19b0*/  UMOV UR30, UR38 ;  /* 0x00000026001e7c82 */ /* 0x000fe20008000000 */
[----:B------:R-:W-:Y:S01]  /*19c0*/  LEA R118, R118, UR4, 0x1 ;  /* 0x0000000476767c11 */ /* 0x000fe2000f8e08ff */
[----:B------:R-:W-:Y:S01]  /*19d0*/  UMOV UR15, UR39 ;  /* 0x00000027000f7c82 */ /* 0x000fe20008000000 */
[----:B------:R-:W-:-:S02]  /*19e0*/  R2P PR, R123, 0x18 ;  /* 0x000000187b007804 */ /* 0x000fc40000000000 */
[----:B------:R-:W-:Y:S01]  /*19f0*/  SEL R0, R0, 0xfffffff0, !P1 ;  /* 0xfffffff000007807 */ /* 0x000fe20004800000 */
[----:B------:R-:W-:Y:S01]  /*1a00*/  VIADD R118, R118, UR37 ;  /* 0x0000002576767c36 */ /* 0x000fe20008000000 */
[----:B------:R-:W-:Y:S02]  /*1a10*/  LEA R113, R113, UR4, 0x1 ;  /* 0x0000000471717c11 */ /* 0x000fe4000f8e08ff */
[----:B------:R-:W-:Y:S02]  /*1a20*/  SEL R0, R2, 0xffffffe0, !P3 ;  /* 0xffffffe002007807 */ /* 0x000fe40005800000 */
[----:B------:R-:W-:Y:S01]  /*1a30*/  LEA R116, R116, UR4, 0x1 ;  /* 0x0000000474747c11 */ /* 0x000fe2000f8e08ff */
[----:B------:R-:W-:Y:S01]  /*1a40*/  IMAD.IADD R117, R112, 0x1, R113 ;  /* 0x0000000170757824 */ /* 0x000fe200078e0271 */
[----:B------:R-:W-:Y:S01]  /*1a50*/  LOP3.LUT P0, RZ, R123, 0x2, RZ, 0xc0, !PT ;  /* 0x000000027bff7812 */ /* 0x000fe2000780c0ff */
[----:B------:R2:W-:Y:S01]  /*1a60*/  STL [R1+0x28], R0 ;  /* 0x0000280001007387 */ /* 0x0005e20000100800 */
[----:B------:R-:W-:Y:S01]  /*1a70*/  LOP3.LUT R121, R125, 0x200, RZ, 0xc0, !PT ;  /* 0x000002007d797812 */ /* 0x000fe200078ec0ff */
[----:B------:R-:W-:Y:S01]  /*1a80*/  VIADD R116, R116, UR37 ;  /* 0x0000002574747c36 */ /* 0x000fe20008000000 */
[----:B------:R-:W-:-:S02]  /*1a90*/  SEL R119, R119, 0xffffffe0, !P0 ;  /* 0xffffffe077777807 */ /* 0x000fc40004000000 */
[----:B-1----:R-:W-:-:S07]  /*1aa0*/  LOP3.LUT R121, R121, 0xc00, R126, 0xf8, !PT ;  /* 0x00000c0079797812 */ /* 0x002fce00078ef87e */
.L_x_621:
[----:B------:R-:W0:Y:S01]  /*1ab0*/  LDGDEPBAR ;  /* 0x00000000000079af */ /* 0x000e220000000000 */
[----:B------:R-:W-:Y:S01]  /*1ac0*/  IADD3 R112, PT, PT, R118, R112, RZ ;  /* 0x0000007076707210 */ /* 0x000fe20007ffe0ff */
[----:B------:R-:W-:Y:S01]  /*1ad0*/  UIADD3 UR6, UPT, UPT, UR6, -0x80, URZ ;  /* 0xffffff8006067890 */ /* 0x000fe2000fffe0ff */
[----:B------:R-:W-:Y:S05]  /*1ae0*/  MOV R129, 0x40 ;  /* 0x0000004000817802 */ /* 0x000fea0000000f00 */
[----:B--2---:R-:W2:Y:S01]  /*1af0*/  LDL R3, [R1+0x24] ;  /* 0x0000240001037983 */ /* 0x004ea20000100800 */
[----:B------:R-:W-:Y:S01]  /*1b00*/  UMOV UR4, UR19 ;  /* 0x0000001300047c82 */ /* 0x000fe20008000000 */
[----:B------:R-:W-:Y:S02]  /*1b10*/  UISETP.GE.AND UP0, UPT, UR6, UR14, UPT ;  /* 0x0000000e0600728c */ /* 0x000fe4000bf06270 */
[----:B------:R-:W3:Y:S01]  /*1b20*/  LDL R128, [R1+0x20] ;  /* 0x0000200001807983 */ /* 0x000ee20000100800 */
[----:B------:R-:W-:Y:S03]  /*1b30*/  UIADD3 UR34, UPT, UPT, UR34, -0x1, URZ ;  /* 0xffffffff22227890 */ /* 0x000fe6000fffe0ff */
[----:B------:R-:W-:Y:S01]  /*1b40*/  STL [R1+0x5c], R78 ;  /* 0x00005c4e01007387 */ /* 0x000fe20000100800 */
[----:B------:R-:W-:Y:S01]  /*1b50*/  PLOP3.LUT P0, PT, PT, PT, UP0, 0x80, 0x8 ;  /* 0x000000000008781c */ /* 0x000fe20003f0f008 */
[----:B------:R-:W-:Y:S02]  /*1b60*/  UISETP.GT.AND UP0, UPT, UR34, UR5, UPT ;  /* 0x000000052200728c */ /* 0x000fe4000bf04270 */
[----:B------:R-:W-:Y:S04]  /*1b70*/  STL [R1+0x58], R77 ;  /* 0x0000584d01007387 */ /* 0x000fe80000100800 */
[----:B------:R-:W-:Y:S04]  /*1b80*/  STL [R1+0x54], R76 ;  /* 0x0000544c01007387 */ /* 0x000fe80000100800 */
[----:B------:R-:W-:Y:S02]  /*1b90*/  STL [R1+0x50], R75 ;  /* 0x0000504b01007387 */ /* 0x000fe40000100800 */
[----:B------:R-:W-:Y:S01]  /*1ba0*/  @!P0 IMAD.SHL.U32 R0, R123, 0x2, RZ ;  /* 0x000000027b008824 */ /* 0x000fe200078e00ff */
[----:B------:R-:W-:Y:S01]  /*1bb0*/  @!P0 SHF.R.U32.HI R2, RZ, 0x1, R123 ;  /* 0x00000001ff028819 */ /* 0x000fe2000001167b */
[----:B------:R-:W-:Y:S03]  /*1bc0*/  STL [R1+0x4c], R74 ;  /* 0x00004c4a01007387 */ /* 0x000fe60000100800 */
[----:B------:R-:W-:Y:S01]  /*1bd0*/  @!P0 LOP3.LUT R0, R0, 0x6, RZ, 0xc0, !PT ;  /* 0x0000000600008812 */ /* 0x000fe200078ec0ff */
[----:B------:R-:W-:Y:S03]  /*1be0*/  STL [R1+0x48], R73 ;  /* 0x0000484901007387 */ /* 0x000fe60000100800 */
[----:B------:R-:W-:Y:S01]  /*1bf0*/  @!P0 LOP3.LUT R2, R0, 0x1c0, R2, 0xf8, !PT ;  /* 0x000001c000028812 */ /* 0x000fe200078ef802 */
[----:B------:R-:W-:Y:S01]  /*1c00*/  STL [R1+0x44], R72 ;  /* 0x0000444801007387 */ /* 0x000fe20000100800 */
[----:B------:R-:W-:Y:S03]  /*1c10*/  MOV R0, UR28 ;  /* 0x0000001c00007c02 */ /* 0x000fe60008000f00 */
        /* <DEDUP_REMOVED lines=66> */
[C---:B----4-:R-:W-:Y:S04]  /*2040*/  @!P0 VIADDMNMX R12, R189.reuse, -R128, UR35, PT ;  /* 0x00000023bd0c8e46 */ /* 0x050fe8000b800980 */
[C---:B------:R-:W-:Y:S05]  /*2050*/  @!P0 ISETP.GE.AND P2, PT, R0.reuse, R12, PT ;  /* 0x0000000c0000820c */ /* 0x040fea0003f46270 */
[----:B------:R-:W4:Y:S01]  /*2060*/  MUFU.TANH R127, R6 ;  /* 0x00000006007f7308 */ /* 0x000f220000002400 */
[----:B--2---:R-:W2:Y:S09]  /*2070*/  LDL R14, [R1+0x18] ;  /* 0x00001800010e7983 */ /* 0x004eb20000100800 */
[----:B------:R4:W4:Y:S01]  /*2080*/  MUFU.TANH R126, R7 ;  /* 0x00000007007e7308 */ /* 0x0009220000002400 */
[----:B-1----:R-:W-:Y:S04]  /*2090*/  @!P0 VIADDMNMX R13, R189, -R129, UR35, PT ;  /* 0x00000023bd0d8e46 */ /* 0x002fe8000b800981 */
[-C--:B------:R-:W-:Y:S05]  /*20a0*/  @!P0 ISETP.GE.AND P5, PT, R0, R13.reuse, PT ;  /* 0x0000000d0000820c */ /* 0x080fea0003fa6270 */
        /* <DEDUP_REMOVED lines=12> */
[C---:B----4-:R-:W-:Y:S04]  /*2170*/  @!P0 VIMNMX R9, PT, PT, R189.reuse, UR35, PT ;  /* 0x00000023bd098c48 */ /* 0x050fe8000bfe0100 */
[-C--:B------:R-:W-:Y:S02]  /*2180*/  @!P0 ISETP.GE.AND P5, PT, R0, R9.reuse, PT ;  /* 0x000000090000820c */ /* 0x080fe40003fa6270 */
[C---:B------:R-:W-:Y:S03]  /*2190*/  @!P0 ISETP.GE.AND P6, PT, R2.reuse, R9, PT ;  /* 0x000000090200820c */ /* 0x040fe60003fc6270 */
        /* <DEDUP_REMOVED lines=23> */
[-C--:B------:R-:W-:Y:S01]  /*2310*/  @!P0 ISETP.GE.AND P3, PT, R2, R8.reuse, PT ;  /* 0x000000080200820c */ /* 0x080fe20003f66270 */
[C---:B------:R-:W-:Y:S04]  /*2320*/  HMMA.16816.F32.BF16 R32, R104.reuse, R6, R32 ;  /* 0x000000066820723c */ /* 0x040fe80000041820 */
[----:B----4-:R-:W-:Y:S01]  /*2330*/  FFMA.FTZ R3, R4, UR12, -R10 ;  /* 0x0000000c04037c23 */ /* 0x010fe2000801080a */
[----:B------:R-:W-:Y:S03]  /*2340*/  FMUL.FTZ R22, R22, UR13 ;  /* 0x0000000d16167c20 */ /* 0x000fe60008410000 */
[----:B------:R4:W-:Y:S01]  /*2350*/  MUFU.TANH R248, R20 ;  /* 0x0000001400f87308 */ /* 0x0009e20000002400 */
        /* <DEDUP_REMOVED lines=12> */
[----:B------:R-:W-:Y:S01]  /*2420*/  @!P0 ISETP.GE.AND P5, PT, R0, R8, PT ;  /* 0x000000080000820c */ /* 0x000fe20003fa6270 */
[----:B------:R-:W-:Y:S01]  /*2430*/  FMUL.FTZ R32, R32, UR13 ;  /* 0x0000000d20207c20 */ /* 0x000fe20008410000 */
[----:B-1----:R-:W-:Y:S03]  /*2440*/  MOV R5, R210 ;  /* 0x000000d200057202 */ /* 0x002fe60000000f00 */
[----:B------:R-:W-:Y:S01]  /*2450*/  MUFU.TANH R159, R22 ;  /* 0x00000016009f7308 */ /* 0x000fe20000002400 */
[----:B------:R-:W-:Y:S01]  /*2460*/  @!P0 FSEL R5, R210, -INF , !P5 ;  /* 0xff800000d2058808 */ /* 0x000fe20006800000 */
[----:B----4-:R-:W4:Y:S01]  /*2470*/  LDL R20, [R1] ;  /* 0x0000000001147983 */ /* 0x010f220000100800 */
[----:B------:R-:W-:Y:S01]  /*2480*/  FMUL.FTZ R33, R33, UR13 ;  /* 0x0000000d21217c20 */ /* 0x000fe20008410000 */
[----:B------:R-:W-:Y:S01]  /*2490*/  FMUL.FTZ R35, R35, UR13 ;  /* 0x0000000d23237c20 */ /* 0x000fe20008410000 */
[----:B------:R-:W-:Y:S05]  /*24a0*/  FMUL.FTZ R34, R34, UR13 ;  /* 0x0000000d22227c20 */ /* 0x000fea0008410000 */
[----:B------:R1:W2:Y:S10]  /*24b0*/  MUFU.TANH R247, R21 ;  /* 0x0000001500f77308 */ /* 0x0002b40000002400 */
[----:B------:R-:W2:Y:S10]  /*24c0*/  MUFU.TANH R158, R23 ;  /* 0x00000017009e7308 */ /* 0x000eb40000002400 */
[----:B------:R-:W-:Y:S01]  /*24d0*/  MUFU.TANH R181, R24 ;  /* 0x0000001800b57308 */ /* 0x000fe20000002400 */
[----:B-1----:R-:W4:Y:S09]  /*24e0*/  LDL R21, [R1+0x30] ;  /* 0x0000300001157983 */ /* 0x002f320000100800 */
        /* <DEDUP_REMOVED lines=55> */
[-C--:B------:R-:W-:Y:S03]  /*2860*/  @!P0 ISETP.GE.AND P2, PT, R15, R13.reuse, PT ;  /* 0x0000000d0f00820c */ /* 0x080fe60003f46270 */
[--C-:B------:R-:W-:Y:S01]  /*2870*/  FFMA.FTZ R18, R16, UR12, -R11.reuse ;  /* 0x0000000c10127c23 */ /* 0x100fe2000801080b */
[----:B--2---:R-:W2:Y:S01]  /*2880*/  LDSM.16.M88.4 R4, [R117+0x6800] ;  /* 0x006800007504783b */ /* 0x004ea20000000200 */
        /* <DEDUP_REMOVED lines=14> */
[----:B-1----:R-:W-:Y:S01]  /*2970*/  @!P0 IADD3 R14, PT, PT, R0, 0x10, RZ ;  /* 0x00000010000e8810 */ /* 0x002fe20007ffe0ff */
[-C--:B--2---:R-:W-:Y:S03]  /*2980*/  HMMA.16816.F32.BF16 R36, R104, R4.reuse, R36 ;  /* 0x000000046824723c */ /* 0x084fe60000041824 */
[C---:B------:R-:W-:Y:S02]  /*2990*/  @!P0 ISETP.GE.AND P3, PT, R14.reuse, R12, PT ;  /* 0x0000000c0e00820c */ /* 0x040fe40003f66270 */
[----:B------:R-:W-:Y:S02]  /*29a0*/  @!P0 ISETP.GE.AND P2, PT, R14, R13, PT ;  /* 0x0000000d0e00820c */ /* 0x000fe40003f46270 */
[----:B----4-:R-:W-:Y:S01]  /*29b0*/  LEA R129, R21, UR4, 0x1 ;  /* 0x0000000415817c11 */ /* 0x010fe2000f8e08ff */
[C---:B------:R-:W-:Y:S04]  /*29c0*/  HMMA.16816.F32.BF16 R40, R112.reuse, R4, R40 ;  /* 0x000000047028723c */ /* 0x040fe80000041828 */
[----:B------:R-:W-:Y:S01]  /*29d0*/  MOV R4, R159 ;  /* 0x0000009f00047202 */ /* 0x000fe20000000f00 */
[----:B------:R-:W-:Y:S01]  /*29e0*/  VIADD R131, R129, 0x12040 ;  /* 0x0001204081837836 */ /* 0x000fe20000000000 */
[----:B------:R-:W-:Y:S02]  /*29f0*/  @!P0 FSEL R4, R159, -INF , !P3 ;  /* 0xff8000009f048808 */ /* 0x000fe40005800000 */
[----:B---3--:R-:W-:Y:S01]  /*2a00*/  @!P0 IADD3 R15, PT, PT, R0, 0x11, RZ ;  /* 0x00000011000f8810 */ /* 0x008fe20007ffe0ff */
[-C--:B------:R-:W-:Y:S03]  /*2a10*/  HMMA.16816.F32.BF16 R44, R112, R6.reuse, R44 ;  /* 0x00000006702c723c */ /* 0x080fe6000004182c */
[--C-:B------:R-:W-:Y:S01]  /*2a20*/  FFMA.FTZ R4, R4, UR12, -R10.reuse ;  /* 0x0000000c04047c23 */ /* 0x100fe2000801080a */
[----:B------:R-:W-:Y:S01]  /*2a30*/  @!P0 FSEL R16, R248, -INF , !P2 ;  /* 0xff800000f8108808 */ /* 0x000fe20005000000 */
[----:B------:R-:W-:Y:S01]  /*2a40*/  FMUL.FTZ R38, R38, UR13 ;  /* 0x0000000d26267c20 */ /* 0x000fe20008410000 */
[----:B------:R-:W-:Y:S01]  /*2a50*/  FMUL.FTZ R36, R36, UR13 ;  /* 0x0000000d24247c20 */ /* 0x000fe20008410000 */
[----:B------:R1:W-:Y:S01]  /*2a60*/  MUFU.EX2 R190, R4 ;  /* 0x0000000400be7308 */ /* 0x0003e20000000800 */
[----:B------:R-:W-:Y:S01]  /*2a70*/  @!P0 ISETP.GE.AND P2, PT, R15, R13, PT ;  /* 0x0000000d0f00820c */ /* 0x000fe20003f46270 */
[--C-:B------:R-:W-:Y:S01]  /*2a80*/  FFMA.FTZ R16, R16, UR12, -R11.reuse ;  /* 0x0000000c10107c23 */ /* 0x100fe2000801080b */
[----:B------:R-:W-:Y:S01]  /*2a90*/  MOV R5, R158 ;  /* 0x0000009e00057202 */ /* 0x000fe20000000f00 */
[C---:B------:R-:W-:Y:S06]  /*2aa0*/  HMMA.16816.F32.BF16 R48, R104.reuse, R6, R48 ;  /* 0x000000066830723c */ /* 0x040fec0000041830 */
[----:B------:R2:W-:Y:S01]  /*2ab0*/  MUFU.EX2 R75, R16 ;  /* 0x00000010004b7308 */ /* 0x0005e20000000800 */
[----:B------:R-:W-:Y:S01]  /*2ac0*/  @!P0 FSEL R17, R247, -INF , !P2 ;  /* 0xff800000f7118808 */ /* 0x000fe20005000000 */
[----:B------:R-:W-:Y:S01]  /*2ad0*/  FMUL.FTZ R37, R37, UR13 ;  /* 0x0000000d25257c20 */ /* 0x000fe20008410000 */
[----:B------:R-:W-:Y:S01]  /*2ae0*/  @!P0 ISETP.GE.AND P2, PT, R15, R12, PT ;  /* 0x0000000c0f00820c */ /* 0x000fe20003f46270 */
[----:B------:R-:W-:Y:S01]  /*2af0*/  FMUL.FTZ R39, R39, UR13 ;  /* 0x0000000d27277c20 */ /* 0x000fe20008410000 */
[----:B------:R-:W-:Y:S01]  /*2b00*/  @!P0 ISETP.GE.AND P3, PT, R14, R8, PT ;  /* 0x000000080e00820c */ /* 0x000fe20003f66270 */
[----:B------:R-:W-:Y:S01]  /*2b10*/  FMUL.FTZ R40, R40, UR13 ;  /* 0x0000000d28287c20 */ /* 0x000fe20008410000 */
[----:B------:R-:W-:Y:S03]  /*2b20*/  @!P0 FSEL R5, R158, -INF , !P2 ;  /* 0xff8000009e058808 */ /* 0x000fe60005000000 */
[----:B------:R-:W-:Y:S01]  /*2b30*/  MUFU.TANH R149, R38 ;  /* 0x0000002600957308 */ /* 0x000fe20000002400 */
[-C--:B------:R-:W-:Y:S01]  /*2b40*/  @!P0 ISETP.GE.AND P2, PT, R14, R9.reuse, PT ;  /* 0x000000090e00820c */ /* 0x080fe20003f46270 */
[----:B------:R-:W-:Y:S01]  /*2b50*/  FMUL.FTZ R41, R41, UR13 ;  /* 0x0000000d29297c20 */ /* 0x000fe20008410000 */
[----:B------:R-:W-:Y:S01]  /*2b60*/  FMUL.FTZ R43, R43, UR13 ;  /* 0x0000000d2b2b7c20 */ /* 0x000fe20008410000 */
[----:B-1----:R-:W-:Y:S01]  /*2b70*/  FFMA.FTZ R4, R5, UR12, -R10 ;  /* 0x0000000c05047c23 */ /* 0x002fe2000801080a */
[----:B------:R-:W-:Y:S01]  /*2b80*/  FMUL.FTZ R42, R42, UR13 ;  /* 0x0000000d2a2a7c20 */ /* 0x000fe20008410000 */
[----:B------:R-:W-:Y:S01]  /*2b90*/  FMUL.FTZ R44, R44, UR13 ;  /* 0x0000000d2c2c7c20 */ /* 0x000fe20008410000 */
[----:B------:R-:W-:Y:S03]  /*2ba0*/  FMUL.FTZ R48, R48, UR13 ;  /* 0x0000000d30307c20 */ /* 0x000fe60008410000 */
[----:B------:R1:W-:Y:S01]  /*2bb0*/  MUFU.EX2 R186, R4 ;  /* 0x0000000400ba7308 */ /* 0x0003e20000000800 */
[----:B--2---:R-:W-:Y:S01]  /*2bc0*/  FFMA.FTZ R16, R17, UR12, -R11 ;  /* 0x0000000c11107c23 */ /* 0x004fe2000801080b */
        /* <DEDUP_REMOVED lines=8> */
[----:B------:R-:W-:Y:S01]  /*2c50*/  IMAD.MOV.U32 R17, RZ, RZ, R199 ;  /* 0x000000ffff117224 */ /* 0x000fe200078e00c7 */
[----:B------:R-:W-:Y:S07]  /*2c60*/  @!P0 FSEL R5, R202, -INF , !P3 ;  /* 0xff800000ca058808 */ /* 0x000fee0005800000 */
[----:B------:R-:W-:Y:S01]  /*2c70*/  MUFU.TANH R239, R36 ;  /* 0x0000002400ef7308 */ /* 0x000fe20000002400 */
[----:B-1----:R-:W-:Y:S01]  /*2c80*/  IMAD.MOV.U32 R4, RZ, RZ, R181 ;  /* 0x000000ffff047224 */ /* 0x002fe200078e00b5 */
[----:B------:R-:W-:Y:S01]  /*2c90*/  @!P0 FSEL R4, R181, -INF , !P2 ;  /* 0xff800000b5048808 */ /* 0x000fe20005000000 */
[--C-:B------:R-:W-:Y:S01]  /*2ca0*/  FFMA.FTZ R5, R5, UR12, -R2.reuse ;  /* 0x0000000c05057c23 */ /* 0x100fe20008010802 */
[CC--:B------:R-:W-:Y:S03]  /*2cb0*/  @!P0 ISETP.GE.AND P2, PT, R15.reuse, R9.reuse, PT ;  /* 0x000000090f00820c */ /* 0x0c0fe60003f46270 */
[--C-:B------:R-:W-:Y:S03]  /*2cc0*/  FFMA.FTZ R4, R4, UR12, -R3.reuse ;  /* 0x0000000c04047c23 */ /* 0x100fe60008010803 */
[----:B------:R1:W-:Y:S01]  /*2cd0*/  MUFU.EX2 R225, R5 ;  /* 0x0000000500e17308 */ /* 0x0003e20000000800 */
[----:B--2---:R-:W-:Y:S02]  /*2ce0*/  MOV R16, R180 ;  /* 0x000000b400107202 */ /* 0x004fe40000000f00 */
[----:B------:R-:W-:Y:S02]  /*2cf0*/  @!P0 FSEL R16, R180, -INF , !P2 ;  /* 0xff800000b4108808 */ /* 0x000fe40005000000 */
[----:B------:R-:W-:Y:S01]  /*2d00*/  @!P0 ISETP.GE.AND P2, PT, R15, R8, PT ;  /* 0x000000080f00820c */ /* 0x000fe20003f46270 */
[----:B------:R-:W-:Y:S04]  /*2d10*/  @!P0 VIADD R15, R0, 0x19 ;  /* 0x00000019000f8836 */ /* 0x000fe80000000000 */
[----:B------:R2:W-:Y:S01]  /*2d20*/  MUFU.EX2 R214, R4 ;  /* 0x0000000400d67308 */ /* 0x0005e20000000800 */
[----:B------:R-:W-:Y:S01]  /*2d30*/  FFMA.FTZ R14, R16, UR12, -R3 ;  /* 0x0000000c100e7c23 */ /* 0x000fe20008010803 */
[----:B------:R-:W-:Y:S08]  /*2d40*/  MOV R16, R200 ;  /* 0x000000c800107202 */ /* 0x000ff00000000f00 */
[----:B------:R3:W-:Y:S01]  /*2d50*/  MUFU.EX2 R213, R14 ;  /* 0x0000000e00d57308 */ /* 0x0007e20000000800 */
[----:B-1----:R-:W-:Y:S09]  /*2d60*/  MOV R5, R176 ;  /* 0x000000b000057202 */ /* 0x002ff20000000f00 */
[----:B------:R-:W1:Y:S01]  /*2d70*/  MUFU.TANH R238, R37 ;  /* 0x0000002500ee7308 */ /* 0x000e620000002400 */
[----:B--2---:R-:W-:Y:S01]  /*2d80*/  IMAD.MOV.U32 R4, RZ, RZ, R201 ;  /* 0x000000ffff047224 */ /* 0x004fe200078e00c9 */
[----:B------:R-:W-:Y:S05]  /*2d90*/  @!P0 FSEL R4, R201, -INF , !P2 ;  /* 0xff800000c9048808 */ /* 0x000fea0005000000 */
[--C-:B------:R-:W-:Y:S03]  /*2da0*/  FFMA.FTZ R4, R4, UR12, -R2.reuse ;  /* 0x0000000c04047c23 */ /* 0x100fe60008010802 */
[----:B------:R-:W2:Y:S01]  /*2db0*/  MUFU.TANH R148, R39 ;  /* 0x0000002700947308 */ /* 0x000ea20000002400 */
[----:B---3--:R-:W-:Y:S04]  /*2dc0*/  @!P0 IADD3 R14, PT, PT, R0, 0x18, RZ ;  /* 0x00000018000e8810 */ /* 0x008fe80007ffe0ff */
[C---:B------:R-:W-:Y:S02]  /*2dd0*/  @!P0 ISETP.GE.AND P2, PT, R14.reuse, R9, PT ;  /* 0x000000090e00820c */ /* 0x040fe40003f46270 */
[----:B------:R-:W-:Y:S03]  /*2de0*/  @!P0 ISETP.GE.AND P3, PT, R14, R8, PT ;  /* 0x000000080e00820c */ /* 0x000fe60003f66270 */
[----:B------:R3:W-:Y:S01]  /*2df0*/  MUFU.EX2 R224, R4 ;  /* 0x0000000400e07308 */ /* 0x0007e20000000800 */
[----:B------:R-:W-:Y:S02]  /*2e00*/  @!P0 FSEL R16, R200, -INF , !P3 ;  /* 0xff800000c8108808 */ /* 0x000fe40005800000 */
[----:B------:R-:W-:Y:S07]  /*2e10*/  @!P0 ISETP.GE.AND P3, PT, R14, R12, PT ;  /* 0x0000000c0e00820c */ /* 0x000fee0003f66270 */
[----:B------:R-:W-:Y:S01]  /*2e20*/  MUFU.TANH R167, R40 ;  /* 0x0000002800a77308 */ /* 0x000fe20000002400 */
[--C-:B------:R-:W-:Y:S09]  /*2e30*/  FFMA.FTZ R16, R16, UR12, -R2.reuse ;  /* 0x0000000c10107c23 */ /* 0x100ff20008010802 */
[----:B------:R4:W-:Y:S01]  /*2e40*/  MUFU.EX2 R220, R16 ;  /* 0x0000001000dc7308 */ /* 0x0009e20000000800 */
[----:B---3--:R-:W-:Y:S02]  /*2e50*/  MOV R4, R177 ;  /* 0x000000b100047202 */ /* 0x008fe40000000f00 */
[----:B------:R-:W-:Y:S02]  /*2e60*/  @!P0 FSEL R4, R177, -INF , !P2 ;  /* 0xff800000b1048808 */ /* 0x000fe40005000000 */
[C---:B------:R-:W-:Y:S05]  /*2e70*/  @!P0 ISETP.GE.AND P2, PT, R15.reuse, R9, PT ;  /* 0x000000090f00820c */ /* 0x040fea0003f46270 */
[----:B------:R-:W-:Y:S01]  /*2e80*/  MUFU.TANH R165, R41 ;  /* 0x0000002900a57308 */ /* 0x000fe20000002400 */
[--C-:B------:R-:W-:Y:S01]  /*2e90*/  FFMA.FTZ R4, R4, UR12, -R3.reuse ;  /* 0x0000000c04047c23 */ /* 0x100fe20008010803 */
[----:B------:R-:W-:Y:S02]  /*2ea0*/  @!P0 FSEL R5, R176, -INF , !P2 ;  /* 0xff800000b0058808 */ /* 0x000fe40005000000 */
[----:B------:R-:W-:Y:S06]  /*2eb0*/  @!P0 ISETP.GE.AND P2, PT, R15, R8, PT ;  /* 0x000000080f00820c */ /* 0x000fec0003f46270 */
[----:B------:R3:W-:Y:S01]  /*2ec0*/  MUFU.EX2 R206, R4 ;  /* 0x0000000400ce7308 */ /* 0x0007e20000000800 */
[----:B------:R-:W-:Y:S02]  /*2ed0*/  @!P0 FSEL R17, R199, -INF , !P2 ;  /* 0xff800000c7118808 */ /* 0x000fe40005000000 */
[----:B------:R-:W-:Y:S02]  /*2ee0*/  @!P0 ISETP.GE.AND P2, PT, R14, R13, PT ;  /* 0x0000000d0e00820c */ /* 0x000fe40003f46270 */
[----:B------:R-:W-:Y:S01]  /*2ef0*/  MOV R14, R154 ;  /* 0x0000009a000e7202 */ /* 0x000fe20000000f00 */
[----:B----4-:R-:W-:Y:S01]  /*2f00*/  FFMA.FTZ R16, R17, UR12, -R2 ;  /* 0x0000000c11107c23 */ /* 0x010fe20008010802 */
[----:B------:R-:W-:Y:S03]  /*2f10*/  MOV R17, R241 ;  /* 0x000000f100117202 */ /* 0x000fe60000000f00 */
[----:B------:R-:W-:Y:S10]  /*2f20*/  MUFU.TANH R184, R43 ;  /* 0x0000002b00b87308 */ /* 0x000ff40000002400 */
[----:B------:R4:W-:Y:S01]  /*2f30*/  MUFU.EX2 R219, R16 ;  /* 0x0000001000db7308 */ /* 0x0009e20000000800 */
[----:B---3--:R-:W-:Y:S09]  /*2f40*/  FFMA.FTZ R4, R5, UR12, -R3 ;  /* 0x0000000c05047c23 */ /* 0x008ff20008010803 */
[----:B------:R3:W-:Y:S10]  /*2f50*/  MUFU.EX2 R205, R4 ;  /* 0x0000000400cd7308 */ /* 0x0007f40000000800 */
[----:B------:R-:W2:Y:S01]  /*2f60*/  MUFU.TANH R185, R42 ;  /* 0x0000002a00b97308 */ /* 0x000ea20000002400 */
[----:B----4-:R-:W-:Y:S02]  /*2f70*/  MOV R16, R242 ;  /* 0x000000f200107202 */ /* 0x010fe40000000f00 */
[----:B------:R-:W-:Y:S02]  /*2f80*/  @!P0 FSEL R16, R242, -INF , !P2 ;  /* 0xff800000f2108808 */ /* 0x000fe40005000000 */
[-C--:B------:R-:W-:Y:S05]  /*2f90*/  @!P0 ISETP.GE.AND P2, PT, R15, R13.reuse, PT ;  /* 0x0000000d0f00820c */ /* 0x080fea0003f46270 */
[----:B------:R-:W-:Y:S01]  /*2fa0*/  MUFU.TANH R157, R44 ;  /* 0x0000002c009d7308 */ /* 0x000fe20000002400 */
[----:B---3--:R-:W3:Y:S01]  /*2fb0*/  LDSM.16.M88.4 R4, [R117+0x6c00] ;  /* 0x006c00007504783b */ /* 0x008ee20000000200 */
[----:B------:R-:W-:Y:S01]  /*2fc0*/  @!P0 FSEL R17, R241, -INF , !P2 ;  /* 0xff800000f1118808 */ /* 0x000fe20005000000 */
[----:B------:R-:W-:Y:S01]  /*2fd0*/  FFMA.FTZ R18, R16, UR12, -R11 ;  /* 0x0000000c10127c23 */ /* 0x000fe2000801080b */
[----:B------:R-:W-:Y:S01]  /*2fe0*/  @!P0 ISETP.GE.AND P2, PT, R15, R12, PT ;  /* 0x0000000c0f00820c */ /* 0x000fe20003f46270 */
[----:B------:R-:W-:Y:S01]  /*2ff0*/  IMAD.MOV.U32 R16, RZ, RZ, R155 ;  /* 0x000000ffff107224 */ /* 0x000fe200078e009b */
[----:B------:R-:W-:Y:S01]  /*3000*/  @!P0 FSEL R16, R155, -INF , !P3 ;  /* 0xff8000009b108808 */ /* 0x000fe20005800000 */
[----:B------:R-:W-:Y:S03]  /*3010*/  FFMA.FTZ R15, R17, UR12, -R11 ;  /* 0x0000000c110f7c23 */ /* 0x000fe6000801080b */
[----:B------:R4:W-:Y:S01]  /*3020*/  MUFU.EX2 R73, R18 ;  /* 0x0000001200497308 */ /* 0x0009e20000000800 */
[----:B------:R-:W-:Y:S02]  /*3030*/  @!P0 FSEL R14, R154, -INF , !P2 ;  /* 0xff8000009a0e8808 */ /* 0x000fe40005000000 */
[----:B-1----:R-:W-:Y:S03]  /*3040*/  MOV R17, R238 ;  /* 0x000000ee00117202 */ /* 0x002fe60000000f00 */
[--C-:B------:R-:W-:Y:S04]  /*3050*/  FFMA.FTZ R14, R14, UR12, -R10.reuse ;  /* 0x0000000c0e0e7c23 */ /* 0x100fe8000801080a */
[----:B------:R1:W-:Y:S10]  /*3060*/  MUFU.EX2 R72, R15 ;  /* 0x0000000f00487308 */ /* 0x0003f40000000800 */
[----:B------:R2:W-:Y:S01]  /*3070*/  MUFU.EX2 R172, R14 ;  /* 0x0000000e00ac7308 */ /* 0x0005e20000000800 */
[----:B----4-:R-:W4:Y:S09]  /*3080*/  LDL R18, [R1+0x28] ;  /* 0x0000280001127983 */ /* 0x010f320000100800 */
[----:B------:R-:W-:Y:S01]  /*3090*/  MUFU.TANH R156, R45 ;  /* 0x0000002d009c7308 */ /* 0x000fe20000002400 */
[--C-:B-1----:R-:W-:Y:S01]  /*30a0*/  FFMA.FTZ R15, R16, UR12, -R10.reuse ;  /* 0x0000000c100f7c23 */ /* 0x102fe2000801080a */
[----:B------:R-:W-:Y:S08]  /*30b0*/  IMAD.MOV.U32 R16, RZ, RZ, R239 ;  /* 0x000000ffff107224 */ /* 0x000ff000078e00ef */
[----:B------:R1:W-:Y:S01]  /*30c0*/  MUFU.EX2 R173, R15 ;  /* 0x0000000f00ad7308 */ /* 0x0003e20000000800 */
[-C--:B---3--:R-:W-:Y:S03]  /*30d0*/  HMMA.16816.F32.BF16 R52, R104, R4.reuse, R52 ;  /* 0x000000046834723c */ /* 0x088fe60000041834 */
[----:B--2---:R-:W-:Y:S06]  /*30e0*/  @!P0 IADD3 R14, PT, PT, R0, 0x20, RZ ;  /* 0x00000020000e8810 */ /* 0x004fec0007ffe0ff */
[----:B------:R-:W-:Y:S01]  /*30f0*/  MUFU.TANH R179, R46 ;  /* 0x0000002e00b37308 */ /* 0x000fe20000002400 */
[C---:B------:R-:W-:Y:S01]  /*3100*/  @!P0 ISETP.GE.AND P3, PT, R14.reuse, R12, PT ;  /* 0x0000000c0e00820c */ /* 0x040fe20003f66270 */
[C---:B------:R-:W-:Y:S04]  /*3110*/  HMMA.16816.F32.BF16 R56, R112.reuse, R4, R56 ;  /* 0x000000047038723c */ /* 0x040fe80000041838 */
[----:B------:R-:W-:Y:S01]  /*3120*/  IMAD.MOV.U32 R4, RZ, RZ, R149 ;  /* 0x000000ffff047224 */ /* 0x000fe200078e0095 */
[----:B------:R-:W-:Y:S03]  /*3130*/  @!P0 FSEL R4, R149, -INF , !P3 ;  /* 0xff80000095048808 */ /* 0x000fe60005800000 */
[----:B------:R-:W2:Y:S01]  /*3140*/  MUFU.TANH R178, R47 ;  /* 0x0000002f00b27308 */ /* 0x000ea20000002400 */
[-C--:B------:R-:W-:Y:S01]  /*3150*/  @!P0 ISETP.GE.AND P2, PT, R14, R13.reuse, PT ;  /* 0x0000000d0e00820c */ /* 0x080fe20003f46270 */
[-C--:B------:R-:W-:Y:S03]  /*3160*/  HMMA.16816.F32.BF16 R60, R112, R6.reuse, R60 ;  /* 0x00000006703c723c */ /* 0x080fe6000004183c */
[--C-:B------:R-:W-:Y:S01]  /*3170*/  FFMA.FTZ R4, R4, UR12, -R10.reuse ;  /* 0x0000000c04047c23 */ /* 0x100fe2000801080a */
[----:B-1----:R-:W-:Y:S01]  /*3180*/  @!P0 IADD3 R15, PT, PT, R0, 0x21, RZ ;  /* 0x00000021000f8810 */ /* 0x002fe20007ffe0ff */
[----:B------:R-:W-:Y:S03]  /*3190*/  FMUL.FTZ R52, R52, UR13 ;  /* 0x0000000d34347c20 */ /* 0x000fe60008410000 */
[----:B------:R-:W1:Y:S01]  /*31a0*/  MUFU.TANH R236, R48 ;  /* 0x0000003000ec7308 */ /* 0x000e620000002400 */
[----:B------:R-:W-:Y:S01]  /*31b0*/  @!P0 ISETP.GE.AND P3, PT, R14, R8, PT ;  /* 0x000000080e00820c */ /* 0x000fe20003f66270 */
[----:B------:R-:W-:Y:S01]  /*31c0*/  HMMA.16816.F32.BF16 R64, R104, R6, R64 ;  /* 0x000000066840723c */ /* 0x000fe20000041840 */
[----:B------:R-:W-:Y:S03]  /*31d0*/  MOV R106, 0x20 ;  /* 0x00000020006a7802 */ /* 0x000fe60000000f00 */
[----:B------:R-:W-:Y:S01]  /*31e0*/  FMUL.FTZ R53, R53, UR13 ;  /* 0x0000000d35357c20 */ /* 0x000fe20008410000 */
[----:B------:R-:W-:Y:S03]  /*31f0*/  SEL R112, R106, 0xffffffe0, !P1 ;  /* 0xffffffe06a707807 */ /* 0x000fe60004800000 */
[----:B------:R3:W-:Y:S01]  /*3200*/  MUFU.EX2 R163, R4 ;  /* 0x0000000400a37308 */ /* 0x0007e20000000800 */
[----:B------:R-:W-:Y:S01]  /*3210*/  @!P0 FSEL R16, R239, -INF , !P2 ;  /* 0xff800000ef108808 */ /* 0x000fe20005000000 */
[----:B------:R-:W-:Y:S01]  /*3220*/  FMUL.FTZ R56, R56, UR13 ;  /* 0x0000000d38387c20 */ /* 0x000fe20008410000 */
[C---:B------:R-:W-:Y:S01]  /*3230*/  @!P0 ISETP.GE.AND P2, PT, R15.reuse, R13, PT ;  /* 0x0000000d0f00820c */ /* 0x040fe20003f46270 */
[----:B------:R-:W-:Y:S01]  /*3240*/  FMUL.FTZ R54, R54, UR13 ;  /* 0x0000000d36367c20 */ /* 0x000fe20008410000 */
[----:B------:R-:W-:Y:S01]  /*3250*/  MOV R5, R148 ;  /* 0x0000009400057202 */ /* 0x000fe20000000f00 */
[--C-:B------:R-:W-:Y:S01]  /*3260*/  FFMA.FTZ R16, R16, UR12, -R11.reuse ;  /* 0x0000000c10107c23 */ /* 0x100fe2000801080b */
[----:B------:R-:W-:Y:S03]  /*3270*/  @!P0 FSEL R17, R238, -INF , !P2 ;  /* 0xff800000ee118808 */ /* 0x000fe60005000000 */
[----:B------:R-:W-:Y:S01]  /*3280*/  MUFU.TANH R235, R49 ;  /* 0x0000003100eb7308 */ /* 0x000fe20000002400 */
[----:B------:R-:W-:Y:S01]  /*3290*/  @!P0 ISETP.GE.AND P2, PT, R15, R12, PT ;  /* 0x0000000c0f00820c */ /* 0x000fe20003f46270 */
[----:B------:R-:W-:Y:S01]  /*32a0*/  FMUL.FTZ R61, R61, UR13 ;  /* 0x0000000d3d3d7c20 */ /* 0x000fe20008410000 */
[----:B------:R-:W-:Y:S01]  /*32b0*/  FMUL.FTZ R60, R60, UR13 ;  /* 0x0000000d3c3c7c20 */ /* 0x000fe20008410000 */
[----:B------:R-:W-:Y:S01]  /*32c0*/  FMUL.FTZ R62, R62, UR13 ;  /* 0x0000000d3e3e7c20 */ /* 0x000fe20008410000 */
[----:B------:R-:W-:Y:S01]  /*32d0*/  @!P0 FSEL R5, R148, -INF , !P2 ;  /* 0xff80000094058808 */ /* 0x000fe20005000000 */
[----:B------:R-:W-:Y:S01]  /*32e0*/  FMUL.FTZ R65, R65, UR13 ;  /* 0x0000000d41417c20 */ /* 0x000fe20008410000 */
[----:B------:R-:W-:Y:S03]  /*32f0*/  FMUL.FTZ R64, R64, UR13 ;  /* 0x0000000d40407c20 */ /* 0x000fe60008410000 */
[----:B------:R1:W-:Y:S01]  /*3300*/  MUFU.EX2 R71, R16 ;  /* 0x0000001000477308 */ /* 0x0003e20000000800 */
[----:B------:R-:W-:Y:S01]  /*3310*/  @!P0 ISETP.GE.AND P2, PT, R14, R9, PT ;  /* 0x000000090e00820c */ /* 0x000fe20003f46270 */
[----:B---3--:R-:W-:Y:S01]  /*3320*/  FFMA.FTZ R4, R5, UR12, -R10 ;  /* 0x0000000c05047c23 */ /* 0x008fe2000801080a */
        /* <DEDUP_REMOVED lines=10> */
[----:B--2---:R-:W-:Y:S05]  /*33d0*/  MOV R6, R178 ;  /* 0x000000b200067202 */ /* 0x004fea0000000f00 */
[----:B------:R-:W-:Y:S01]  /*33e0*/  MUFU.TANH R142, R50 ;  /* 0x00000032008e7308 */ /* 0x000fe20000002400 */
[----:B-1----:R-:W-:Y:S01]  /*33f0*/  FFMA.FTZ R16, R17, UR12, -R11 ;  /* 0x0000000c11107c23 */ /* 0x002fe2000801080b */
[----:B------:R-:W-:Y:S01]  /*3400*/  MOV R17, 0x10 ;  /* 0x0000001000117802 */ /* 0x000fe20000000f00 */
[----:B------:R-:W-:Y:S03]  /*3410*/  FFMA.FTZ R5, R5, UR12, -R2 ;  /* 0x0000000c05057c23 */ /* 0x000fe60008010802 */
[----:B------:R-:W-:Y:S04]  /*3420*/  SEL R17, R17, 0xfffffff0, !P1 ;  /* 0xfffffff011117807 */ /* 0x000fe80004800000 */
[----:B------:R1:W-:Y:S01]  /*3430*/  MUFU.EX2 R70, R16 ;  /* 0x0000001000467308 */ /* 0x0003e20000000800 */
[----:B---3--:R-:W-:Y:S02]  /*3440*/  MOV R4, R167 ;  /* 0x000000a700047202 */ /* 0x008fe40000000f00 */
[----:B------:R-:W-:Y:S02]  /*3450*/  @!P0 FSEL R4, R167, -INF , !P2 ;  /* 0xff800000a7048808 */ /* 0x000fe40005000000 */
[----:B------:R-:W-:Y:S05]  /*3460*/  @!P0 ISETP.GE.AND P2, PT, R15, R9, PT ;  /* 0x000000090f00820c */ /* 0x000fea0003f46270 */
[----:B------:R2:W-:Y:S01]  /*3470*/  MUFU.EX2 R216, R5 ;  /* 0x0000000500d87308 */ /* 0x0005e20000000800 */
[----:B------:R-:W-:Y:S09]  /*3480*/  FFMA.FTZ R4, R4, UR12, -R3 ;  /* 0x0000000c04047c23 */ /* 0x000ff20008010803 */
[----:B------:R3:W-:Y:S01]  /*3490*/  MUFU.EX2 R196, R4 ;  /* 0x0000000400c47308 */ /* 0x0007e20000000800 */
[----:B-1----:R-:W-:Y:S01]  /*34a0*/  IMAD.MOV.U32 R16, RZ, RZ, R165 ;  /* 0x000000ffff107224 */ /* 0x002fe200078e00a5 */
[----:B------:R-:W-:Y:S02]  /*34b0*/  @!P0 FSEL R16, R165, -INF , !P2 ;  /* 0xff800000a5108808 */ /* 0x000fe40005000000 */
[----:B------:R-:W-:Y:S01]  /*34c0*/  @!P0 ISETP.GE.AND P2, PT, R15, R8, PT ;  /* 0x000000080f00820c */ /* 0x000fe20003f46270 */
[----:B------:R-:W-:Y:S02]  /*34d0*/  IMAD.MOV.U32 R15, RZ, RZ, R156 ;  /* 0x000000ffff0f7224 */ /* 0x000fe400078e009c */
[--C-:B------:R-:W-:Y:S03]  /*34e0*/  FFMA.FTZ R14, R16, UR12, -R3.reuse ;  /* 0x0000000c100e7c23 */ /* 0x100fe60008010803 */
[----:B------:R-:W-:Y:S01]  /*34f0*/  MUFU.TANH R143, R51 ;  /* 0x00000033008f7308 */ /* 0x000fe20000002400 */
[----:B------:R-:W4:Y:S01]  /*3500*/  LDL R16, [R1+0x2c] ;  /* 0x00002c0001107983 */ /* 0x000f220000100800 */
[----:B--2---:R-:W-:Y:S08]  /*3510*/  MOV R5, R157 ;  /* 0x0000009d00057202 */ /* 0x004ff00000000f00 */
[----:B------:R1:W-:Y:S01]  /*3520*/  MUFU.EX2 R194, R14 ;  /* 0x0000000e00c27308 */ /* 0x0003e20000000800 */
[----:B---3--:R-:W-:Y:S02]  /*3530*/  MOV R4, R184 ;  /* 0x000000b800047202 */ /* 0x008fe40000000f00 */
[----:B------:R-:W-:Y:S07]  /*3540*/  @!P0 FSEL R4, R184, -INF , !P2 ;  /* 0xff800000b8048808 */ /* 0x000fee0005000000 */
[----:B------:R-:W-:Y:S01]  /*3550*/  MUFU.TANH R234, R52 ;  /* 0x0000003400ea7308 */ /* 0x000fe20000002400 */
[--C-:B------:R-:W-:Y:S09]  /*3560*/  FFMA.FTZ R4, R4, UR12, -R2.reuse ;  /* 0x0000000c04047c23 */ /* 0x100ff20008010802 */
[----:B------:R2:W-:Y:S01]  /*3570*/  MUFU.EX2 R215, R4 ;  /* 0x0000000400d77308 */ /* 0x0005e20000000800 */
[C---:B-1----:R-:W-:Y:S09]  /*3580*/  @!P0 IADD3 R14, PT, PT, R0.reuse, 0x29, RZ ;  /* 0x00000029000e8810 */ /* 0x042ff20007ffe0ff */
[----:B------:R-:W-:Y:S10]  /*3590*/  MUFU.TANH R233, R53 ;  /* 0x0000003500e97308 */ /* 0x000ff40000002400 */
[----:B------:R-:W-:Y:S01]  /*35a0*/  MUFU.TANH R152, R56 ;  /* 0x0000003800987308 */ /* 0x000fe20000002400 */
[----:B--2---:R-:W-:Y:S05]  /*35b0*/  @!P0 VIADD R4, R0, 0x28 ;  /* 0x0000002800048836 */ /* 0x004fea0000000000 */
[CC--:B------:R-:W-:Y:S04]  /*35c0*/  @!P0 ISETP.GE.AND P2, PT, R4.reuse, R9.reuse, PT ;  /* 0x000000090400820c */ /* 0x0c0fe80003f46270 */
[----:B------:R-:W-:Y:S01]  /*35d0*/  MUFU.TANH R138, R54 ;  /* 0x00000036008a7308 */ /* 0x000fe20000002400 */
[-C--:B------:R-:W-:Y:S02]  /*35e0*/  @!P0 ISETP.GE.AND P3, PT, R4, R8.reuse, PT ;  /* 0x000000080400820c */ /* 0x080fe40003f66270 */
[----:B------:R-:W-:Y:S02]  /*35f0*/  @!P0 FSEL R5, R157, -INF , !P2 ;  /* 0xff8000009d058808 */ /* 0x000fe40005000000 */
[----:B------:R-:W-:Y:S05]  /*3600*/  @!P0 ISETP.GE.AND P2, PT, R14, R9, PT ;  /* 0x000000090e00820c */ /* 0x000fea0003f46270 */
[----:B------:R-:W-:Y:S01]  /*3610*/  MUFU.TANH R153, R57 ;  /* 0x0000003900997308 */ /* 0x000fe20000002400 */
[--C-:B------:R-:W-:Y:S01]  /*3620*/  FFMA.FTZ R5, R5, UR12, -R3.reuse ;  /* 0x0000000c05057c23 */ /* 0x100fe20008010803 */
[----:B------:R-:W-:Y:S02]  /*3630*/  @!P0 FSEL R15, R156, -INF , !P2 ;  /* 0xff8000009c0f8808 */ /* 0x000fe40005000000 */
[----:B------:R-:W-:Y:S03]  /*3640*/  @!P0 ISETP.GE.AND P2, PT, R14, R8, PT ;  /* 0x000000080e00820c */ /* 0x000fe60003f46270 */
[----:B------:R-:W-:Y:S03]  /*3650*/  FFMA.FTZ R7, R15, UR12, -R3 ;  /* 0x0000000c0f077c23 */ /* 0x000fe60008010803 */
[----:B------:R1:W-:Y:S01]  /*3660*/  MUFU.EX2 R183, R5 ;  /* 0x0000000500b77308 */ /* 0x0003e20000000800 */
[----:B------:R-:W-:Y:S02]  /*3670*/  @!P0 FSEL R6, R178, -INF , !P2 ;  /* 0xff800000b2068808 */ /* 0x000fe40005000000 */
[C---:B------:R-:W-:Y:S07]  /*3680*/  @!P0 ISETP.GE.AND P2, PT, R4.reuse, R13, PT ;  /* 0x0000000d0400820c */ /* 0x040fee0003f46270 */
[----:B------:R2:W-:Y:S10]  /*3690*/  MUFU.EX2 R182, R7 ;  /* 0x0000000700b67308 */ /* 0x0005f40000000800 */
[----:B------:R-:W3:Y:S01]  /*36a0*/  MUFU.TANH R140, R55 ;  /* 0x00000037008c7308 */ /* 0x000ee20000002400 */
        /* <DEDUP_REMOVED lines=10> */
[----:B---3--:R-:W-:Y:S05]  /*3750*/  MOV R15, R140 ;  /* 0x0000008c000f7202 */ /* 0x008fea0000000f00 */
[----:B------:R2:W-:Y:S10]  /*3760*/  MUFU.EX2 R212, R5 ;  /* 0x0000000500d47308 */ /* 0x0005f40000000800 */
[----:B------:R3:W-:Y:S10]  /*3770*/  MUFU.EX2 R246, R7 ;  /* 0x0000000700f67308 */ /* 0x0007f40000000800 */
[----:B------:R-:W-:Y:S01]  /*3780*/  MUFU.TANH R169, R59 ;  /* 0x0000003b00a97308 */ /* 0x000fe20000002400 */
[----:B--2---:R-:W-:Y:S01]  /*3790*/  FFMA.FTZ R5, R6, UR12, -R2 ;  /* 0x0000000c06057c23 */ /* 0x004fe20008010802 */
[----:B------:R-:W-:Y:S01]  /*37a0*/  IMAD.MOV.U32 R6, RZ, RZ, R235 ;  /* 0x000000ffff067224 */ /* 0x000fe200078e00eb */
[----:B------:R-:W-:Y:S02]  /*37b0*/  @!P0 FSEL R6, R235, -INF , !P2 ;  /* 0xff800000eb068808 */ /* 0x000fe40005000000 */
[----:B------:R-:W-:Y:S02]  /*37c0*/  LEA R104, P2, R20, R4, 0x2 ;  /* 0x0000000414687211 */ /* 0x000fe400078410ff */
[----:B------:R-:W-:Y:S03]  /*37d0*/  MOV R4, R142 ;  /* 0x0000008e00047202 */ /* 0x000fe60000000f00 */
[----:B------:R2:W-:Y:S01]  /*37e0*/  MUFU.EX2 R211, R5 ;  /* 0x0000000500d37308 */ /* 0x0005e20000000800 */
[----:B---3--:R-:W-:Y:S01]  /*37f0*/  IADD3 R7, PT, PT, R129, 0x12000, RZ ;  /* 0x0001200081077810 */ /* 0x008fe20007ffe0ff */
[----:B------:R-:W-:Y:S01]  /*3800*/  FFMA.FTZ R6, R6, UR12, -R11 ;  /* 0x0000000c06067c23 */ /* 0x000fe2000801080b */
[----:B------:R-:W-:Y:S02]  /*3810*/  @!P0 FSEL R4, R142, -INF , !P3 ;  /* 0xff8000008e048808 */ /* 0x000fe40005800000 */
[----:B------:R-:W-:Y:S03]  /*3820*/  @P4 IADD3 R131, PT, PT, R7, -0x40, RZ ;  /* 0xffffffc007834810 */ /* 0x000fe60007ffe0ff */
[--C-:B------:R-:W-:Y:S02]  /*3830*/  FFMA.FTZ R7, R4, UR12, -R10.reuse ;  /* 0x0000000c04077c23 */ /* 0x100fe4000801080a */
[----:B------:R3:W-:Y:S01]  /*3840*/  MUFU.EX2 R245, R6 ;  /* 0x0000000600f57308 */ /* 0x0007e20000000800 */
[----:B------:R-:W-:Y:S01]  /*3850*/  @!P0 IADD3 R4, PT, PT, R0, 0x31, RZ ;  /* 0x0000003100048810 */ /* 0x000fe20007ffe0ff */
[----:B------:R-:W-:Y:S08]  /*3860*/  IMAD.IADD R134, R17, 0x1, R131 ;  /* 0x0000000111867824 */ /* 0x000ff000078e0283 */
[----:B------:R1:W-:Y:S01]  /*3870*/  MUFU.EX2 R150, R7 ;  /* 0x0000000700967308 */ /* 0x0003e20000000800 */
[----:B--2---:R-:W-:Y:S04]  /*3880*/  MOV R5, UR15 ;  /* 0x0000000f00057c02 */ /* 0x004fe80008000f00 */
[----:B------:R-:W-:Y:S01]  /*3890*/  LEA.HI.X R105, R20, R5, RZ, 0x2, P2 ;  /* 0x0000000514697211 */ /* 0x000fe200010f14ff */
[----:B------:R-:W-:Y:S01]  /*38a0*/  @!P0 VIADD R5, R0, 0x30 ;  /* 0x0000003000058836 */ /* 0x000fe20000000000 */
[----:B------:R-:W-:Y:S03]  /*38b0*/  @!P0 ISETP.GE.AND P2, PT, R14, R12, PT ;  /* 0x0000000c0e00820c */ /* 0x000fe60003f46270 */
[----:B------:R-:W-:Y:S01]  /*38c0*/  MUFU.TANH R144, R61 ;  /* 0x0000003d00907308 */ /* 0x000fe20000002400 */
[----:B---3--:R-:W-:Y:S01]  /*38d0*/  MOV R6, R143 ;  /* 0x0000008f00067202 */ /* 0x008fe20000000f00 */
[----:B------:R-:W2:Y:S01]  /*38e0*/  LDG.E R128, desc[UR26][R104.64] ;  /* 0x0000001a68807981 */ /* 0x000ea2000c1e1900 */
[----:B------:R-:W-:Y:S02]  /*38f0*/  @!P0 ISETP.GE.AND P3, PT, R5, R13, PT ;  /* 0x0000000d0500820c */ /* 0x000fe40003f66270 */
[----:B------:R-:W-:Y:S01]  /*3900*/  @!P0 FSEL R6, R143, -INF , !P2 ;  /* 0xff8000008f068808 */ /* 0x000fe20005000000 */
[----:B------:R-:W3:Y:S01]  /*3910*/  LDG.E R115, desc[UR26][R104.64+0x20] ;  /* 0x0000201a68737981 */ /* 0x000ee2000c1e1900 */
[C---:B------:R-:W-:Y:S03]  /*3920*/  @!P0 ISETP.GE.AND P6, PT, R5.reuse, R9, PT ;  /* 0x000000090500820c */ /* 0x040fe60003fc6270 */
[----:B------:R-:W-:Y:S01]  /*3930*/  MUFU.TANH R226, R65 ;  /* 0x0000004100e27308 */ /* 0x000fe20000002400 */
[----:B-1----:R-:W-:Y:S01]  /*3940*/  MOV R7, R234 ;  /* 0x000000ea00077202 */ /* 0x002fe20000000f00 */
[----:B------:R-:W5:Y:S01]  /*3950*/  LDG.E R114, desc[UR26][R104.64+0x100] ;  /* 0x0001001a68727981 */ /* 0x000f62000c1e1900 */
[----:B------:R-:W-:Y:S01]  /*3960*/  @!P0 FSEL R7, R234, -INF , !P3 ;  /* 0xff800000ea078808 */ /* 0x000fe20005800000 */
[--C-:B------:R-:W-:Y:S01]  /*3970*/  FFMA.FTZ R6, R6, UR12, -R10.reuse ;  /* 0x0000000c06067c23 */ /* 0x100fe2000801080a */
[C---:B------:R-:W-:Y:S02]  /*3980*/  @!P0 ISETP.GE.AND P3, PT, R5.reuse, R8, PT ;  /* 0x000000080500820c */ /* 0x040fe40003f66270 */
[----:B------:R-:W-:Y:S01]  /*3990*/  @!P0 ISETP.GE.AND P5, PT, R5, R12, PT ;  /* 0x0000000c0500820c */ /* 0x000fe20003fa6270 */
[----:B------:R-:W-:Y:S02]  /*39a0*/  FFMA.FTZ R5, R7, UR12, -R11 ;  /* 0x0000000c07057c23 */ /* 0x000fe4000801080b */
[----:B------:R1:W-:Y:S01]  /*39b0*/  MUFU.EX2 R151, R6 ;  /* 0x0000000600977308 */ /* 0x0003e20000000800 */
[----:B------:R-:W-:Y:S02]  /*39c0*/  @!P0 ISETP.GE.AND P2, PT, R4, R13, PT ;  /* 0x0000000d0400820c */ /* 0x000fe40003f46270 */
[----:B------:R-:W-:Y:S02]  /*39d0*/  MOV R14, R138 ;  /* 0x0000008a000e7202 */ /* 0x000fe40000000f00 */
[----:B------:R-:W-:Y:S02]  /*39e0*/  @!P0 FSEL R14, R138, -INF , !P5 ;  /* 0xff8000008a0e8808 */ /* 0x000fe40006800000 */
[----:B------:R-:W-:Y:S03]  /*39f0*/  @!P0 ISETP.GE.AND P5, PT, R4, R9, PT ;  /* 0x000000090400820c */ /* 0x000fe60003fa6270 */
[----:B------:R4:W-:Y:S01]  /*3a00*/  MUFU.EX2 R244, R5 ;  /* 0x0000000500f47308 */ /* 0x0009e20000000800 */
[----:B------:R-:W-:Y:S01]  /*3a10*/  MOV R7, R170 ;  /* 0x000000aa00077202 */ /* 0x000fe20000000f00 */
[----:B------:R-:W-:Y:S01]  /*3a20*/  FFMA.FTZ R14, R14, UR12, -R10 ;  /* 0x0000000c0e0e7c23 */ /* 0x000fe2000801080a */
[----:B------:R-:W-:Y:S07]  /*3a30*/  @!P0 FSEL R7, R170, -INF , !P3 ;  /* 0xff800000aa078808 */ /* 0x000fee0005800000 */
[----:B------:R-:W4:Y:S01]  /*3a40*/  MUFU.TANH R145, R60 ;  /* 0x0000003c00917308 */ /* 0x000f220000002400 */
[----:B-1----:R-:W-:Y:S01]  /*3a50*/  IMAD.MOV.U32 R6, RZ, RZ, R233 ;  /* 0x000000ffff067224 */ /* 0x002fe200078e00e9 */
[----:B------:R-:W-:Y:S02]  /*3a60*/  @!P0 FSEL R6, R233, -INF , !P2 ;  /* 0xff800000e9068808 */ /* 0x000fe40005000000 */
[----:B------:R-:W-:Y:S03]  /*3a70*/  @!P0 ISETP.GE.AND P2, PT, R4, R12, PT ;  /* 0x0000000c0400820c */ /* 0x000fe60003f46270 */
[----:B------:R-:W-:Y:S01]  /*3a80*/  FFMA.FTZ R6, R6, UR12, -R11 ;  /* 0x0000000c06067c23 */ /* 0x000fe2000801080b */
[----:B------:R-:W-:Y:S02]  /*3a90*/  @!P0 FSEL R15, R140, -INF , !P2 ;  /* 0xff8000008c0f8808 */ /* 0x000fe40005000000 */
[----:B------:R1:W-:Y:S01]  /*3aa0*/  MUFU.EX2 R146, R14 ;  /* 0x0000000e00927308 */ /* 0x0003e20000000800 */
[----:B----4-:R-:W-:Y:S01]  /*3ab0*/  MOV R5, R152 ;  /* 0x0000009800057202 */ /* 0x010fe20000000f00 */
[----:B------:R-:W-:Y:S01]  /*3ac0*/  IMAD.IADD R133, R129, 0x1, R18 ;  /* 0x0000000181857824 */ /* 0x000fe200078e0212 */
[----:B------:R-:W-:Y:S01]  /*3ad0*/  @!P0 FSEL R5, R152, -INF , !P6 ;  /* 0xff80000098058808 */ /* 0x000fe20007000000 */
[----:B------:R-:W-:Y:S01]  /*3ae0*/  FFMA.FTZ R15, R15, UR12, -R10 ;  /* 0x0000000c0f0f7c23 */ /* 0x000fe2000801080a */
[----:B------:R-:W-:Y:S01]  /*3af0*/  @!P0 ISETP.GE.AND P2, PT, R4, R8, PT ;  /* 0x000000080400820c */ /* 0x000fe20003f46270 */
[C---:B------:R-:W-:Y:S01]  /*3b00*/  @!P0 VIADD R4, R0.reuse, 0x38 ;  /* 0x0000003800048836 */ /* 0x040fe20000000000 */
[----:B------:R-:W-:Y:S01]  /*3b10*/  @!P0 IADD3 R0, PT, PT, R0, 0x39, RZ ;  /* 0x0000003900008810 */ /* 0x000fe20007ffe0ff */
[----:B------:R-:W-:Y:S02]  /*3b20*/  FFMA.FTZ R5, R5, UR12, -R3 ;  /* 0x0000000c05057c23 */ /* 0x000fe40008010803 */
[----:B------:R4:W-:Y:S01]  /*3b30*/  MUFU.EX2 R243, R6 ;  /* 0x0000000600f37308 */ /* 0x0009e20000000800 */
[----:B------:R-:W-:Y:S02]  /*3b40*/  IADD3 R135, PT, PT, R17, R133, RZ ;  /* 0x0000008511877210 */ /* 0x000fe40007ffe0ff */
[C---:B------:R-:W-:Y:S02]  /*3b50*/  @!P0 ISETP.GE.AND P6, PT, R4.reuse, R9, PT ;  /* 0x000000090400820c */ /* 0x040fe40003fc6270 */
[----:B------:R-:W-:Y:S02]  /*3b60*/  @!P0 ISETP.GE.AND P3, PT, R4, R13, PT ;  /* 0x0000000d0400820c */ /* 0x000fe40003f66270 */
[----:B------:R-:W-:Y:S03]  /*3b70*/  IADD3 R130, PT, PT, R18, R131, RZ ;  /* 0x0000008312827210 */ /* 0x000fe60007ffe0ff */
[----:B------:R4:W-:Y:S01]  /*3b80*/  MUFU.EX2 R175, R5 ;  /* 0x0000000500af7308 */ /* 0x0009e20000000800 */
[----:B-1----:R-:W-:Y:S01]  /*3b90*/  IMAD.MOV.U32 R14, RZ, RZ, R145 ;  /* 0x000000ffff0e7224 */ /* 0x002fe200078e0091 */
[----:B------:R-:W-:Y:S02]  /*3ba0*/  @!P0 FSEL R14, R145, -INF , !P6 ;  /* 0xff800000910e8808 */ /* 0x000fe40007000000 */
[----:B------:R-:W-:Y:S02]  /*3bb0*/  @!P0 ISETP.GE.AND P6, PT, R4, R12, PT ;  /* 0x0000000c0400820c */ /* 0x000fe40003fc6270 */
[----:B------:R-:W-:Y:S04]  /*3bc0*/  IADD3 R132, PT, PT, R17, R130, RZ ;  /* 0x0000008211847210 */ /* 0x000fe80007ffe0ff */
[----:B------:R1:W-:Y:S01]  /*3bd0*/  MUFU.EX2 R147, R15 ;  /* 0x0000000f00937308 */ /* 0x0003e20000000800 */
[----:B----4-:R-:W-:Y:S01]  /*3be0*/  IMAD.MOV.U32 R6, RZ, RZ, R153 ;  /* 0x000000ffff067224 */ /* 0x010fe200078e0099 */
[----:B------:R-:W-:Y:S02]  /*3bf0*/  @!P0 FSEL R6, R153, -INF , !P5 ;  /* 0xff80000099068808 */ /* 0x000fe40006800000 */
[----:B------:R-:W-:Y:S02]  /*3c00*/  @!P0 ISETP.GE.AND P5, PT, R0, R9, PT ;  /* 0x000000090000820c */ /* 0x000fe40003fa6270 */
[----:B------:R-:W-:Y:S01]  /*3c10*/  MOV R9, R169 ;  /* 0x000000a900097202 */ /* 0x000fe20000000f00 */
[--C-:B------:R-:W-:Y:S01]  /*3c20*/  FFMA.FTZ R6, R6, UR12, -R3.reuse ;  /* 0x0000000c06067c23 */ /* 0x100fe20008010803 */
[----:B------:R-:W-:Y:S02]  /*3c30*/  @!P0 FSEL R9, R169, -INF , !P2 ;  /* 0xff800000a9098808 */ /* 0x000fe40005000000 */
[----:B------:R-:W4:Y:S01]  /*3c40*/  MUFU.TANH R223, R64 ;  /* 0x0000004000df7308 */ /* 0x000f220000002400 */
[----:B------:R-:W-:Y:S02]  /*3c50*/  F2FP.BF16.F32.PACK_AB R5, R78, R19 ;  /* 0x000000134e05723e */ /* 0x000fe400000010ff */
[----:B------:R-:W-:Y:S02]  /*3c60*/  @!P0 ISETP.GE.AND P2, PT, R0, R13, PT ;  /* 0x0000000d0000820c */ /* 0x000fe40003f46270 */
[----:B------:R-:W-:Y:S01]  /*3c70*/  MOV R13, R144 ;  /* 0x00000090000d7202 */ /* 0x000fe20000000f00 */
[----:B------:R4:W-:Y:S01]  /*3c80*/  STS [R129+0x12000], R5 ;  /* 0x0120000581007388 */ /* 0x0009e20000000800 */
[----:B------:R-:W-:Y:S03]  /*3c90*/  @!P0 FSEL R13, R144, -INF , !P5 ;  /* 0xff800000900d8808 */ /* 0x000fe60006800000 */
[----:B------:R4:W-:Y:S01]  /*3ca0*/  MUFU.EX2 R174, R6 ;  /* 0x0000000600ae7308 */ /* 0x0009e20000000800 */
[----:B-1----:R-:W-:Y:S01]  /*3cb0*/  IMAD.MOV.U32 R15, RZ, RZ, R226 ;  /* 0x000000ffff0f7224 */ /* 0x002fe200078e00e2 */
[----:B------:R-:W-:Y:S02]  /*3cc0*/  @!P0 FSEL R15, R226, -INF , !P2 ;  /* 0xff800000e20f8808 */ /* 0x000fe40005000000 */
[C---:B------:R-:W-:Y:S02]  /*3cd0*/  @!P0 ISETP.GE.AND P5, PT, R0.reuse, R12, PT ;  /* 0x0000000c0000820c */ /* 0x040fe40003fa6270 */
[-C--:B------:R-:W-:Y:S02]  /*3ce0*/  @!P0 ISETP.GE.AND P2, PT, R0, R8.reuse, PT ;  /* 0x000000080000820c */ /* 0x080fe40003f46270 */
[----:B------:R-:W-:Y:S02]  /*3cf0*/  IADD3 R0, PT, PT, R17, R129, RZ ;  /* 0x0000008111007210 */ /* 0x000fe40007ffe0ff */
[----:B------:R-:W-:Y:S01]  /*3d00*/  MUFU.TANH R137, R66 ;  /* 0x0000004200897308 */ /* 0x000fe20000002400 */
[----:B----4-:R-:W-:Y:S02]  /*3d10*/  MOV R12, R223 ;  /* 0x000000df000c7202 */ /* 0x010fe40000000f00 */
[----:B------:R-:W-:Y:S02]  /*3d20*/  @!P0 FSEL R12, R223, -INF , !P3 ;  /* 0xff800000df0c8808 */ /* 0x000fe40005800000 */
[----:B------:R-:W-:Y:S01]  /*3d30*/  @!P0 ISETP.GE.AND P3, PT, R4, R8, PT ;  /* 0x000000080400820c */ /* 0x000fe20003f66270 */
[--C-:B------:R-:W-:Y:S01]  /*3d40*/  FFMA.FTZ R8, R14, UR12, -R3.reuse ;  /* 0x0000000c0e087c23 */ /* 0x100fe20008010803 */
[----:B------:R-:W-:Y:S01]  /*3d50*/  F2FP.BF16.F32.PACK_AB R4, R197, R198 ;  /* 0x000000c6c504723e */ /* 0x000fe200000010ff */
[--C-:B------:R-:W-:Y:S01]  /*3d60*/  FFMA.FTZ R6, R7, UR12, -R2.reuse ;  /* 0x0000000c07067c23 */ /* 0x100fe20008010802 */
[----:B------:R-:W-:Y:S01]  /*3d70*/  F2FP.BF16.F32.PACK_AB R7, R68, R69 ;  /* 0x000000454407723e */ /* 0x000fe200000010ff */
[----:B------:R-:W-:Y:S01]  /*3d80*/  MUFU.TANH R161, R62 ;  /* 0x0000003e00a17308 */ /* 0x000fe20000002400 */
[----:B------:R-:W-:Y:S03]  /*3d90*/  FFMA.FTZ R3, R13, UR12, -R3 ;  /* 0x0000000c0d037c23 */ /* 0x000fe60008010803 */
[----:B------:R1:W-:Y:S01]  /*3da0*/  STS [R129+0x12400], R7 ;  /* 0x0124000781007388 */ /* 0x0003e20000000800 */
[----:B------:R-:W-:Y:S03]  /*3db0*/  F2FP.BF16.F32.PACK_AB R5, R76, R77 ;  /* 0x0000004d4c05723e */ /* 0x000fe600000010ff */
[----:B------:R4:W-:Y:S02]  /*3dc0*/  STS [R0+0x12400], R4 ;  /* 0x0124000400007388 */ /* 0x0009e40000000800 */
[----:B------:R1:W-:Y:S02]  /*3dd0*/  MUFU.EX2 R204, R6 ;  /* 0x0000000600cc7308 */ /* 0x0003e40000000800 */
[----:B------:R4:W-:Y:S08]  /*3de0*/  STS [R0+0x12000], R5 ;  /* 0x0120000500007388 */ /* 0x0009f00000000800 */
[----:B------:R4:W-:Y:S10]  /*3df0*/  MUFU.EX2 R168, R3 ;  /* 0x0000000300a87308 */ /* 0x0009f40000000800 */
[----:B------:R-:W4:Y:S01]  /*3e00*/  MUFU.TANH R136, R67 ;  /* 0x0000004300887308 */ /* 0x000f220000002400 */
[----:B-1----:R-:W-:Y:S02]  /*3e10*/  F2FP.BF16.F32.PACK_AB R6, R221, R222 ;  /* 0x000000dedd06723e */ /* 0x002fe400000010ff */
[----:B------:R-:W-:Y:S03]  /*3e20*/  F2FP.BF16.F32.PACK_AB R7, R231, R232 ;  /* 0x000000e8e707723e */ /* 0x000fe600000010ff */
[----:B------:R1:W-:Y:S01]  /*3e30*/  STS [R129+0x14000], R6 ;  /* 0x0140000681007388 */ /* 0x0003e20000000800 */
[----:B----4-:R-:W-:Y:S03]  /*3e40*/  F2FP.BF16.F32.PACK_AB R4, R74, R75 ;  /* 0x0000004b4a04723e */ /* 0x010fe600000010ff */
[----:B------:R-:W4:Y:S01]  /*3e50*/  MUFU.TANH R160, R63 ;  /* 0x0000003f00a07308 */ /* 0x000f220000002400 */
[----:B------:R-:W-:Y:S01]  /*3e60*/  STS [R129+0x14400], R7 ;  /* 0x0144000781007388 */ /* 0x000fe20000000800 */
[----:B------:R-:W-:Y:S01]  /*3e70*/  F2FP.BF16.F32.PACK_AB R3, R213, R214 ;  /* 0x000000d6d503723e */ /* 0x000fe200000010ff */
[----:B------:R-:W-:Y:S07]  /*3e80*/  FFMA.FTZ R5, R9, UR12, -R2 ;  /* 0x0000000c09057c23 */ /* 0x000fee0008010802 */
[----:B------:R4:W-:Y:S10]  /*3e90*/  MUFU.EX2 R203, R5 ;  /* 0x0000000500cb7308 */ /* 0x0009f40000000800 */
[----:B------:R-:W-:Y:S01]  /*3ea0*/  MUFU.EX2 R171, R8 ;  /* 0x0000000800ab7308 */ /* 0x000fe20000000800 */
[----:B------:R-:W-:Y:S02]  /*3eb0*/  LEA R113, R16, UR4, 0x1 ;  /* 0x0000000410717c11 */ /* 0x000fe4000f8e08ff */
[----:B-1----:R-:W-:Y:S03]  /*3ec0*/  F2FP.BF16.F32.PACK_AB R6, R217, R218 ;  /* 0x000000dad906723e */ /* 0x002fe600000010ff */
[----:B------:R-:W-:Y:S01]  /*3ed0*/  IMAD.IADD R117, R112, 0x1, R113 ;  /* 0x0000000170757824 */ /* 0x000fe200078e0271 */
[----:B----4-:R-:W-:Y:S01]  /*3ee0*/  F2FP.BF16.F32.PACK_AB R5, R227, R230 ;  /* 0x000000e6e305723e */ /* 0x010fe200000010ff */
[----:B------:R-:W-:Y:S04]  /*3ef0*/  STS [R0+0x14000], R6 ;  /* 0x0140000600007388 */ /* 0x000fe80000000800 */
[----:B------:R1:W-:Y:S04]  /*3f00*/  STS [R0+0x14400], R5 ;  /* 0x0144000500007388 */ /* 0x0003e80000000800 */
[----:B------:R4:W-:Y:S01]  /*3f10*/  STS [R133+0x12000], R4 ;  /* 0x0120000485007388 */ /* 0x0009e20000000800 */
[----:B-1----:R-:W-:Y:S02]  /*3f20*/  F2FP.BF16.F32.PACK_AB R5, R186, R190 ;  /* 0x000000beba05723e */ /* 0x002fe400000010ff */
[----:B------:R-:W-:Y:S02]  /*3f30*/  F2FP.BF16.F32.PACK_AB R0, R172, R173 ;  /* 0x000000adac00723e */ /* 0x000fe400000010ff */
[----:B----4-:R-:W-:Y:S01]  /*3f40*/  F2FP.BF16.F32.PACK_AB R4, R72, R73 ;  /* 0x000000494804723e */ /* 0x010fe200000010ff */
[----:B------:R1:W-:Y:S04]  /*3f50*/  STS [R133+0x12400], R5 ;  /* 0x0124000585007388 */ /* 0x0003e80000000800 */
[----:B------:R4:W-:Y:S04]  /*3f60*/  STS [R135+0x12000], R4 ;  /* 0x0120000487007388 */ /* 0x0009e80000000800 */
[----:B------:R4:W-:Y:S04]  /*3f70*/  STS [R135+0x12400], R0 ;  /* 0x0124000087007388 */ /* 0x0009e80000000800 */
[----:B------:R4:W-:Y:S01]  /*3f80*/  STS [R133+0x14000], R3 ;  /* 0x0140000385007388 */ /* 0x0009e20000000800 */
[----:B-1----:R-:W-:Y:S01]  /*3f90*/  IMAD.MOV.U32 R5, RZ, RZ, R136 ;  /* 0x000000ffff057224 */ /* 0x002fe200078e0088 */
[----:B------:R-:W-:Y:S01]  /*3fa0*/  @!P0 FSEL R5, R136, -INF , !P5 ;  /* 0xff80000088058808 */ /* 0x000fe20006800000 */
[--C-:B----4-:R-:W-:Y:S01]  /*3fb0*/  FFMA.FTZ R4, R12, UR12, -R11.reuse ;  /* 0x0000000c0c047c23 */ /* 0x110fe2000801080b */
[----:B------:R-:W-:Y:S03]  /*3fc0*/  FFMA.FTZ R11, R15, UR12, -R11 ;  /* 0x0000000c0f0b7c23 */ /* 0x000fe6000801080b */
[----:B------:R1:W-:Y:S01]  /*3fd0*/  MUFU.EX2 R237, R4 ;  /* 0x0000000400ed7308 */ /* 0x0003e20000000800 */
[----:B------:R-:W-:Y:S02]  /*3fe0*/  F2FP.BF16.F32.PACK_AB R0, R205, R206 ;  /* 0x000000cecd00723e */ /* 0x000fe400000010ff */
[----:B------:R-:W-:Y:S07]  /*3ff0*/  F2FP.BF16.F32.PACK_AB R3, R224, R225 ;  /* 0x000000e1e003723e */ /* 0x000fee00000010ff */
[----:B------:R-:W4:Y:S01]  /*4000*/  MUFU.EX2 R240, R11 ;  /* 0x0000000b00f07308 */ /* 0x000f220000000800 */
[----:B------:R4:W-:Y:S04]  /*4010*/  STS [R133+0x14400], R3 ;  /* 0x0144000385007388 */ /* 0x0009e80000000800 */
[----:B------:R2:W-:Y:S01]  /*4020*/  STS [R135+0x14000], R0 ;  /* 0x0140000087007388 */ /* 0x0005e20000000800 */
[----:B-1----:R-:W-:Y:S02]  /*4030*/  MOV R4, R137 ;  /* 0x0000008900047202 */ /* 0x002fe40000000f00 */
[----:B------:R-:W-:Y:S05]  /*4040*/  @!P0 FSEL R4, R137, -INF , !P6 ;  /* 0xff80000089048808 */ /* 0x000fea0007000000 */
[--C-:B------:R-:W-:Y:S01]  /*4050*/  FFMA.FTZ R6, R4, UR12, -R10.reuse ;  /* 0x0000000c04067c23 */ /* 0x100fe2000801080a */
[----:B------:R-:W-:Y:S01]  /*4060*/  F2FP.BF16.F32.PACK_AB R4, R162, R163 ;  /* 0x000000a3a204723e */ /* 0x000fe200000010ff */
[----:B------:R-:W-:Y:S01]  /*4070*/  FFMA.FTZ R10, R5, UR12, -R10 ;  /* 0x0000000c050a7c23 */ /* 0x000fe2000801080a */
[----:B------:R-:W-:Y:S01]  /*4080*/  MOV R5, R160 ;  /* 0x000000a000057202 */ /* 0x000fe20000000f00 */
[----:B------:R1:W-:Y:S01]  /*4090*/  MUFU.EX2 R141, R6 ;  /* 0x00000006008d7308 */ /* 0x0003e20000000800 */
[----:B------:R-:W-:Y:S02]  /*40a0*/  @!P0 FSEL R5, R160, -INF , !P2 ;  /* 0xff800000a0058808 */ /* 0x000fe40005000000 */
[----:B----4-:R-:W-:Y:S07]  /*40b0*/  F2FP.BF16.F32.PACK_AB R3, R219, R220 ;  /* 0x000000dcdb03723e */ /* 0x010fee00000010ff */
[----:B------:R-:W4:Y:S01]  /*40c0*/  MUFU.EX2 R139, R10 ;  /* 0x0000000a008b7308 */ /* 0x000f220000000800 */
[----:B--2---:R-:W-:Y:S01]  /*40d0*/  F2FP.BF16.F32.PACK_AB R0, R70, R71 ;  /* 0x000000474600723e */ /* 0x004fe200000010ff */
[----:B------:R2:W-:Y:S04]  /*40e0*/  STS [R135+0x14400], R3 ;  /* 0x0144000387007388 */ /* 0x0005e80000000800 */
[----:B------:R1:W-:Y:S04]  /*40f0*/  STS [R131+0x400], R4 ;  /* 0x0004000483007388 */ /* 0x0003e80000000800 */
[----:B------:R3:W-:Y:S01]  /*4100*/  STS [R131], R0 ;  /* 0x0000000083007388 */ /* 0x0007e20000000800 */
[----:B--2---:R-:W-:Y:S02]  /*4110*/  F2FP.BF16.F32.PACK_AB R3, R194, R196 ;  /* 0x000000c4c203723e */ /* 0x004fe400000010ff */
[----:B-1----:R-:W-:Y:S02]  /*4120*/  F2FP.BF16.F32.PACK_AB R4, R245, R246 ;  /* 0x000000f6f504723e */ /* 0x002fe400000010ff */
[----:B---3--:R-:W-:Y:S03]  /*4130*/  MOV R0, R161 ;  /* 0x000000a100007202 */ /* 0x008fe60000000f00 */
[----:B------:R1:W-:Y:S01]  /*4140*/  STS [R134], R4 ;  /* 0x0000000486007388 */ /* 0x0003e20000000800 */
[----:B------:R-:W-:Y:S05]  /*4150*/  @!P0 FSEL R0, R161, -INF , !P3 ;  /* 0xff800000a1008808 */ /* 0x000fea0005800000 */
[--C-:B------:R-:W-:Y:S01]  /*4160*/  FFMA.FTZ R6, R0, UR12, -R2.reuse ;  /* 0x0000000c00067c23 */ /* 0x100fe20008010802 */
[----:B------:R-:W-:Y:S01]  /*4170*/  F2FP.BF16.F32.PACK_AB R0, R151, R150 ;  /* 0x000000969700723e */ /* 0x000fe200000010ff */
[----:B------:R-:W-:Y:S01]  /*4180*/  FFMA.FTZ R2, R5, UR12, -R2 ;  /* 0x0000000c05027c23 */ /* 0x000fe20008010802 */
[----:B------:R-:W-:Y:S01]  /*4190*/  F2FP.BF16.F32.PACK_AB R5, R243, R244 ;  /* 0x000000f4f305723e */ /* 0x000fe200000010ff */
[----:B------:R-:W-:Y:S02]  /*41a0*/  MUFU.EX2 R192, R6 ;  /* 0x0000000600c07308 */ /* 0x000fe40000000800 */
[----:B------:R2:W-:Y:S04]  /*41b0*/  STS [R134+0x400], R0 ;  /* 0x0004000086007388 */ /* 0x0005e80000000800 */
[----:B------:R3:W-:Y:S04]  /*41c0*/  STS [R131+0x2000], R3 ;  /* 0x0020000383007388 */ /* 0x0007e80000000800 */
[----:B------:R4:W3:Y:S01]  /*41d0*/  MUFU.EX2 R191, R2 ;  /* 0x0000000200bf7308 */ /* 0x0008e20000000800 */
[----:B-1----:R-:W-:Y:S05]  /*41e0*/  F2FP.BF16.F32.PACK_AB R4, R215, R216 ;  /* 0x000000d8d704723e */ /* 0x002fea00000010ff */
[----:B------:R1:W-:Y:S01]  /*41f0*/  STS [R131+0x2400], R4 ;  /* 0x0024000483007388 */ /* 0x0003e20000000800 */
[----:B----4-:R-:W-:Y:S02]  /*4200*/  F2FP.BF16.F32.PACK_AB R2, R240, R237 ;  /* 0x000000edf002723e */ /* 0x010fe400000010ff */
[----:B--2---:R-:W-:Y:S02]  /*4210*/  F2FP.BF16.F32.PACK_AB R0, R211, R212 ;  /* 0x000000d4d300723e */ /* 0x004fe400000010ff */
[----:B---3--:R-:W-:Y:S03]  /*4220*/  F2FP.BF16.F32.PACK_AB R3, R182, R183 ;  /* 0x000000b7b603723e */ /* 0x008fe600000010ff */
[----:B------:R2:W-:Y:S04]  /*4230*/  STS [R134+0x2400], R0 ;  /* 0x0024000086007388 */ /* 0x0005e80000000800 */
[----:B------:R3:W-:Y:S04]  /*4240*/  STS [R134+0x2000], R3 ;  /* 0x0020000386007388 */ /* 0x0007e80000000800 */
[----:B------:R-:W-:Y:S01]  /*4250*/  STS [R130], R5 ;  /* 0x0000000582007388 */ /* 0x000fe20000000800 */
[----:B-1----:R-:W-:Y:S05]  /*4260*/  F2FP.BF16.F32.PACK_AB R4, R147, R146 ;  /* 0x000000929304723e */ /* 0x002fea00000010ff */
[----:B------:R1:W-:Y:S04]  /*4270*/  STS [R130+0x400], R4 ;  /* 0x0004000482007388 */ /* 0x0003e80000000800 */
[----:B------:R4:W-:Y:S01]  /*4280*/  STS [R132], R2 ;  /* 0x0000000284007388 */ /* 0x0009e20000000800 */
[----:B--2---:R-:W-:Y:S02]  /*4290*/  F2FP.BF16.F32.PACK_AB R0, R139, R141 ;  /* 0x0000008d8b00723e */ /* 0x004fe400000010ff */
[----:B---3--:R-:W-:Y:S03]  /*42a0*/  F2FP.BF16.F32.PACK_AB R3, R174, R175 ;  /* 0x000000afae03723e */ /* 0x008fe600000010ff */
[----:B------:R2:W-:Y:S04]  /*42b0*/  STS [R132+0x400], R0 ;  /* 0x0004000084007388 */ /* 0x0005e80000000800 */
[----:B------:R3:W-:Y:S01]  /*42c0*/  STS [R130+0x2000], R3 ;  /* 0x0020000382007388 */ /* 0x0007e20000000800 */
[----:B-1----:R-:W-:Y:S02]  /*42d0*/  F2FP.BF16.F32.PACK_AB R4, R203, R204 ;  /* 0x000000cccb04723e */ /* 0x002fe400000010ff */
[----:B----4-:R-:W-:Y:S03]  /*42e0*/  F2FP.BF16.F32.PACK_AB R2, R191, R192 ;  /* 0x000000c0bf02723e */ /* 0x010fe600000010ff */
[----:B------:R-:W-:Y:S04]  /*42f0*/  STS [R130+0x2400], R4 ;  /* 0x0024000482007388 */ /* 0x000fe80000000800 */
[----:B------:R1:W-:Y:S01]  /*4300*/  STS [R132+0x2400], R2 ;  /* 0x0024000284007388 */ /* 0x0003e20000000800 */
[----:B--2---:R-:W-:Y:S02]  /*4310*/  LEA R0, R120, UR4, 0x1 ;  /* 0x0000000478007c11 */ /* 0x004fe4000f8e08ff */
[----:B---3--:R-:W-:Y:S05]  /*4320*/  F2FP.BF16.F32.PACK_AB R3, R168, R171 ;  /* 0x000000aba803723e */ /* 0x008fea00000010ff */
[----:B------:R-:W-:Y:S04]  /*4330*/  STS [R132+0x2000], R3 ;  /* 0x0020000384007388 */ /* 0x000fe80000000800 */
[----:B------:R-:W-:Y:S08]  /*4340*/  LDSM.16.M88.4 R64, [R0+0x4000] ;  /* 0x004000000040783b */ /* 0x000ff00000000200 */
[----:B------:R2:W-:Y:S01]  /*4350*/  LDSM.16.M88.4 R60, [R0+0x5000] ;  /* 0x00500000003c783b */ /* 0x0005e20000000200 */
[----:B-1----:R-:W-:Y:S07]  /*4360*/  IMAD.MOV.U32 R2, RZ, RZ, R19 ;  /* 0x000000ffff027224 */ /* 0x002fee00078e0013 */
[----:B------:R-:W1:Y:S08]  /*4370*/  LDSM.16.M88.4 R16, [R113+0x8000] ;  /* 0x008000007110783b */ /* 0x000e700000000200 */
[----:B------:R-:W3:Y:S01]  /*4380*/  LDSM.16.M88.4 R32, [R113+0x8400] ;  /* 0x008400007120783b */ /* 0x000ee20000000200 */
[----:B--2---:R-:W-:Y:S07]  /*4390*/  IADD3 R0, PT, PT, R0, R112, RZ ;  /* 0x0000007000007210 */ /* 0x004fee0007ffe0ff */
[----:B------:R-:W2:Y:S08]  /*43a0*/  LDSM.16.M88.4 R48, [R113+0x8800] ;  /* 0x008800007130783b */ /* 0x000eb00000000200 */
[----:B------:R-:W4:Y:S08]  /*43b0*/  LDSM.16.M88.4 R100, [R113+0x8c00] ;  /* 0x008c00007164783b */ /* 0x000f300000000200 */
[----:B------:R-:W-:Y:S01]  /*43c0*/  LDSM.16.M88.4 R108, [R0+0x5000] ;  /* 0x00500000006c783b */ /* 0x000fe20000000200 */
[-C--:B-1----:R-:W-:Y:S07]  /*43d0*/  HMMA.16816.F32.BF16 R4, R64, R16.reuse, RZ ;  /* 0x000000104004723c */ /* 0x082fee00000418ff */
[----:B------:R1:W5:Y:S01]  /*43e0*/  LDG.E R3, desc[UR26][R104.64+0x120] ;  /* 0x0001201a68037981 */ /* 0x000362000c1e1900 */
[C---:B------:R-:W-:Y:S08]  /*43f0*/  HMMA.16816.F32.BF16 R8, R60.reuse, R16, RZ ;  /* 0x000000103c08723c */ /* 0x040ff000000418ff */
[-C--:B------:R-:W-:Y:S08]  /*4400*/  HMMA.16816.F32.BF16 R12, R60, R18.reuse, RZ ;  /* 0x000000123c0c723c */ /* 0x080ff000000418ff */
[C---:B------:R-:W-:Y:S01]  /*4410*/  HMMA.16816.F32.BF16 R16, R64.reuse, R18, RZ ;  /* 0x000000124010723c */ /* 0x040fe200000418ff */
[----:B-1----:R-:W-:Y:S07]  /*4420*/  LDSM.16.M88.4 R104, [R117+0x8000] ;  /* 0x008000007568783b */ /* 0x002fee0000000200 */
[-C--:B---3--:R-:W-:Y:S08]  /*4430*/  HMMA.16816.F32.BF16 R20, R64, R32.reuse, RZ ;  /* 0x000000204014723c */ /* 0x088ff000000418ff */
[C---:B------:R-:W-:Y:S08]  /*4440*/  HMMA.16816.F32.BF16 R24, R60.reuse, R32, RZ ;  /* 0x000000203c18723c */ /* 0x040ff000000418ff */
[-C--:B------:R-:W-:Y:S08]  /*4450*/  HMMA.16816.F32.BF16 R28, R60, R34.reuse, RZ ;  /* 0x000000223c1c723c */ /* 0x080ff000000418ff */
[C---:B------:R-:W-:Y:S08]  /*4460*/  HMMA.16816.F32.BF16 R32, R64.reuse, R34, RZ ;  /* 0x000000224020723c */ /* 0x040ff000000418ff */
[-C--:B--2---:R-:W-:Y:S08]  /*4470*/  HMMA.16816.F32.BF16 R36, R64, R48.reuse, RZ ;  /* 0x000000304024723c */ /* 0x084ff000000418ff */
        /* <DEDUP_REMOVED lines=9> */
[----:B------:R-:W-:Y:S04]  /*4510*/  LOP3.LUT R2, R124, 0x30, R122, 0xf8, !PT ;  /* 0x000000307c027812 */ /* 0x000fe800078ef87a */
[----:B------:R-:W-:Y:S01]  /*4520*/  LOP3.LUT R2, R2, 0x1c0, R125, 0xf8, !PT ;  /* 0x000001c002027812 */ /* 0x000fe200078ef87d */
[-C--:B--2---:R-:W-:Y:S08]  /*4530*/  HMMA.16816.F32.BF16 R4, R100, R104.reuse, R4 ;  /* 0x000000686404723c */ /* 0x084ff00000041804 */
[C---:B------:R-:W-:Y:S08]  /*4540*/  HMMA.16816.F32.BF16 R8, R108.reuse, R104, R8 ;  /* 0x000000686c08723c */ /* 0x040ff00000041808 */
[-C--:B------:R-:W-:Y:S03]  /*4550*/  HMMA.16816.F32.BF16 R12, R108, R106.reuse, R12 ;  /* 0x0000006a6c0c723c */ /* 0x080fe6000004180c */
[C---:B------:R-:W-:Y:S01]  /*4560*/  FADD.FTZ R6, -R115.reuse, R6 ;  /* 0x0000000673067221 */ /* 0x040fe20000010100 */
[----:B------:R-:W-:Y:S01]  /*4570*/  FADD.FTZ R7, -R115, R7 ;  /* 0x0000000773077221 */ /* 0x000fe20000010100 */
[----:B------:R-:W-:Y:S02]  /*4580*/  FADD.FTZ R4, -R128, R4 ;  /* 0x0000000480047221 */ /* 0x000fe40000010100 */
[----:B------:R-:W-:Y:S01]  /*4590*/  FMUL.FTZ R6, R69, R6 ;  /* 0x0000000645067220 */ /* 0x000fe20000410000 */
[C---:B------:R-:W-:Y:S01]  /*45a0*/  HMMA.16816.F32.BF16 R16, R100.reuse, R106, R16 ;  /* 0x0000006a6410723c */ /* 0x040fe20000041810 */
[----:B------:R-:W1:Y:S03]  /*45b0*/  LDSM.16.M88.4 R104, [R117+0x8400] ;  /* 0x008400007568783b */ /* 0x000e660000000200 */
[----:B------:R-:W-:Y:S11]  /*45c0*/  FMUL.FTZ R7, R68, R7 ;  /* 0x0000000744077220 */ /* 0x000ff60000410000 */
[----:B------:R-:W-:Y:S04]  /*45d0*/  @!UPT UIADD3 URZ, UPT, UPT, URZ, URZ, URZ ;  /* 0x000000fffffff290 */ /* 0x000fe8000fffe0ff */
[C---:B------:R-:W-:Y:S01]  /*45e0*/  FADD.FTZ R16, -R128.reuse, R16 ;  /* 0x0000001080107221 */ /* 0x040fe20000010100 */
[C---:B------:R-:W-:Y:S03]  /*45f0*/  FADD.FTZ R17, -R128.reuse, R17 ;  /* 0x0000001180117221 */ /* 0x040fe60000010100 */
[----:B------:R-:W-:Y:S01]  /*4600*/  FMUL.FTZ R16, R77, R16 ;  /* 0x000000104d107220 */ /* 0x000fe20000410000 */
[-C--:B-1----:R-:W-:Y:S08]  /*4610*/  HMMA.16816.F32.BF16 R20, R100, R104.reuse, R20 ;  /* 0x000000686414723c */ /* 0x082ff00000041814 */
[C---:B------:R-:W-:Y:S08]  /*4620*/  HMMA.16816.F32.BF16 R24, R108.reuse, R104, R24 ;  /* 0x000000686c18723c */ /* 0x040ff00000041818 */
[-C--:B------:R-:W-:Y:S08]  /*4630*/  HMMA.16816.F32.BF16 R28, R108, R106.reuse, R28 ;  /* 0x0000006a6c1c723c */ /* 0x080ff0000004181c */
[C---:B------:R-:W-:Y:S01]  /*4640*/  HMMA.16816.F32.BF16 R32, R100.reuse, R106, R32 ;  /* 0x0000006a6420723c */ /* 0x040fe20000041820 */
[----:B------:R-:W1:Y:S11]  /*4650*/  LDSM.16.M88.4 R104, [R117+0x8800] ;  /* 0x008800007568783b */ /* 0x000e760000000200 */
[----:B------:R-:W-:Y:S07]  /*4660*/  @!UPT UIADD3 URZ, UPT, UPT, URZ, URZ, URZ ;  /* 0x000000fffffff290 */ /* 0x000fee000fffe0ff */
[C---:B------:R-:W-:Y:S01]  /*4670*/  FADD.FTZ R32, -R128.reuse, R32 ;  /* 0x0000002080207221 */ /* 0x040fe20000010100 */
[-C--:B-1----:R-:W-:Y:S08]  /*4680*/  HMMA.16816.F32.BF16 R36, R100, R104.reuse, R36 ;  /* 0x000000686424723c */ /* 0x082ff00000041824 */
[C---:B------:R-:W-:Y:S08]  /*4690*/  HMMA.16816.F32.BF16 R40, R108.reuse, R104, R40 ;  /* 0x000000686c28723c */ /* 0x040ff00000041828 */
[-C--:B------:R-:W-:Y:S08]  /*46a0*/  HMMA.16816.F32.BF16 R44, R108, R106.reuse, R44 ;  /* 0x0000006a6c2c723c */ /* 0x080ff0000004182c */
[C---:B------:R-:W-:Y:S01]  /*46b0*/  HMMA.16816.F32.BF16 R48, R100.reuse, R106, R48 ;  /* 0x0000006a6430723c */ /* 0x040fe20000041830 */
[----:B------:R-:W1:Y:S07]  /*46c0*/  LDSM.16.M88.4 R104, [R117+0x8c00] ;  /* 0x008c00007568783b */ /* 0x000e6e0000000200 */
[-C--:B-1----:R-:W-:Y:S08]  /*46d0*/  HMMA.16816.F32.BF16 R52, R100, R104.reuse, R52 ;  /* 0x000000686434723c */ /* 0x082ff00000041834 */
[C---:B------:R-:W-:Y:S04]  /*46e0*/  HMMA.16816.F32.BF16 R56, R108.reuse, R104, R56 ;  /* 0x000000686c38723c */ /* 0x040fe80000041838 */
[----:B------:R-:W-:Y:S04]  /*46f0*/  SHF.L.U32 R105, R123, 0x3, RZ ;  /* 0x000000037b697819 */ /* 0x000fe800000006ff */
[----:B------:R-:W-:Y:S01]  /*4700*/  LOP3.LUT R104, R105, 0x38, RZ, 0xc0, !PT ;  /* 0x0000003869687812 */ /* 0x000fe200078ec0ff */
[-C--:B------:R-:W-:Y:S03]  /*4710*/  HMMA.16816.F32.BF16 R60, R108, R106.reuse, R60 ;  /* 0x0000006a6c3c723c */ /* 0x080fe6000004183c */
[----:B------:R-:W-:Y:S01]  /*4720*/  FADD.FTZ R108, -R128, R5 ;  /* 0x00000005806c7221 */ /* 0x000fe20000010100 */
[----:B------:R-:W-:Y:S01]  /*4730*/  FMUL.FTZ R109, R0, R4 ;  /* 0x00000004006d7220 */ /* 0x000fe20000410000 */
[----:B------:R-:W-:Y:S01]  /*4740*/  LOP3.LUT R0, R125, 0x400, RZ, 0xc0, !PT ;  /* 0x000004007d007812 */ /* 0x000fe200078ec0ff */
[----:B------:R-:W-:Y:S01]  /*4750*/  FFMA.FTZ R5, -R251, R251, 1 ;  /* 0x3f800000fb057423 */ /* 0x000fe200000101fb */
[----:B------:R-:W-:Y:S01]  /*4760*/  LOP3.LUT R2, R2, R104, RZ, 0x3c, !PT ;  /* 0x0000006802027212 */ /* 0x000fe200078e3cff */
[----:B------:R-:W-:Y:S01]  /*4770*/  FMUL.FTZ R108, R78, R108 ;  /* 0x0000006c4e6c7220 */ /* 0x000fe20000410000 */
[----:B------:R-:W-:Y:S01]  /*4780*/  HMMA.16816.F32.BF16 R64, R100, R106, R64 ;  /* 0x0000006a6440723c */ /* 0x000fe20000041840 */
[----:B------:R1:W5:Y:S03]  /*4790*/  LDL.LU R78, [R1+0x5c] ;  /* 0x00005c00014e7983 */ /* 0x0003660000300800 */
[----:B------:R-:W-:Y:S01]  /*47a0*/  FADD.FTZ R102, -R128, R21 ;  /* 0x0000001580667221 */ /* 0x000fe20000010100 */
[----:B------:R1:W5:Y:S01]  /*47b0*/  LDL.LU R77, [R1+0x58] ;  /* 0x00005800014d7983 */ /* 0x0003620000300800 */
[----:B------:R-:W-:Y:S02]  /*47c0*/  IMAD R2, R2, 0x2, R0 ;  /* 0x0000000202027824 */ /* 0x000fe400078e0200 */
[----:B------:R-:W-:Y:S01]  /*47d0*/  FADD.FTZ R0, -R128, R20 ;  /* 0x0000001480007221 */ /* 0x000fe20000010100 */
[----:B------:R-:W-:Y:S01]  /*47e0*/  FMUL.FTZ R20, R76, R17 ;  /* 0x000000114c147220 */ /* 0x000fe20000410000 */
[----:B------:R-:W-:Y:S01]  /*47f0*/  FMUL.FTZ R102, R74, R102 ;  /* 0x000000664a667220 */ /* 0x000fe20000410000 */
[----:B------:R1:W5:Y:S01]  /*4800*/  LDL.LU R76, [R1+0x54] ;  /* 0x00005400014c7983 */ /* 0x0003620000300800 */
[----:B------:R-:W-:Y:S01]  /*4810*/  FMUL.FTZ R21, R75, R0 ;  /* 0x000000004b157220 */ /* 0x000fe20000410000 */
[----:B------:R-:W-:Y:S01]  /*4820*/  FFMA.FTZ R17, -R250, R250, 1 ;  /* 0x3f800000fa117423 */ /* 0x000fe200000101fa */
[----:B------:R-:W-:Y:S01]  /*4830*/  FMUL.FTZ R5, R5, UR13 ;  /* 0x0000000d05057c20 */ /* 0x000fe20008410000 */
[----:B------:R1:W5:Y:S01]  /*4840*/  LDL.LU R75, [R1+0x50] ;  /* 0x00005000014b7983 */ /* 0x0003620000300800 */
[----:B------:R-:W-:Y:S01]  /*4850*/  FFMA.FTZ R4, -R252, R252, 1 ;  /* 0x3f800000fc047423 */ /* 0x000fe200000101fc */
[----:B------:R-:W-:Y:S01]  /*4860*/  FMUL.FTZ R17, R17, UR13 ;  /* 0x0000000d11117c20 */ /* 0x000fe20008410000 */
[----:B------:R-:W-:Y:S01]  /*4870*/  FMUL.FTZ R100, R108, R5 ;  /* 0x000000056c647220 */ /* 0x000fe20000410000 */
[----:B------:R1:W5:Y:S01]  /*4880*/  LDL.LU R74, [R1+0x4c] ;  /* 0x00004c00014a7983 */ /* 0x0003620000300800 */
[----:B------:R-:W-:Y:S01]  /*4890*/  FFMA.FTZ R5, -R249, R249, 1 ;  /* 0x3f800000f9057423 */ /* 0x000fe200000101f9 */
[----:B------:R-:W-:Y:S01]  /*48a0*/  FMUL.FTZ R17, R16, R17 ;  /* 0x0000001110117220 */ /* 0x000fe20000410000 */
[----:B------:R-:W-:Y:S01]  /*48b0*/  FMUL.FTZ R4, R4, UR13 ;  /* 0x0000000d04047c20 */ /* 0x000fe20008410000 */
[----:B------:R-:W-:Y:S01]  /*48c0*/  FFMA.FTZ R0, -R247, R247, 1 ;  /* 0x3f800000f7007423 */ /* 0x000fe200000101f7 */
[----:B------:R-:W-:Y:S01]  /*48d0*/  FMUL.FTZ R5, R5, UR13 ;  /* 0x0000000d05057c20 */ /* 0x000fe20008410000 */
[----:B------:R-:W-:Y:S01]  /*48e0*/  FADD.FTZ R64, -R128, R64 ;  /* 0x0000004080407221 */ /* 0x000fe20000010100 */
[----:B------:R-:W-:Y:S01]  /*48f0*/  FMUL.FTZ R101, R109, R4 ;  /* 0x000000046d657220 */ /* 0x000fe20000410000 */
[----:B------:R-:W-:Y:S01]  /*4900*/  FFMA.FTZ R4, -R248, R248, 1 ;  /* 0x3f800000f8047423 */ /* 0x000fe200000101f8 */
[----:B------:R-:W-:Y:S01]  /*4910*/  FMUL.FTZ R5, R20, R5 ;  /* 0x0000000514057220 */ /* 0x000fe20000410000 */
[----:B------:R-:W-:Y:S01]  /*4920*/  FADD.FTZ R20, -R128, R33 ;  /* 0x0000002180147221 */ /* 0x000fe20000010100 */
[----:B------:R-:W-:Y:S01]  /*4930*/  FMUL.FTZ R0, R0, UR13 ;  /* 0x0000000d00007c20 */ /* 0x000fe20008410000 */
[----:B------:R-:W-:Y:S01]  /*4940*/  FMUL.FTZ R4, R4, UR13 ;  /* 0x0000000d04047c20 */ /* 0x000fe20008410000 */
[----:B------:R-:W-:Y:S01]  /*4950*/  F2FP.BF16.F32.PACK_AB R16, R100, R101 ;  /* 0x000000656410723e */ /* 0x000fe200000010ff */
[----:B------:R-:W-:Y:S01]  /*4960*/  FADD.FTZ R65, -R128, R65 ;  /* 0x0000004180417221 */ /* 0x000fe20000010100 */
[----:B------:R-:W-:Y:S01]  /*4970*/  F2FP.BF16.F32.PACK_AB R33, R5, R17 ;  /* 0x000000110521723e */ /* 0x000fe200000010ff */
[----:B------:R-:W-:Y:S01]  /*4980*/  FMUL.FTZ R5, R73, R32 ;  /* 0x0000002049057220 */ /* 0x000fe20000410000 */
[----:B------:R-:W-:Y:S01]  /*4990*/  FMUL.FTZ R17, R72, R20 ;  /* 0x0000001448117220 */ /* 0x000fe20000410000 */
[----:B------:R1:W5:Y:S01]  /*49a0*/  LDL.LU R73, [R1+0x48] ;  /* 0x0000480001497983 */ /* 0x0003620000300800 */
[C---:B------:R-:W-:Y:S01]  /*49b0*/  FADD.FTZ R32, -R128.reuse, R36 ;  /* 0x0000002480207221 */ /* 0x040fe20000010100 */
[----:B------:R-:W-:Y:S01]  /*49c0*/  FADD.FTZ R36, -R128, R37 ;  /* 0x0000002580247221 */ /* 0x000fe20000010100 */
[----:B------:R-:W-:Y:S01]  /*49d0*/  FMUL.FTZ R4, R21, R4 ;  /* 0x0000000415047220 */ /* 0x000fe20000410000 */
[----:B------:R1:W5:Y:S01]  /*49e0*/  LDL.LU R72, [R1+0x44] ;  /* 0x0000440001487983 */ /* 0x0003620000300800 */
[----:B------:R-:W-:Y:S01]  /*49f0*/  FMUL.FTZ R32, R71, R32 ;  /* 0x0000002047207220 */ /* 0x000fe20000410000 */
[----:B------:R-:W-:Y:S01]  /*4a00*/  FMUL.FTZ R36, R70, R36 ;  /* 0x0000002446247220 */ /* 0x000fe20000410000 */
[----:B------:R-:W-:Y:S01]  /*4a10*/  FMUL.FTZ R0, R102, R0 ;  /* 0x0000000066007220 */ /* 0x000fe20000410000 */
[----:B------:R1:W5:Y:S01]  /*4a20*/  LDL.LU R71, [R1+0x40] ;  /* 0x0000400001477983 */ /* 0x0003620000300800 */
[----:B------:R-:W-:Y:S01]  /*4a30*/  FFMA.FTZ R21, -R242, R242, 1 ;  /* 0x3f800000f2157423 */ /* 0x000fe200000101f2 */
[----:B------:R-:W-:Y:S01]  /*4a40*/  FFMA.FTZ R20, -R241, R241, 1 ;  /* 0x3f800000f1147423 */ /* 0x000fe200000101f1 */
[----:B------:R-:W-:Y:S01]  /*4a50*/  FADD.FTZ R37, -R128, R48 ;  /* 0x0000003080257221 */ /* 0x000fe20000010100 */
[----:B------:R1:W5:Y:S01]  /*4a60*/  LDL.LU R70, [R1+0x3c] ;  /* 0x00003c0001467983 */ /* 0x0003620000300800 */
[----:B------:R-:W-:Y:S01]  /*4a70*/  F2FP.BF16.F32.PACK_AB R100, R0, R4 ;  /* 0x000000040064723e */ /* 0x000fe200000010ff */
[----:B------:R-:W-:Y:S01]  /*4a80*/  FMUL.FTZ R21, R21, UR13 ;  /* 0x0000000d15157c20 */ /* 0x000fe20008410000 */
[----:B------:R-:W-:Y:S01]  /*4a90*/  FMUL.FTZ R20, R20, UR13 ;  /* 0x0000000d14147c20 */ /* 0x000fe20008410000 */
[----:B------:R1:W5:Y:S01]  /*4aa0*/  LDL.LU R69, [R1+0x38] ;  /* 0x0000380001457983 */ /* 0x0003620000300800 */
[----:B------:R-:W-:Y:S01]  /*4ab0*/  FFMA.FTZ R4, -R239, R239, 1 ;  /* 0x3f800000ef047423 */ /* 0x000fe200000101ef */
[----:B------:R-:W-:Y:S01]  /*4ac0*/  FFMA.FTZ R0, -R238, R238, 1 ;  /* 0x3f800000ee007423 */ /* 0x000fe200000101ee */
[----:B------:R-:W-:Y:S01]  /*4ad0*/  FMUL.FTZ R21, R5, R21 ;  /* 0x0000001505157220 */ /* 0x000fe20000410000 */
[----:B------:R1:W5:Y:S01]  /*4ae0*/  LDL.LU R68, [R1+0x34] ;  /* 0x0000340001447983 */ /* 0x0003620000300800 */
[----:B------:R-:W-:Y:S01]  /*4af0*/  FMUL.FTZ R20, R17, R20 ;  /* 0x0000001411147220 */ /* 0x000fe20000410000 */
[----:B------:R-:W-:Y:S01]  /*4b00*/  FMUL.FTZ R4, R4, UR13 ;  /* 0x0000000d04047c20 */ /* 0x000fe20008410000 */
[----:B------:R-:W-:Y:S01]  /*4b10*/  FMUL.FTZ R0, R0, UR13 ;  /* 0x0000000d00007c20 */ /* 0x000fe20008410000 */
[----:B------:R-:W-:Y:S01]  /*4b20*/  FADD.FTZ R48, -R128, R49 ;  /* 0x0000003180307221 */ /* 0x000fe20000010100 */
[----:B------:R-:W-:Y:S01]  /*4b30*/  FFMA.FTZ R17, -R236, R236, 1 ;  /* 0x3f800000ec117423 */ /* 0x000fe200000101ec */
[----:B------:R-:W-:Y:S01]  /*4b40*/  FFMA.FTZ R5, -R235, R235, 1 ;  /* 0x3f800000eb057423 */ /* 0x000fe200000101eb */
[----:B------:R-:W-:Y:S01]  /*4b50*/  FMUL.FTZ R4, R32, R4 ;  /* 0x0000000420047220 */ /* 0x000fe20000410000 */
[----:B------:R-:W-:Y:S01]  /*4b60*/  FMUL.FTZ R0, R36, R0 ;  /* 0x0000000024007220 */ /* 0x000fe20000410000 */
[----:B------:R-:W-:Y:S01]  /*4b70*/  FADD.FTZ R49, -R128, R52 ;  /* 0x0000003480317221 */ /* 0x000fe20000010100 */
[----:B------:R-:W-:Y:S01]  /*4b80*/  FMUL.FTZ R37, R246, R37 ;  /* 0x00000025f6257220 */ /* 0x000fe20000410000 */
[----:B------:R-:W-:Y:S01]  /*4b90*/  FMUL.FTZ R48, R245, R48 ;  /* 0x00000030f5307220 */ /* 0x000fe20000410000 */
[----:B------:R-:W-:Y:S01]  /*4ba0*/  FADD.FTZ R52, -R128, R53 ;  /* 0x0000003580347221 */ /* 0x000fe20000010100 */
[----:B------:R-:W-:Y:S01]  /*4bb0*/  FMUL.FTZ R17, R17, UR13 ;  /* 0x0000000d11117c20 */ /* 0x000fe20008410000 */
[----:B------:R-:W-:Y:S01]  /*4bc0*/  FMUL.FTZ R5, R5, UR13 ;  /* 0x0000000d05057c20 */ /* 0x000fe20008410000 */
[----:B------:R-:W-:Y:S01]  /*4bd0*/  FFMA.FTZ R32, -R234, R234, 1 ;  /* 0x3f800000ea207423 */ /* 0x000fe200000101ea */
[----:B------:R-:W-:Y:S01]  /*4be0*/  FFMA.FTZ R36, -R233, R233, 1 ;  /* 0x3f800000e9247423 */ /* 0x000fe200000101e9 */
[----:B------:R-:W-:Y:S01]  /*4bf0*/  FMUL.FTZ R49, R244, R49 ;  /* 0x00000031f4317220 */ /* 0x000fe20000410000 */
[----:B------:R-:W-:Y:S01]  /*4c00*/  FMUL.FTZ R52, R243, R52 ;  /* 0x00000034f3347220 */ /* 0x000fe20000410000 */
[----:B------:R-:W-:Y:S01]  /*4c10*/  FMUL.FTZ R17, R37, R17 ;  /* 0x0000001125117220 */ /* 0x000fe20000410000 */
[----:B------:R-:W-:Y:S01]  /*4c20*/  FMUL.FTZ R5, R48, R5 ;  /* 0x0000000530057220 */ /* 0x000fe20000410000 */
[----:B------:R-:W-:Y:S01]  /*4c30*/  FMUL.FTZ R32, R32, UR13 ;  /* 0x0000000d20207c20 */ /* 0x000fe20008410000 */
[----:B------:R-:W-:Y:S01]  /*4c40*/  FMUL.FTZ R36, R36, UR13 ;  /* 0x0000000d24247c20 */ /* 0x000fe20008410000 */
[----:B------:R-:W-:Y:S02]  /*4c50*/  F2FP.BF16.F32.PACK_AB R48, R0, R4 ;  /* 0x000000040030723e */ /* 0x000fe400000010ff */
[----:B------:R-:W-:Y:S01]  /*4c60*/  FMUL.FTZ R4, R49, R32 ;  /* 0x0000002031047220 */ /* 0x000fe20000410000 */
[----:B------:R-:W-:Y:S01]  /*4c70*/  FMUL.FTZ R0, R52, R36 ;  /* 0x0000002434007220 */ /* 0x000fe20000410000 */
[----:B------:R-:W-:Y:S01]  /*4c80*/  F2FP.BF16.F32.PACK_AB R53, R20, R21 ;  /* 0x000000151435723e */ /* 0x000fe200000010ff */
[----:B------:R-:W-:Y:S01]  /*4c90*/  FFMA.FTZ R32, -R223, R223, 1 ;  /* 0x3f800000df207423 */ /* 0x000fe200000101df */
[----:B------:R-:W-:Y:S01]  /*4ca0*/  F2FP.BF16.F32.PACK_AB R37, R5, R17 ;  /* 0x000000110525723e */ /* 0x000fe200000010ff */
[----:B------:R-:W-:Y:S01]  /*4cb0*/  FFMA.FTZ R21, -R226, R226, 1 ;  /* 0x3f800000e2157423 */ /* 0x000fe200000101e2 */
[----:B------:R-:W-:Y:S01]  /*4cc0*/  FFMA.FTZ R20, -R127, R127, 1 ;  /* 0x3f8000007f147423 */ /* 0x000fe2000001017f */
[----:B------:R-:W-:Y:S01]  /*4cd0*/  FFMA.FTZ R17, -R126, R126, 1 ;  /* 0x3f8000007e117423 */ /* 0x000fe2000001017e */
[----:B------:R-:W-:Y:S01]  /*4ce0*/  F2FP.BF16.F32.PACK_AB R36, R0, R4 ;  /* 0x000000040024723e */ /* 0x000fe200000010ff */
[----:B------:R-:W-:Y:S01]  /*4cf0*/  FMUL.FTZ R0, R237, R64 ;  /* 0x00000040ed007220 */ /* 0x000fe20000410000 */
[----:B------:R-:W-:Y:S01]  /*4d00*/  FMUL.FTZ R32, R32, UR13 ;  /* 0x0000000d20207c20 */ /* 0x000fe20008410000 */
[----:B------:R-:W-:Y:S01]  /*4d10*/  FMUL.FTZ R4, R240, R65 ;  /* 0x00000041f0047220 */ /* 0x000fe20000410000 */
[----:B------:R-:W-:Y:S01]  /*4d20*/  SHF.L.U32 R127, R123, 0x2, RZ ;  /* 0x000000027b7f7819 */ /* 0x000fe200000006ff */
[----:B------:R-:W-:Y:S01]  /*4d30*/  FMUL.FTZ R21, R21, UR13 ;  /* 0x0000000d15157c20 */ /* 0x000fe20008410000 */
[----:B------:R-:W-:Y:S01]  /*4d40*/  FMUL.FTZ R20, R20, UR13 ;  /* 0x0000000d14147c20 */ /* 0x000fe20008410000 */
[----:B------:R-:W-:Y:S01]  /*4d50*/  FMUL.FTZ R17, R17, UR13 ;  /* 0x0000000d11117c20 */ /* 0x000fe20008410000 */
[----:B------:R-:W-:Y:S01]  /*4d60*/  FMUL.FTZ R32, R0, R32 ;  /* 0x0000002000207220 */ /* 0x000fe20000410000 */
[----:B------:R-:W-:Y:S01]  /*4d70*/  LOP3.LUT R127, R127, 0x18, RZ, 0xc0, !PT ;  /* 0x000000187f7f7812 */ /* 0x000fe200078ec0ff */
[----:B------:R-:W-:Y:S01]  /*4d80*/  FMUL.FTZ R21, R4, R21 ;  /* 0x0000001504157220 */ /* 0x000fe20000410000 */
[----:B------:R-:W-:Y:S01]  /*4d90*/  SHF.L.U32 R126, R123, 0x5, RZ ;  /* 0x000000057b7e7819 */ /* 0x000fe200000006ff */
[----:B------:R-:W-:Y:S01]  /*4da0*/  FMUL.FTZ R20, R6, R20 ;  /* 0x0000001406147220 */ /* 0x000fe20000410000 */
[----:B------:R-:W-:Y:S01]  /*4db0*/  FMUL.FTZ R17, R7, R17 ;  /* 0x0000001107117220 */ /* 0x000fe20000410000 */
[----:B-1----:R-:W-:Y:S06]  /*4dc0*/  BRA.U !UP0, `(.L_x_619) ;  /* 0x0000000108747547 */ /* 0x002fec000b800000 */
[----:B------:R-:W2:Y:S01]  /*4dd0*/  LDL.LU R103, [R1+0xc] ;  /* 0x00000c0001677983 */ /* 0x000ea20000300800 */
[----:B------:R-:W1:Y:S01]  /*4de0*/  LDC R5, c[0x0][0x3b0] ;  /* 0x0000ec00ff057b82 */ /* 0x000e620000000800 */
[----:B------:R-:W-:Y:S01]  /*4df0*/  IADD3 R4, P0, PT, RZ, -UR23, RZ ;  /* 0x80000017ff047c10 */ /* 0x000fe2000ff1e0ff */
[----:B------:R-:W-:Y:S01]  /*4e00*/  ULOP3.LUT UR29, UR34, 0x1, URZ, 0xc0, !UPT ;  /* 0x00000001221d7892 */ /* 0x000fe2000f8ec0ff */
[----:B------:R-:W3:Y:S03]  /*4e10*/  LDL.LU R102, [R1+0x10] ;  /* 0x0000100001667983 */ /* 0x000ee60000300800 */
[----:B------:R-:W-:Y:S01]  /*4e20*/  UISETP.NE.U32.AND UP1, UPT, UR29, 0x1, UPT ;  /* 0x000000011d00788c */ /* 0x000fe2000bf25070 */
[----:B------:R-:W4:Y:S01]  /*4e30*/  LDL.LU R101, [R1+0x4] ;  /* 0x0000040001657983 */ /* 0x000f220000300800 */
[----:B------:R-:W2:Y:S02]  /*4e40*/  LDC R6, c[0x0][0x3b4] ;  /* 0x0000ed00ff067b82 */ /* 0x000ea40000000800 */
[----:B------:R-:W-:Y:S06]  /*4e50*/  USEL UR29, UR17, 0x2000, !UP1 ;  /* 0x00002000111d7887 */ /* 0x000fec000c800000 */
[----:B------:R-:W-:Y:S02]  /*4e60*/  VIADD R118, R118, UR29 ;  /* 0x0000001d76767c36 */ /* 0x000fe40008000000 */
[----:B----4-:R-:W-:Y:S02]  /*4e70*/  VIADD R101, R101, UR29 ;  /* 0x0000001d65657c36 */ /* 0x010fe40008000000 */
[C---:B-1----:R-:W-:Y:S04]  /*4e80*/  IMAD.SHL.U32 R0, R5.reuse, 0x80, RZ ;  /* 0x0000008005007824 */ /* 0x042fe800078e00ff */
[----:B------:R-:W-:Y:S05]  /*4e90*/  IMAD.X R0, RZ, RZ, ~R0, P0 ;  /* 0x000000ffff007224 */ /* 0x000fea00000e0e00 */
[----:B------:R-:W-:Y:S04]  /*4ea0*/  SHF.R.S64 R4, R4, 0x1f, R0 ;  /* 0x0000001f04047819 */ /* 0x000fe80000001000 */
[----:B---3--:R-:W-:Y:S04]  /*4eb0*/  IADD3 R102, P0, PT, R4, R102, RZ ;  /* 0x0000006604667210 */ /* 0x008fe80007f1e0ff */
[----:B--2---:R-:W-:Y:S01]  /*4ec0*/  LEA.HI.X.SX32 R103, R0, R103, 0x1, P0 ;  /* 0x0000006700677211 */ /* 0x004fe200000f0eff */
[----:B------:R1:W-:Y:S01]  /*4ed0*/  STL [R1+0x10], R102 ;  /* 0x0000106601007387 */ /* 0x0003e20000100800 */
[C---:B------:R-:W-:Y:S03]  /*4ee0*/  LEA R4, P0, R5.reuse, R102, 0x7 ;  /* 0x0000006605047211 */ /* 0x040fe600078038ff */
[----:B------:R1:W-:Y:S01]  /*4ef0*/  STL [R1+0xc], R103 ;  /* 0x00000c6701007387 */ /* 0x0003e20000100800 */
[----:B------:R-:W-:Y:S01]  /*4f00*/  LEA.HI.X R5, R5, R103, R6, 0x7, P0 ;  /* 0x0000006705057211 */ /* 0x000fe200000f3c06 */
[----:B------:R-:W-:Y:S02]  /*4f10*/  IMAD.MOV.U32 R6, RZ, RZ, R102 ;  /* 0x000000ffff067224 */ /* 0x000fe400078e0066 */
[----:B------:R1:W-:Y:S01]  /*4f20*/  STL [R1+0x4], R101 ;  /* 0x0000046501007387 */ /* 0x0003e20000100800 */
[----:B------:R-:W-:Y:S05]  /*4f30*/  IMAD.MOV.U32 R7, RZ, RZ, R103 ;  /* 0x000000ffff077224 */ /* 0x000fea00078e0067 */
[----:B------:R-:W-:Y:S01]  /*4f40*/  @!PT LDS RZ, [RZ] ;  /* 0x00000000fffff984 */ /* 0x000fe20000000800 */
[----:B------:R-:W-:Y:S01]  /*4f50*/  @!PT LDS RZ, [RZ] ;  /* 0x00000000fffff984 */ /* 0x000fe20000000800 */
[----:B------:R-:W-:Y:S01]  /*4f60*/  @!PT LDS RZ, [RZ] ;  /* 0x00000000fffff984 */ /* 0x000fe20000000800 */
[----:B------:R1:W-:Y:S04]  /*4f70*/  LDGSTS.E.BYPASS.LTC128B.128 [R101], desc[UR26][R6.64] ;  /* 0x0000000006657fae */ /* 0x0003e8000b981a1a */
[----:B------:R1:W-:Y:S04]  /*4f80*/  LDGSTS.E.BYPASS.LTC128B.128 [R101+0x1000], desc[UR26][R4.64] ;  /* 0x0100000004657fae */ /* 0x0003e8000b981a1a */
[----:B------:R-:W0:Y:S02]  /*4f90*/  LDGDEPBAR ;  /* 0x00000000000079af */ /* 0x000e240000000000 */
.L_x_619:
[C---:B------:R-:W-:Y:S01]  /*4fa0*/  FADD.FTZ R23, -R115.reuse, R23 ;  /* 0x0000001773177221 */ /* 0x040fe20000010100 */
[----:B------:R-:W-:Y:S01]  /*4fb0*/  FFMA.FTZ R0, -R158, R158, 1 ;  /* 0x3f8000009e007423 */ /* 0x000fe2000001019e */
[C---:B------:R-:W-:Y:S01]  /*4fc0*/  FADD.FTZ R18, -R115.reuse, R18 ;  /* 0x0000001273127221 */ /* 0x040fe20000010100 */
[C---:B------:R-:W-:Y:S01]  /*4fd0*/  FADD.FTZ R19, -R115.reuse, R19 ;  /* 0x0000001373137221 */ /* 0x040fe20000010100 */
[----:B------:R-:W-:Y:S01]  /*4fe0*/  FMUL.FTZ R23, R186, R23 ;  /* 0x00000017ba177220 */ /* 0x000fe20000410000 */
[----:B------:R-:W-:Y:S01]  /*4ff0*/  FMUL.FTZ R0, R0, UR13 ;  /* 0x0000000d00007c20 */ /* 0x000fe20008410000 */
[----:B-1----:R-:W-:Y:S01]  /*5000*/  FFMA.FTZ R7, -R166, R166, 1 ;  /* 0x3f800000a6077423 */ /* 0x002fe200000101a6 */
[----:B------:R-:W-:Y:S01]  /*5010*/  FFMA.FTZ R6, -R164, R164, 1 ;  /* 0x3f800000a4067423 */ /* 0x000fe200000101a4 */
[----:B------:R-:W-:Y:S01]  /*5020*/  FADD.FTZ R22, -R115, R22 ;  /* 0x0000001673167221 */ /* 0x000fe20000010100 */
[----:B------:R-:W-:Y:S01]  /*5030*/  FMUL.FTZ R23, R23, R0 ;  /* 0x0000000017177220 */ /* 0x000fe20000410000 */
[----:B------:R-:W-:Y:S01]  /*5040*/  FFMA.FTZ R5, -R159, R159, 1 ;  /* 0x3f8000009f057423 */ /* 0x000fe2000001019f */
[----:B------:R-:W-:Y:S01]  /*5050*/  FMUL.FTZ R18, R198, R18 ;  /* 0x00000012c6127220 */ /* 0x000fe20000410000 */
[----:B------:R-:W-:Y:S01]  /*5060*/  FMUL.FTZ R19, R197, R19 ;  /* 0x00000013c5137220 */ /* 0x000fe20000410000 */
[----:B------:R-:W-:Y:S01]  /*5070*/  FMUL.FTZ R7, R7, UR13 ;  /* 0x0000000d07077c20 */ /* 0x000fe20008410000 */
        /* <DEDUP_REMOVED lines=9> */
[----:B------:R-:W-:Y:S01]  /*5110*/  F2FP.BF16.F32.PACK_AB R4, R17, R20 ;  /* 0x000000141104723e */ /* 0x000fe200000010ff */
[----:B------:R-:W-:Y:S01]  /*5120*/  FMUL.FTZ R22, R22, R5 ;  /* 0x0000000516167220 */ /* 0x000fe20000410000 */
[----:B------:R-:W-:Y:S01]  /*5130*/  FADD.FTZ R35, -R115, R35 ;  /* 0x0000002373237221 */ /* 0x000fe20000010100 */
[----:B------:R-:W-:Y:S01]  /*5140*/  FMUL.FTZ R39, R39, R0 ;  /* 0x0000000027277220 */ /* 0x000fe20000410000 */
[----:B------:R-:W-:Y:S01]  /*5150*/  FFMA.FTZ R6, -R154, R154, 1 ;  /* 0x3f8000009a067423 */ /* 0x000fe2000001019a */
[----:B------:R-:W-:Y:S01]  /*5160*/  FADD.FTZ R38, -R115, R38 ;  /* 0x0000002673267221 */ /* 0x000fe20000010100 */
[----:B------:R-:W-:Y:S01]  /*5170*/  FFMA.FTZ R5, -R149, R149, 1 ;  /* 0x3f80000095057423 */ /* 0x000fe20000010195 */
[----:B------:R-:W-:Y:S01]  /*5180*/  F2FP.BF16.F32.PACK_AB R0, R19, R18 ;  /* 0x000000121300723e */ /* 0x000fe200000010ff */
[----:B------:R1:W-:Y:S01]  /*5190*/  STS [R129+0xa400], R4 ;  /* 0x00a4000481007388 */ /* 0x0003e20000000800 */
[----:B------:R-:W-:Y:S01]  /*51a0*/  MOV R18, 0x10 ;  /* 0x0000001000127802 */ /* 0x000fe20000000f00 */
[----:B------:R-:W-:Y:S01]  /*51b0*/  FMUL.FTZ R35, R172, R35 ;  /* 0x00000023ac237220 */ /* 0x000fe20000410000 */
[----:B------:R-:W-:Y:S01]  /*51c0*/  FMUL.FTZ R6, R6, UR13 ;  /* 0x0000000d06067c20 */ /* 0x000fe20008410000 */
[----:B------:R-:W-:Y:S01]  /*51d0*/  FMUL.FTZ R38, R163, R38 ;  /* 0x00000026a3267220 */ /* 0x000fe20000410000 */
[----:B------:R-:W-:Y:S01]  /*51e0*/  FMUL.FTZ R5, R5, UR13 ;  /* 0x0000000d05057c20 */ /* 0x000fe20008410000 */
[----:B------:R-:W-:Y:S01]  /*51f0*/  FADD.FTZ R34, -R115, R34 ;  /* 0x0000002273227221 */ /* 0x000fe20000010100 */
[----:B------:R-:W-:Y:S01]  /*5200*/  FFMA.FTZ R7, -R155, R155, 1 ;  /* 0x3f8000009b077423 */ /* 0x000fe2000001019b */
[----:B------:R-:W-:Y:S01]  /*5210*/  SEL R18, R18, 0xfffffff0, !P1 ;  /* 0xfffffff012127807 */ /* 0x000fe20004800000 */
[----:B------:R-:W-:Y:S01]  /*5220*/  FMUL.FTZ R35, R35, R6 ;  /* 0x0000000623237220 */ /* 0x000fe20000410000 */
[----:B------:R-:W-:Y:S01]  /*5230*/  FMUL.FTZ R38, R38, R5 ;  /* 0x0000000526267220 */ /* 0x000fe20000410000 */
[----:B------:R-:W-:Y:S01]  /*5240*/  FMUL.FTZ R34, R173, R34 ;  /* 0x00000022ad227220 */ /* 0x000fe20000410000 */
[----:B------:R-:W-:Y:S01]  /*5250*/  FMUL.FTZ R7, R7, UR13 ;  /* 0x0000000d07077c20 */ /* 0x000fe20008410000 */
[C---:B------:R-:W-:Y:S01]  /*5260*/  FADD.FTZ R50, -R115.reuse, R50 ;  /* 0x0000003273327221 */ /* 0x040fe20000010100 */
[----:B------:R-:W-:Y:S01]  /*5270*/  FADD.FTZ R51, -R115, R51 ;  /* 0x0000003373337221 */ /* 0x000fe20000010100 */
[----:B------:R-:W-:Y:S01]  /*5280*/  FFMA.FTZ R5, -R142, R142, 1 ;  /* 0x3f8000008e057423 */ /* 0x000fe2000001018e */
[----:B------:R-:W-:Y:S01]  /*5290*/  FFMA.FTZ R6, -R143, R143, 1 ;  /* 0x3f8000008f067423 */ /* 0x000fe2000001018f */
[----:B------:R-:W-:Y:S01]  /*52a0*/  IADD3 R18, PT, PT, R18, R129, RZ ;  /* 0x0000008112127210 */ /* 0x000fe20007ffe0ff */
[----:B------:R-:W-:Y:S01]  /*52b0*/  STS [R129+0xa000], R16 ;  /* 0x00a0001081007388 */ /* 0x000fe20000000800 */
[----:B------:R-:W-:Y:S01]  /*52c0*/  FMUL.FTZ R34, R34, R7 ;  /* 0x0000000722227220 */ /* 0x000fe20000410000 */
[----:B------:R-:W-:Y:S01]  /*52d0*/  FMUL.FTZ R50, R150, R50 ;  /* 0x0000003296327220 */ /* 0x000fe20000410000 */
[----:B------:R-:W-:Y:S01]  /*52e0*/  FMUL.FTZ R51, R151, R51 ;  /* 0x0000003397337220 */ /* 0x000fe20000410000 */
[----:B------:R-:W-:Y:S01]  /*52f0*/  FMUL.FTZ R7, R5, UR13 ;  /* 0x0000000d05077c20 */ /* 0x000fe20008410000 */
[----:B------:R-:W-:Y:S01]  /*5300*/  FMUL.FTZ R6, R6, UR13 ;  /* 0x0000000d06067c20 */ /* 0x000fe20008410000 */
[----:B------:R2:W-:Y:S01]  /*5310*/  STS [R18+0xa400], R0 ;  /* 0x00a4000012007388 */ /* 0x0005e20000000800 */
[----:B------:R-:W-:Y:S01]  /*5320*/  FADD.FTZ R55, -R115, R55 ;  /* 0x0000003773377221 */ /* 0x000fe20000010100 */
        /* <DEDUP_REMOVED lines=13> */
[----:B------:R-:W-:Y:S01]  /*5400*/  FMUL.FTZ R55, R55, R7 ;  /* 0x0000000737377220 */ /* 0x000fe20000410000 */
[----:B------:R-:W-:Y:S01]  /*5410*/  FMUL.FTZ R66, R66, R6 ;  /* 0x0000000642427220 */ /* 0x000fe20000410000 */
[C---:B-----5:R-:W-:Y:S01]  /*5420*/  FADD.FTZ R8, -R114.reuse, R8 ;  /* 0x0000000872087221 */ /* 0x060fe20000010100 */
[----:B------:R-:W-:Y:S01]  /*5430*/  FADD.FTZ R9, -R114, R9 ;  /* 0x0000000972097221 */ /* 0x000fe20000010100 */
[----:B------:R-:W-:Y:S01]  /*5440*/  FFMA.FTZ R7, -R195, R195, 1 ;  /* 0x3f800000c3077423 */ /* 0x000fe200000101c3 */
[----:B------:R-:W-:Y:S01]  /*5450*/  FFMA.FTZ R6, -R193, R193, 1 ;  /* 0x3f800000c1067423 */ /* 0x000fe200000101c1 */
[----:B------:R-:W-:Y:S01]  /*5460*/  FMUL.FTZ R54, R54, R5 ;  /* 0x0000000536367220 */ /* 0x000fe20000410000 */
[----:B------:R-:W-:Y:S01]  /*5470*/  FADD.FTZ R13, -R114, R13 ;  /* 0x0000000d720d7221 */ /* 0x000fe20000010100 */
[----:B-1----:R-:W-:Y:S01]  /*5480*/  FFMA.FTZ R4, -R187, R187, 1 ;  /* 0x3f800000bb047423 */ /* 0x002fe200000101bb */
        /* <DEDUP_REMOVED lines=9> */
[----:B------:R-:W-:Y:S01]  /*5520*/  FMUL.FTZ R5, R5, UR13 ;  /* 0x0000000d05057c20 */ /* 0x000fe20008410000 */
[----:B------:R-:W-:Y:S01]  /*5530*/  FMUL.FTZ R8, R8, R7 ;  /* 0x0000000708087220 */ /* 0x000fe20000410000 */
[----:B------:R-:W-:Y:S01]  /*5540*/  FMUL.FTZ R9, R9, R6 ;  /* 0x0000000609097220 */ /* 0x000fe20000410000 */
[----:B------:R-:W-:Y:S01]  /*5550*/  FMUL.FTZ R13, R13, R4 ;  /* 0x000000040d0d7220 */ /* 0x000fe20000410000 */
[----:B------:R-:W-:Y:S01]  /*5560*/  FMUL.FTZ R67, R67, R5 ;  /* 0x0000000543437220 */ /* 0x000fe20000410000 */
[----:B------:R-:W-:Y:S01]  /*5570*/  FADD.FTZ R29, -R114, R29 ;  /* 0x0000001d721d7221 */ /* 0x000fe20000010100 */
[----:B------:R-:W-:Y:S01]  /*5580*/  FFMA.FTZ R4, -R176, R176, 1 ;  /* 0x3f800000b0047423 */ /* 0x000fe200000101b0 */
[----:B------:R-:W-:Y:S01]  /*5590*/  FADD.FTZ R12, -R114, R12 ;  /* 0x0000000c720c7221 */ /* 0x000fe20000010100 */
[----:B------:R-:W-:Y:S01]  /*55a0*/  FFMA.FTZ R5, -R188, R188, 1 ;  /* 0x3f800000bc057423 */ /* 0x000fe200000101bc */
[----:B--2---:R-:W-:Y:S01]  /*55b0*/  F2FP.BF16.F32.PACK_AB R0, R9, R8 ;  /* 0x000000080900723e */ /* 0x004fe200000010ff */
[----:B------:R-:W-:Y:S01]  /*55c0*/  STS [R18+0xa000], R33 ;  /* 0x00a0002112007388 */ /* 0x000fe20000000800 */
[----:B------:R-:W-:Y:S01]  /*55d0*/  FMUL.FTZ R29, R205, R29 ;  /* 0x0000001dcd1d7220 */ /* 0x000fe20000410000 */
[----:B------:R-:W-:Y:S01]  /*55e0*/  FMUL.FTZ R4, R4, UR13 ;  /* 0x0000000d04047c20 */ /* 0x000fe20008410000 */
[----:B------:R-:W-:Y:S01]  /*55f0*/  FADD.FTZ R24, -R114, R24 ;  /* 0x0000001872187221 */ /* 0x000fe20000010100 */
        /* <DEDUP_REMOVED lines=8> */
[----:B------:R-:W-:Y:S01]  /*5680*/  FADD.FTZ R25, -R114, R25 ;  /* 0x0000001972197221 */ /* 0x000fe20000010100 */
[----:B------:R-:W-:Y:S01]  /*5690*/  FFMA.FTZ R6, -R180, R180, 1 ;  /* 0x3f800000b4067423 */ /* 0x000fe200000101b4 */
[----:B------:R-:W-:Y:S01]  /*56a0*/  FADD.FTZ R45, -R114, R45 ;  /* 0x0000002d722d7221 */ /* 0x000fe20000010100 */
[----:B------:R-:W-:Y:S01]  /*56b0*/  FFMA.FTZ R4, -R156, R156, 1 ;  /* 0x3f8000009c047423 */ /* 0x000fe2000001019c */
        /* <DEDUP_REMOVED lines=44> */
[----:B------:R-:W-:Y:S01]  /*5980*/  FFMA.FTZ R4, -R210, R210, 1 ;  /* 0x3f800000d2047423 */ /* 0x000fe200000101d2 */
[----:B-1----:R-:W-:Y:S01]  /*5990*/  FFMA.FTZ R0, -R209, R209, 1 ;  /* 0x3f800000d1007423 */ /* 0x002fe200000101d1 */
        /* <DEDUP_REMOVED lines=8> */
[C---:B------:R-:W-:Y:S01]  /*5a20*/  FADD.FTZ R10, -R3.reuse, R10 ;  /* 0x0000000a030a7221 */ /* 0x040fe20000010100 */
[----:B------:R-:W-:Y:S01]  /*5a30*/  FADD.FTZ R11, -R3, R11 ;  /* 0x0000000b030b7221 */ /* 0x000fe20000010100 */
        /* <DEDUP_REMOVED lines=10> */
[----:B------:R-:W-:Y:S01]  /*5ae0*/  FFMA.FTZ R0, -R201, R201, 1 ;  /* 0x3f800000c9007423 */ /* 0x000fe200000101c9 */
[----:B------:R-:W-:Y:S01]  /*5af0*/  FMUL.FTZ R6, R10, R6 ;  /* 0x000000060a067220 */ /* 0x000fe20000410000 */
[----:B------:R-:W-:Y:S01]  /*5b00*/  FMUL.FTZ R8, R11, R5 ;  /* 0x000000050b087220 */ /* 0x000fe20000410000 */
[----:B------:R-:W-:Y:S01]  /*5b10*/  FMUL.FTZ R26, R225, R26 ;  /* 0x0000001ae11a7220 */ /* 0x000fe20000410000 */
[----:B------:R-:W-:Y:S01]  /*5b20*/  FMUL.FTZ R5, R4, UR13 ;  /* 0x0000000d04057c20 */ /* 0x000fe20008410000 */
[----:B------:R-:W-:Y:S01]  /*5b30*/  FMUL.FTZ R9, R0, UR13 ;  /* 0x0000000d00097c20 */ /* 0x000fe20008410000 */
[----:B------:R-:W-:Y:S01]  /*5b40*/  FFMA.FTZ R4, -R200, R200, 1 ;  /* 0x3f800000c8047423 */ /* 0x000fe200000101c8 */
[----:B------:R-:W-:Y:S01]  /*5b50*/  FFMA.FTZ R0, -R199, R199, 1 ;  /* 0x3f800000c7007423 */ /* 0x000fe200000101c7 */
[----:B------:R-:W-:Y:S01]  /*5b60*/  F2FP.BF16.F32.PACK_AB R8, R8, R6 ;  /* 0x000000060808723e */ /* 0x000fe200000010ff */
[----:B------:R-:W-:Y:S01]  /*5b70*/  FMUL.FTZ R26, R26, R5 ;  /* 0x000000051a1a7220 */ /* 0x000fe20000410000 */
[----:B------:R-:W-:Y:S01]  /*5b80*/  FADD.FTZ R56, -R114, R56 ;  /* 0x0000003872387221 */ /* 0x000fe20000010100 */
[----:B------:R-:W-:Y:S01]  /*5b90*/  FMUL.FTZ R5, R4, UR13 ;  /* 0x0000000d04057c20 */ /* 0x000fe20008410000 */
[----:B------:R-:W-:Y:S01]  /*5ba0*/  FADD.FTZ R27, -R3, R27 ;  /* 0x0000001b031b7221 */ /* 0x000fe20000010100 */
[----:B------:R-:W-:Y:S01]  /*5bb0*/  FMUL.FTZ R4, R0, UR13 ;  /* 0x0000000d00047c20 */ /* 0x000fe20008410000 */
[----:B------:R-:W-:Y:S01]  /*5bc0*/  F2FP.BF16.F32.PACK_AB R0, R15, R14 ;  /* 0x0000000e0f00723e */ /* 0x000fe200000010ff */
[----:B------:R-:W-:Y:S01]  /*5bd0*/  STS [R129+0xc400], R8 ;  /* 0x00c4000881007388 */ /* 0x000fe20000000800 */
[----:B------:R-:W-:Y:S01]  /*5be0*/  FMUL.FTZ R56, R175, R56 ;  /* 0x00000038af387220 */ /* 0x000fe20000410000 */
[C---:B------:R-:W-:Y:S01]  /*5bf0*/  FADD.FTZ R30, -R3.reuse, R30 ;  /* 0x0000001e031e7221 */ /* 0x040fe20000010100 */
[----:B------:R-:W-:Y:S01]  /*5c00*/  FMUL.FTZ R27, R224, R27 ;  /* 0x0000001be01b7220 */ /* 0x000fe20000410000 */
[----:B------:R-:W-:Y:S01]  /*5c10*/  FADD.FTZ R31, -R3, R31 ;  /* 0x0000001f031f7221 */ /* 0x000fe20000010100 */
[----:B------:R-:W-:Y:S01]  /*5c20*/  F2FP.BF16.F32.PACK_AB R22, R23, R22 ;  /* 0x000000161716723e */ /* 0x000fe200000010ff */
[----:B------:R-:W-:Y:S01]  /*5c30*/  STS [R18+0xc000], R19 ;  /* 0x00c0001312007388 */ /* 0x000fe20000000800 */
[----:B------:R-:W-:Y:S01]  /*5c40*/  FMUL.FTZ R56, R56, R7 ;  /* 0x0000000738387220 */ /* 0x000fe20000410000 */
[----:B------:R-:W-:Y:S01]  /*5c50*/  FMUL.FTZ R30, R220, R30 ;  /* 0x0000001edc1e7220 */ /* 0x000fe20000410000 */
[C---:B------:R-:W-:Y:S01]  /*5c60*/  FADD.FTZ R42, -R3.reuse, R42 ;  /* 0x0000002a032a7221 */ /* 0x040fe20000010100 */
[----:B------:R1:W-:Y:S01]  /*5c70*/  STS [R18+0xc400], R0 ;  /* 0x00c4000012007388 */ /* 0x0003e20000000800 */
[C---:B------:R-:W-:Y:S01]  /*5c80*/  FADD.FTZ R43, -R3.reuse, R43 ;  /* 0x0000002b032b7221 */ /* 0x040fe20000010100 */
[C---:B------:R-:W-:Y:S01]  /*5c90*/  FADD.FTZ R46, -R3.reuse, R46 ;  /* 0x0000002e032e7221 */ /* 0x040fe20000010100 */
[----:B------:R-:W-:Y:S01]  /*5ca0*/  FADD.FTZ R47, -R3, R47 ;  /* 0x0000002f032f7221 */ /* 0x000fe20000010100 */
[----:B------:R-:W-:Y:S01]  /*5cb0*/  FFMA.FTZ R7, -R185, R185, 1 ;  /* 0x3f800000b9077423 */ /* 0x000fe200000101b9 */
[C---:B------:R-:W-:Y:S01]  /*5cc0*/  FADD.FTZ R58, -R3.reuse, R58 ;  /* 0x0000003a033a7221 */ /* 0x040fe20000010100 */
[C---:B------:R-:W-:Y:S01]  /*5cd0*/  FADD.FTZ R59, -R3.reuse, R59 ;  /* 0x0000003b033b7221 */ /* 0x040fe20000010100 */
[C---:B------:R-:W-:Y:S01]  /*5ce0*/  FADD.FTZ R62, -R3.reuse, R62 ;  /* 0x0000003e033e7221 */ /* 0x040fe20000010100 */
[----:B------:R-:W-:Y:S01]  /*5cf0*/  FADD.FTZ R63, -R3, R63 ;  /* 0x0000003f033f7221 */ /* 0x000fe20000010100 */
[----:B------:R-:W-:Y:S01]  /*5d00*/  FMUL.FTZ R9, R27, R9 ;  /* 0x000000091b097220 */ /* 0x000fe20000410000 */
[----:B------:R-:W-:Y:S01]  /*5d10*/  FMUL.FTZ R31, R219, R31 ;  /* 0x0000001fdb1f7220 */ /* 0x000fe20000410000 */
[----:B------:R-:W-:Y:S01]  /*5d20*/  FFMA.FTZ R3, -R160, R160, 1 ;  /* 0x3f800000a0037423 */ /* 0x000fe200000101a0 */
[----:B------:R-:W-:Y:S01]  /*5d30*/  F2FP.BF16.F32.PACK_AB R34, R35, R34 ;  /* 0x000000222322723e */ /* 0x000fe200000010ff */
[----:B------:R2:W-:Y:S01]  /*5d40*/  STS [R133+0xa000], R100 ;  /* 0x00a0006485007388 */ /* 0x0005e20000000800 */
[----:B------:R-:W-:Y:S01]  /*5d50*/  FMUL.FTZ R30, R30, R5 ;  /* 0x000000051e1e7220 */ /* 0x000fe20000410000 */
[----:B------:R-:W-:Y:S01]  /*5d60*/  FFMA.FTZ R6, -R184, R184, 1 ;  /* 0x3f800000b8067423 */ /* 0x000fe200000101b8 */
[----:B------:R-:W-:Y:S01]  /*5d70*/  FMUL.FTZ R42, R216, R42 ;  /* 0x0000002ad82a7220 */ /* 0x000fe20000410000 */
[----:B------:R-:W-:Y:S01]  /*5d80*/  STS [R133+0xa400], R22 ;  /* 0x00a4001685007388 */ /* 0x000fe20000000800 */
[----:B------:R-:W-:Y:S01]  /*5d90*/  FMUL.FTZ R7, R7, UR13 ;  /* 0x0000000d07077c20 */ /* 0x000fe20008410000 */
        /* <DEDUP_REMOVED lines=11> */
[----:B------:R-:W-:Y:S01]  /*5e50*/  FMUL.FTZ R46, R212, R46 ;  /* 0x0000002ed42e7220 */ /* 0x000fe20000410000 */
[----:B------:R-:W-:Y:S01]  /*5e60*/  FMUL.FTZ R5, R5, UR13 ;  /* 0x0000000d05057c20 */ /* 0x000fe20008410000 */
[----:B------:R-:W-:Y:S01]  /*5e70*/  FFMA.FTZ R4, -R178, R178, 1 ;  /* 0x3f800000b2047423 */ /* 0x000fe200000101b2 */
[----:B------:R-:W-:Y:S01]  /*5e80*/  FMUL.FTZ R7, R63, R3 ;  /* 0x000000033f077220 */ /* 0x000fe20000410000 */
[----:B------:R-:W-:Y:S01]  /*5e90*/  F2FP.BF16.F32.PACK_AB R20, R20, R28 ;  /* 0x0000001c1414723e */ /* 0x000fe200000010ff */
[----:B------:R-:W-:Y:S01]  /*5ea0*/  STS [R133+0xc000], R21 ;  /* 0x00c0001585007388 */ /* 0x000fe20000000800 */
[----:B------:R-:W-:Y:S01]  /*5eb0*/  F2FP.BF16.F32.PACK_AB R3, R31, R30 ;  /* 0x0000001e1f03723e */ /* 0x000fe200000010ff */
[----:B------:R-:W-:Y:S01]  /*5ec0*/  FMUL.FTZ R43, R43, R6 ;  /* 0x000000062b2b7220 */ /* 0x000fe20000410000 */
[----:B------:R-:W-:Y:S01]  /*5ed0*/  FMUL.FTZ R46, R46, R5 ;  /* 0x000000052e2e7220 */ /* 0x000fe20000410000 */
[----:B------:R-:W-:Y:S01]  /*5ee0*/  STS [R133+0xc400], R9 ;  /* 0x00c4000985007388 */ /* 0x000fe20000000800 */
[----:B------:R-:W-:Y:S01]  /*5ef0*/  FMUL.FTZ R47, R211, R47 ;  /* 0x0000002fd32f7220 */ /* 0x000fe20000410000 */
[----:B------:R-:W-:Y:S01]  /*5f00*/  FMUL.FTZ R4, R4, UR13 ;  /* 0x0000000d04047c20 */ /* 0x000fe20008410000 */
[----:B------:R-:W-:Y:S01]  /*5f10*/  FFMA.FTZ R6, -R170, R170, 1 ;  /* 0x3f800000aa067423 */ /* 0x000fe200000101aa */
[----:B------:R-:W-:Y:S01]  /*5f20*/  FFMA.FTZ R5, -R169, R169, 1 ;  /* 0x3f800000a9057423 */ /* 0x000fe200000101a9 */
[----:B------:R-:W-:Y:S01]  /*5f30*/  F2FP.BF16.F32.PACK_AB R38, R39, R38 ;  /* 0x000000262726723e */ /* 0x000fe200000010ff */
[----:B------:R-:W-:Y:S01]  /*5f40*/  STS [R135+0xc000], R20 ;  /* 0x00c0001487007388 */ /* 0x000fe20000000800 */
[----:B------:R-:W-:Y:S01]  /*5f50*/  FMUL.FTZ R47, R47, R4 ;  /* 0x000000042f2f7220 */ /* 0x000fe20000410000 */
[----:B------:R-:W-:Y:S01]  /*5f60*/  FMUL.FTZ R58, R204, R58 ;  /* 0x0000003acc3a7220 */ /* 0x000fe20000410000 */
[----:B------:R-:W-:Y:S01]  /*5f70*/  FMUL.FTZ R6, R6, UR13 ;  /* 0x0000000d06067c20 */ /* 0x000fe20008410000 */
[----:B------:R3:W-:Y:S01]  /*5f80*/  STS [R135+0xc400], R3 ;  /* 0x00c4000387007388 */ /* 0x0007e20000000800 */
[----:B------:R-:W-:Y:S01]  /*5f90*/  FMUL.FTZ R5, R5, UR13 ;  /* 0x0000000d05057c20 */ /* 0x000fe20008410000 */
[----:B------:R-:W-:Y:S01]  /*5fa0*/  FMUL.FTZ R59, R203, R59 ;  /* 0x0000003bcb3b7220 */ /* 0x000fe20000410000 */
[----:B------:R-:W-:Y:S01]  /*5fb0*/  FFMA.FTZ R4, -R161, R161, 1 ;  /* 0x3f800000a1047423 */ /* 0x000fe200000101a1 */
        /* <DEDUP_REMOVED lines=8> */
[----:B------:R-:W4:Y:S01]  /*6040*/  LDC R49, c[0x0][0x44c] ;  /* 0x00011300ff317b82 */ /* 0x000f220000000800 */
        /* <DEDUP_REMOVED lines=15> */
[--C-:B-1----:R-:W-:Y:S01]  /*6140*/  SHF.R.U32.HI R0, RZ, 0x4, R123.reuse ;  /* 0x00000004ff007819 */ /* 0x102fe2000001167b */
[----:B------:R-:W-:Y:S01]  /*6150*/  STS [R134+-0x5c00], R4 ;  /* 0xffa4000486007388 */ /* 0x000fe20000000800 */
[----:B--2---:R-:W-:Y:S01]  /*6160*/  LOP3.LUT R100, R122, 0x30, RZ, 0xc0, !PT ;  /* 0x000000307a647812 */ /* 0x004fe200078ec0ff */
[----:B----4-:R-:W-:Y:S01]  /*6170*/  IMAD R59, R49, UR7, RZ ;  /* 0x00000007313b7c24 */ /* 0x010fe2000f8e02ff */
[----:B------:R-:W-:Y:S01]  /*6180*/  LOP3.LUT R0, R0, 0x8, RZ, 0xc0, !PT ;  /* 0x0000000800007812 */ /* 0x000fe200078ec0ff */
[----:B------:R-:W-:Y:S03]  /*6190*/  STS [R130+-0x8000], R36 ;  /* 0xff80002482007388 */ /* 0x000fe60000000800 */
[----:B------:R-:W-:Y:S01]  /*61a0*/  LOP3.LUT R0, R0, 0x10, R123, 0xf8, !PT ;  /* 0x0000001000007812 */ /* 0x000fe200078ef87b */
[----:B------:R-:W-:Y:S03]  /*61b0*/  STS [R130+-0x7c00], R54 ;  /* 0xff84003682007388 */ /* 0x000fe60000000800 */
[--C-:B------:R-:W-:Y:S01]  /*61c0*/  LOP3.LUT R0, R0, 0xc0, R126.reuse, 0xf8, !PT ;  /* 0x000000c000007812 */ /* 0x100fe200078ef87e */
[----:B------:R-:W-:Y:S03]  /*61d0*/  STS [R132+-0x8000], R32 ;  /* 0xff80002084007388 */ /* 0x000fe60000000800 */
[----:B------:R-:W-:Y:S01]  /*61e0*/  LOP3.LUT R0, R0, R127, RZ, 0x3c, !PT ;  /* 0x0000007f00007212 */ /* 0x000fe200078e3cff */
[----:B------:R-:W-:Y:S03]  /*61f0*/  STS [R132+-0x7c00], R66 ;  /* 0xff84004284007388 */ /* 0x000fe60000000800 */
[----:B------:R-:W-:Y:S01]  /*6200*/  LOP3.LUT R0, R0, 0x120, R126, 0xf8, !PT ;  /* 0x0000012000007812 */ /* 0x000fe200078ef87e */
[----:B------:R-:W-:Y:S03]  /*6210*/  STS [R130+-0x6000], R17 ;  /* 0xffa0001182007388 */ /* 0x000fe60000000800 */
[----:B---3--:R-:W-:Y:S01]  /*6220*/  LEA R3, R0, UR4, 0x1 ;  /* 0x0000000400037c11 */ /* 0x008fe2000f8e08ff */
[----:B------:R-:W-:Y:S01]  /*6230*/  STS [R130+-0x5c00], R6 ;  /* 0xffa4000682007388 */ /* 0x000fe20000000800 */
[----:B------:R-:W-:Y:S03]  /*6240*/  LEA R0, -R59, RZ, 0x7 ;  /* 0x000000ff3b007211 */ /* 0x000fe600078e39ff */
        /* <DEDUP_REMOVED lines=45> */
[----:B------:R2:W-:Y:S04]  /*6520*/  LDSM.16.MT88.4 R16, [R2+UR4+0x15800] ;  /* 0x015800040210783b */ /* 0x0005e80008004200 */
[----:B------:R-:W4:Y:S03]  /*6530*/  LDSM.16.MT88.4 R20, [R3+0x5c00] ;  /* 0x005c00000314783b */ /* 0x000f260000004200 */
[-C--:B---3--:R-:W-:Y:S01]  /*6540*/  HMMA.16816.F32.BF16 R68, R28, R32.reuse, R68 ;  /* 0x000000201c44723c */ /* 0x088fe20000041844 */
[----:B------:R-:W-:Y:S07]  /*6550*/  BAR.SYNC.DEFER_BLOCKING 0x0 ;  /* 0x0000000000007b1d */ /* 0x000fee0000010000 */
[C---:B------:R-:W-:Y:S08]  /*6560*/  HMMA.16816.F32.BF16 R72, R36.reuse, R32, R72 ;  /* 0x000000202448723c */ /* 0x040ff00000041848 */
[-C--:B------:R-:W-:Y:S03]  /*6570*/  HMMA.16816.F32.BF16 R76, R36, R34.reuse, R76 ;  /* 0x00000022244c723c */ /* 0x080fe6000004184c */
[----:B--2---:R-:W-:Y:S05]  /*6580*/  IADD3 R2, PT, PT, R2, UR4, RZ ;  /* 0x0000000402027c10 */ /* 0x004fea000fffe0ff */
[----:B------:R-:W-:Y:S08]  /*6590*/  HMMA.16816.F32.BF16 R80, R28, R34, R80 ;  /* 0x000000221c50723c */ /* 0x000ff00000041850 */
[-C--:B-1----:R-:W-:Y:S08]  /*65a0*/  HMMA.16816.F32.BF16 R68, R4, R8.reuse, R68 ;  /* 0x000000080444723c */ /* 0x082ff00000041844 */
[C---:B------:R-:W-:Y:S08]  /*65b0*/  HMMA.16816.F32.BF16 R72, R12.reuse, R8, R72 ;  /* 0x000000080c48723c */ /* 0x040ff00000041848 */
[-C--:B------:R-:W-:Y:S08]  /*65c0*/  HMMA.16816.F32.BF16 R76, R12, R10.reuse, R76 ;  /* 0x0000000a0c4c723c */ /* 0x080ff0000004184c */
[----:B------:R-:W-:Y:S04]  /*65d0*/  HMMA.16816.F32.BF16 R80, R4, R10, R80 ;  /* 0x0000000a0450723c */ /* 0x000fe80000041850 */
[C---:B------:R-:W-:Y:S04]  /*65e0*/  LEA R4, P0, R0.reuse, R228, 0x2 ;  /* 0x000000e400047211 */ /* 0x040fe800078010ff */
[-C--:B----4-:R-:W-:Y:S05]  /*65f0*/  HMMA.16816.F32.BF16 R68, R16, R20.reuse, R68 ;  /* 0x000000141044723c */ /* 0x090fea0000041844 */
[----:B------:R-:W-:Y:S02]  /*6600*/  LEA.HI.X.SX32 R0, R0, R229, 0x2, P0 ;  /* 0x000000e500007211 */ /* 0x000fe400000f16ff */
[----:B------:R-:W-:Y:S01]  /*6610*/  MOV R228, R4 ;  /* 0x0000000400e47202 */ /* 0x000fe20000000f00 */
[C---:B------:R-:W-:Y:S04]  /*6620*/  HMMA.16816.F32.BF16 R72, R24.reuse, R20, R72 ;  /* 0x000000141848723c */ /* 0x040fe80000041848 */
[----:B------:R-:W-:Y:S04]  /*6630*/  MOV R229, R0 ;  /* 0x0000000000e57202 */ /* 0x000fe80000000f00 */
[-C--:B------:R-:W-:Y:S08]  /*6640*/  HMMA.16816.F32.BF16 R76, R24, R22.reuse, R76 ;  /* 0x00000016184c723c */ /* 0x080ff0000004184c */
[----:B------:R-:W-:Y:S01]  /*6650*/  HMMA.16816.F32.BF16 R80, R16, R22, R80 ;  /* 0x000000161050723c */ /* 0x000fe20000041850 */
[----:B------:R-:W-:Y:S08]  /*6660*/  @!UPT UIADD3 URZ, UPT, UPT, URZ, URZ, URZ ;  /* 0x000000fffffff290 */ /* 0x000ff0000fffe0ff */
[----:B------:R-:W-:Y:S11]  /*6670*/  BRA.U !UP0, `(.L_x_620) ;  /* 0x0000000108687547 */ /* 0x000ff6000b800000 */
[----:B------:R-:W2:Y:S01]  /*6680*/  LDL.LU R52, [R1+0x8] ;  /* 0x0000080001347983 */ /* 0x000ea20000300800 */
[----:B------:R-:W1:Y:S01]  /*6690*/  LDC R6, c[0x0][0x590] ;  /* 0x00016400ff067b82 */ /* 0x000e620000000800 */
[----:B------:R-:W-:Y:S02]  /*66a0*/  IADD3 R5, P0, PT, RZ, -UR24, RZ ;  /* 0x80000018ff057c10 */ /* 0x000fe4000ff1e0ff */
[----:B------:R-:W3:Y:S01]  /*66b0*/  LDL.LU R49, [R1+0x14] ;  /* 0x0000140001317983 */ /* 0x000ee20000300800 */
[----:B------:R-:W-:Y:S04]  /*66c0*/  LOP3.LUT R4, R105, 0xd8, RZ, 0xc0, !PT ;  /* 0x000000d869047812 */ /* 0x000fe800078ec0ff */
[----:B------:R-:W4:Y:S01]  /*66d0*/  LDC R7, c[0x0][0x594] ;  /* 0x00016500ff077b82 */ /* 0x000f220000000800 */
[----:B------:R-:W-:Y:S01]  /*66e0*/  LOP3.LUT R4, R4, 0x18, R123, 0x78, !PT ;  /* 0x0000001804047812 */ /* 0x000fe200078e787b */
[----:B-1----:R-:W-:Y:S04]  /*66f0*/  IMAD.SHL.U32 R0, R6, 0x80, RZ ;  /* 0x0000008006007824 */ /* 0x002fe800078e00ff */
[----:B------:R-:W-:Y:S05]  /*6700*/  IMAD.X R0, RZ, RZ, ~R0, P0 ;  /* 0x000000ffff007224 */ /* 0x000fea00000e0e00 */
[----:B------:R-:W-:Y:S04]  /*6710*/  SHF.R.S64 R5, R5, 0x1f, R0 ;  /* 0x0000001f05057819 */ /* 0x000fe80000001000 */
[----:B---3--:R-:W-:Y:S02]  /*6720*/  IADD3 R49, P0, PT, R5, R49, RZ ;  /* 0x0000003105317210 */ /* 0x008fe40007f1e0ff */
[----:B------:R-:W-:Y:S02]  /*6730*/  LOP3.LUT R5, R4, 0x1f20, R105, 0xf8, !PT ;  /* 0x00001f2004057812 */ /* 0x000fe400078ef869 */
[----:B--2---:R-:W-:Y:S01]  /*6740*/  LEA.HI.X.SX32 R52, R0, R52, 0x1, P0 ;  /* 0x0000003400347211 */ /* 0x004fe200000f0eff */
[----:B------:R1:W-:Y:S01]  /*6750*/  STL [R1+0x14], R49 ;  /* 0x0000143101007387 */ /* 0x0003e20000100800 */
[C---:B------:R-:W-:Y:S02]  /*6760*/  LEA R4, P0, R6.reuse, R49, 0x7 ;  /* 0x0000003106047211 */ /* 0x040fe400078038ff */
[----:B------:R-:W-:Y:S01]  /*6770*/  LEA R0, R5, UR4, 0x1 ;  /* 0x0000000405007c11 */ /* 0x000fe2000f8e08ff */
[----:B------:R1:W-:Y:S01]  /*6780*/  STL [R1+0x8], R52 ;  /* 0x0000083401007387 */ /* 0x0003e20000100800 */
[----:B----4-:R-:W-:Y:S01]  /*6790*/  LEA.HI.X R5, R6, R52, R7, 0x7, P0 ;  /* 0x0000003406057211 */ /* 0x010fe200000f3c07 */
        /* <DEDUP_REMOVED lines=8> */
.L_x_620:
[----:B------:R-:W2:Y:S01]  /*6820*/  LDL R107, [R1] ;  /* 0x00000000016b7983 */ /* 0x000ea20000100800 */
[----:B-1----:R-:W-:Y:S01]  /*6830*/  LOP3.LUT R0, R104, 0x1c0, R125, 0xf8, !PT ;  /* 0x000001c068007812 */ /* 0x002fe200078ef87d */
[----:B------:R-:W-:Y:S01]  /*6840*/  IMAD.U32 R66, RZ, RZ, UR31 ;  /* 0x0000001fff427e24 */ /* 0x000fe2000f8e00ff */
[----:B------:R-:W-:Y:S01]  /*6850*/  PLOP3.LUT P2, PT, PT, PT, UP0, 0x80, 0x8 ;  /* 0x000000000008781c */ /* 0x000fe20003f4f008 */
[----:B------:R-:W3:Y:S01]  /*6860*/  LDL R106, [R1+0x24] ;  /* 0x00002400016a7983 */ /* 0x000ee20000100800 */
        /* <DEDUP_REMOVED lines=95> */
[----:B--2---:R-:W-:Y:S01]  /*6e60*/  @P2 LOP3.LUT R107, R100, 0x7, R0, 0xf8, !PT ;  /* 0x00000007646b2812 */ /* 0x004fe200078ef800 */
[C---:B------:R-:W-:Y:S01]  /*6e70*/  VIADD R0, R116.reuse, 0xffffe000 ;  /* 0xffffe00074007836 */ /* 0x040fe20000000000 */
[----:B------:R-:W-:Y:S02]  /*6e80*/  LEA R28, P0, R59, R32, 0x5 ;  /* 0x000000203b1c7211 */ /* 0x000fe400078028ff */
[-C--:B------:R-:W-:Y:S01]  /*6e90*/  HMMA.16816.F32.BF16 R12, R36, R30.reuse, R12 ;  /* 0x0000001e240c723c */ /* 0x080fe2000004180c */
[----:B------:R-:W-:Y:S02]  /*6ea0*/  LDSM.16.MT88.4 R36, [R2+0xf000] ;  /* 0x00f000000224783b */ /* 0x000fe40000004200 */
[----:B------:R-:W-:Y:S01]  /*6eb0*/  @P2 IMAD.WIDE.U32 R24, R107, R108, UR32 ;  /* 0x000000206b182e25 */ /* 0x000fe2000f8e006c */
[C---:B------:R-:W-:Y:S01]  /*6ec0*/  LEA.HI.X.SX32 R29, R59.reuse, R33, 0x5, P0 ;  /* 0x000000213b1d7211 */ /* 0x040fe200000f2eff */
[----:B------:R-:W-:Y:S01]  /*6ed0*/  @P2 STL [R1], R107 ;  /* 0x0000006b01002387 */ /* 0x000fe20000100800 */
[C---:B------:R-:W-:Y:S01]  /*6ee0*/  LEA R26, P0, R59.reuse, R28, 0x5 ;  /* 0x0000001c3b1a7211 */ /* 0x040fe200078028ff */
[----:B------:R-:W-:Y:S01]  /*6ef0*/  @UP0 UMOV UR32, UR37 ;  /* 0x0000002500200c82 */ /* 0x000fe20008000000 */
[----:B------:R-:W-:Y:S01]  /*6f00*/  HMMA.16816.F32.BF16 R16, R20, R30, R16 ;  /* 0x0000001e1410723c */ /* 0x000fe20000041810 */
[----:B---3--:R-:W2:Y:S01]  /*6f10*/  @P2 LDG.E R106, desc[UR26][R24.64+-0x200] ;  /* 0xfffe001a186a2981 */ /* 0x008ea2000c1e1900 */
        /* <DEDUP_REMOVED lines=92> */
.L_x_618:
[----:B------:R-:W1:Y:S01]  /*74e0*/  LDCU.64 UR12, c[0x0][0x5a8] ;  /* 0x0000b500ff0c77ac */ /* 0x000e620008000a00 */
[----:B------:R-:W-:Y:S01]  /*74f0*/  IMAD.SHL.U32 R3, R123, 0x10, RZ ;  /* 0x000000107b037824 */ /* 0x000fe200078e00ff */
[----:B------:R-:W-:Y:S01]  /*7500*/  LOP3.LUT R0, R105, 0xc0, RZ, 0xc0, !PT ;  /* 0x000000c069007812 */ /* 0x000fe200078ec0ff */
[----:B------:R-:W-:Y:S01]  /*7510*/  IMAD.SHL.U32 R2, R123, 0x2, RZ ;  /* 0x000000027b027824 */ /* 0x000fe200078e00ff */
[----:B------:R-:W2:Y:S01]  /*7520*/  LDCU.64 UR6, c[0x0][0x5b0] ;  /* 0x0000b600ff0677ac */ /* 0x000ea20008000a00 */
[--C-:B----4-:R-:W-:Y:S01]  /*7530*/  SHF.R.U32.HI R7, RZ, 0x4, R123.reuse ;  /* 0x00000004ff077819 */ /* 0x110fe2000001167b */
[----:B------:R-:W3:Y:S01]  /*7540*/  LDC.64 R14, c[0x0][0x5e0] ;  /* 0x00017800ff0e7b82 */ /* 0x000ee20000000a00 */
[----:B------:R-:W-:Y:S01]  /*7550*/  LOP3.LUT R3, R3, 0x600, RZ, 0xc0, !PT ;  /* 0x0000060003037812 */ /* 0x000fe200078ec0ff */
[----:B------:R-:W4:Y:S01]  /*7560*/  LDCU UR5, c[0x0][0x500] ;  /* 0x0000a000ff0577ac */ /* 0x000f220008000800 */
[----:B------:R-:W-:Y:S02]  /*7570*/  LOP3.LUT R0, R0, 0x18, R123, 0xf8, !PT ;  /* 0x0000001800007812 */ /* 0x000fe400078ef87b */
[----:B------:R-:W-:Y:S01]  /*7580*/  LOP3.LUT R3, R3, 0x6, R2, 0xf8, !PT ;  /* 0x0000000603037812 */ /* 0x000fe200078ef802 */
[----:B------:R-:W-:Y:S01]  /*7590*/  UMOV UR37, UR18 ;  /* 0x0000001200257c82 */ /* 0x000fe20008000000 */
[----:B------:R-:W-:Y:S01]  /*75a0*/  LOP3.LUT R2, R105, 0x18, RZ, 0xc0, !PT ;  /* 0x0000001869027812 */ /* 0x000fe200078ec0ff */
[----:B------:R-:W5:Y:S01]  /*75b0*/  LDC.64 R12, c[0x0][0x5c0] ;  /* 0x00017000ff0c7b82 */ /* 0x000f620000000a00 */
[----:B------:R-:W-:-:S02]  /*75c0*/  LOP3.LUT R6, R3, 0x20, R105, 0xf8, !PT ;  /* 0x0000002003067812 */ /* 0x000fc400078ef869 */
[----:B------:R-:W-:Y:S01]  /*75d0*/  MOV R3, RZ ;  /* 0x000000ff00037202 */ /* 0x000fe20000000f00 */
[----:B-1----:R-:W-:Y:S01]  /*75e0*/  IMAD.U32 R4, RZ, RZ, UR12 ;  /* 0x0000000cff047e24 */ /* 0x002fe2000f8e00ff */
[----:B------:R-:W-:Y:S01]  /*75f0*/  LOP3.LUT R7, R0, 0x8, R7, 0x78, !PT ;  /* 0x0000000800077812 */ /* 0x000fe200078e7807 */
[----:B------:R-:W-:Y:S01]  /*7600*/  USHF.L.U32 UR12, UR28, 0x7, URZ ;  /* 0x000000071c0c7899 */ /* 0x000fe200080006ff */
[----:B------:R-:W-:Y:S01]  /*7610*/  LOP3.LUT R8, R105, 0xd8, RZ, 0xc0, !PT ;  /* 0x000000d869087812 */ /* 0x000fe200078ec0ff */
[----:B--2---:R-:W-:Y:S01]  /*7620*/  IMAD.U32 R0, RZ, RZ, UR6 ;  /* 0x00000006ff007e24 */ /* 0x004fe2000f8e00ff */
[----:B------:R-:W-:Y:S01]  /*7630*/  UIMAD UR7, UR37, UR7, URZ ;  /* 0x00000007250772a4 */ /* 0x000fe2000f8e02ff */
[----:B------:R-:W-:Y:S01]  /*7640*/  IMAD.WIDE.U32 R4, R4, UR37, R2 ;  /* 0x0000002504047c25 */ /* 0x000fe2000f8e0002 */
[----:B------:R-:W-:-:S03]  /*7650*/  LOP3.LUT R6, R6, R7, RZ, 0xfc, !PT ;  /* 0x0000000706067212 */ /* 0x000fc600078efcff */
[----:B----4-:R-:W-:Y:S01]  /*7660*/  FMUL.FTZ R84, R84, UR5 ;  /* 0x0000000554547c20 */ /* 0x010fe20008410000 */
[----:B------:R-:W-:Y:S01]  /*7670*/  FMUL.FTZ R85, R85, UR5 ;  /* 0x0000000555557c20 */ /* 0x000fe20008410000 */
[----:B------:R-:W-:Y:S01]  /*7680*/  IMAD.WIDE.U32 R2, R0, UR37, R2 ;  /* 0x0000002500027c25 */ /* 0x000fe2000f8e0002 */
[----:B------:R-:W-:-:S03]  /*7690*/  LOP3.LUT R0, R8, 0x18, R123, 0x78, !PT ;  /* 0x0000001808007812 */ /* 0x000fc600078e787b */
[----:B------:R-:W-:Y:S01]  /*76a0*/  FMUL.FTZ R86, R86, UR5 ;  /* 0x0000000556567c20 */ /* 0x000fe20008410000 */
[----:B------:R-:W-:Y:S01]  /*76b0*/  FMUL.FTZ R87, R87, UR5 ;  /* 0x0000000557577c20 */ /* 0x000fe20008410000 */
[----:B------:R-:W-:Y:S02]  /*76c0*/  IMAD.SHL.U32 R8, R123, 0x4, RZ ;  /* 0x000000047b087824 */ /* 0x000fe400078e00ff */
[----:B------:R-:W-:Y:S01]  /*76d0*/  FMUL.FTZ R96, R96, UR5 ;  /* 0x0000000560607c20 */ /* 0x000fe20008410000 */
[----:B------:R-:W-:Y:S01]  /*76e0*/  FMUL.FTZ R97, R97, UR5 ;  /* 0x0000000561617c20 */ /* 0x000fe20008410000 */
[----:B------:R-:W-:Y:S01]  /*76f0*/  FMUL.FTZ R98, R98, UR5 ;  /* 0x0000000562627c20 */ /* 0x000fe20008410000 */
[----:B------:R-:W-:Y:S01]  /*7700*/  FMUL.FTZ R99, R99, UR5 ;  /* 0x0000000563637c20 */ /* 0x000fe20008410000 */
[----:B------:R-:W-:Y:S01]  /*7710*/  VIADD R7, R3, UR7 ;  /* 0x0000000703077c36 */ /* 0x000fe20008000000 */
[----:B------:R-:W-:Y:S01]  /*7720*/  LOP3.LUT R105, R0, 0x1f20, R105, 0xf8, !PT ;  /* 0x00001f2000697812 */ /* 0x000fe200078ef869 */
        /* <DEDUP_REMOVED lines=12> */
[----:B------:R-:W-:Y:S01]  /*77f0*/  F2FP.BF16.F32.PACK_AB R86, R87, R86 ;  /* 0x000000565756723e */ /* 0x000fe200000010ff */
[----:B------:R-:W-:Y:S01]  /*7800*/  UIMAD UR13, UR37, UR13, URZ ;  /* 0x0000000d250d72a4 */ /* 0x000fe2000f8e02ff */
[----:B------:R-:W-:Y:S01]  /*7810*/  MOV R6, R2 ;  /* 0x0000000200067202 */ /* 0x000fe20000000f00 */
[----:B------:R-:W-:Y:S01]  /*7820*/  USHF.R.S32.HI UR5, URZ, 0x1f, UR12 ;  /* 0x0000001fff057899 */ /* 0x000fe2000801140c */
[----:B------:R-:W-:-:S03]  /*7830*/  F2FP.BF16.F32.PACK_AB R96, R97, R96 ;  /* 0x000000606160723e */ /* 0x000fc600000010ff */
[----:B------:R-:W1:Y:S01]  /*7840*/  LDC.64 R8, c[0x0][0x5d8] ;  /* 0x00017600ff087b82 */ /* 0x000e620000000a00 */
[----:B------:R-:W-:Y:S01]  /*7850*/  F2FP.BF16.F32.PACK_AB R98, R99, R98 ;  /* 0x000000626362723e */ /* 0x000fe200000010ff */
[----:B------:R-:W-:Y:S01]  /*7860*/  UIADD3 UR12, UP0, UPT, UR36, UR12, URZ ;  /* 0x0000000c240c7290 */ /* 0x000fe2000ff1e0ff */
[----:B------:R-:W-:Y:S01]  /*7870*/  IADD3 R2, PT, PT, -R3, 0x6000, R0 ;  /* 0x0000600003027810 */ /* 0x000fe20007ffe100 */
[----:B------:R-:W-:Y:S01]  /*7880*/  VIADD R5, R5, UR13 ;  /* 0x0000000d05057c36 */ /* 0x000fe20008000000 */
[----:B------:R-:W-:Y:S01]  /*7890*/  F2FP.BF16.F32.PACK_AB R88, R89, R88 ;  /* 0x000000585958723e */ /* 0x000fe200000010ff */
[----:B------:R-:W-:Y:S01]  /*78a0*/  ULEA.HI.X.SX32 UR5, UR36, UR5, 0x1, UP0 ;  /* 0x0000000524057291 */ /* 0x000fe200080f0eff */
[----:B------:R-:W-:Y:S01]  /*78b0*/  F2FP.BF16.F32.PACK_AB R90, R91, R90 ;  /* 0x0000005a5b5a723e */ /* 0x000fe200000010ff */
[----:B------:R-:W2:Y:S01]  /*78c0*/  LDC.64 R10, c[0x0][0x5c8] ;  /* 0x00017200ff0a7b82 */ /* 0x000ea20000000a00 */
[----:B------:R-:W-:Y:S01]  /*78d0*/  F2FP.BF16.F32.PACK_AB R92, R93, R92 ;  /* 0x0000005c5d5c723e */ /* 0x000fe200000010ff */
[----:B---3--:R-:W-:Y:S01]  /*78e0*/  IMAD.WIDE.U32 R6, R14, UR21, R6 ;  /* 0x000000150e067c25 */ /* 0x008fe2000f8e0006 */
[----:B------:R-:W-:-:S02]  /*78f0*/  F2FP.BF16.F32.PACK_AB R94, R95, R94 ;  /* 0x0000005e5f5e723e */ /* 0x000fc400000010ff */
[----:B------:R-:W-:Y:S02]  /*7900*/  F2FP.BF16.F32.PACK_AB R68, R69, R68 ;  /* 0x000000444544723e */ /* 0x000fe400000010ff */
[----:B------:R-:W-:Y:S02]  /*7910*/  F2FP.BF16.F32.PACK_AB R70, R71, R70 ;  /* 0x000000464746723e */ /* 0x000fe400000010ff */
[----:B------:R-:W-:Y:S01]  /*7920*/  F2FP.BF16.F32.PACK_AB R80, R81, R80 ;  /* 0x000000505150723e */ /* 0x000fe200000010ff */
[----:B------:R-:W-:Y:S01]  /*7930*/  STS [R0+0x6000], R84 ;  /* 0x0060005400007388 */ /* 0x000fe20000000800 */
[----:B------:R-:W-:Y:S02]  /*7940*/  F2FP.BF16.F32.PACK_AB R82, R83, R82 ;  /* 0x000000525352723e */ /* 0x000fe400000010ff */
[----:B------:R-:W-:Y:S01]  /*7950*/  F2FP.BF16.F32.PACK_AB R72, R73, R72 ;  /* 0x000000484948723e */ /* 0x000fe200000010ff */
[----:B------:R-:W-:Y:S01]  /*7960*/  STS [R0+0x6200], R86 ;  /* 0x0062005600007388 */ /* 0x000fe20000000800 */
[----:B------:R-:W-:-:S02]  /*7970*/  F2FP.BF16.F32.PACK_AB R74, R75, R74 ;  /* 0x0000004a4b4a723e */ /* 0x000fc400000010ff */
[----:B------:R-:W-:Y:S01]  /*7980*/  F2FP.BF16.F32.PACK_AB R76, R77, R76 ;  /* 0x0000004c4d4c723e */ /* 0x000fe200000010ff */
[----:B------:R-:W-:Y:S01]  /*7990*/  STS [R2+0x20], R96 ;  /* 0x0000206002007388 */ /* 0x000fe20000000800 */
[----:B------:R-:W-:Y:S02]  /*79a0*/  F2FP.BF16.F32.PACK_AB R78, R79, R78 ;  /* 0x0000004e4f4e723e */ /* 0x000fe400000010ff */
[----:B------:R-:W-:Y:S01]  /*79b0*/  SHF.R.U32.HI R123, RZ, 0x2, R123 ;  /* 0x00000002ff7b7819 */ /* 0x000fe2000001167b */
        /* <DEDUP_REMOVED lines=13> */
[----:B---3--:R-:W-:Y:S01]  /*7a90*/  LEA R0, R105, UR4, 0x1 ;  /* 0x0000000469007c11 */ /* 0x008fe2000f8e08ff */
[----:B------:R-:W-:Y:S01]  /*7aa0*/  BAR.SYNC.DEFER_BLOCKING 0x0 ;  /* 0x0000000000007b1d */ /* 0x000fe20000010000 */
[----:B-1----:R-:W-:-:S04]  /*7ab0*/  IMAD.WIDE.U32 R2, R8, UR21, R4 ;  /* 0x0000001508027c25 */ /* 0x002fc8000f8e0004 */
[----:B------:R-:W-:Y:S02]  /*7ac0*/  IMAD R5, R9, UR21, R3 ;  /* 0x0000001509057c24 */ /* 0x000fe4000f8e0203 */
[----:B------:R-:W-:Y:S02]  /*7ad0*/  IMAD R3, R15, UR21, R7 ;  /* 0x000000150f037c24 */ /* 0x000fe4000f8e0207 */
[----:B------:R-:W-:Y:S02]  /*7ae0*/  IMAD.MOV.U32 R4, RZ, RZ, R2 ;  /* 0x000000ffff047224 */ /* 0x000fe400078e0002 */
[----:B-----5:R-:W-:Y:S02]  /*7af0*/  IMAD R7, R12, UR5, RZ ;  /* 0x000000050c077c24 */ /* 0x020fe4000f8e02ff */
[----:B------:R-:W-:Y:S02]  /*7b00*/  IMAD.MOV.U32 R2, RZ, RZ, R6 ;  /* 0x000000ffff027224 */ /* 0x000fe400078e0006 */
[----:B------:R-:W-:-:S02]  /*7b10*/  IMAD R7, R13, UR12, R7 ;  /* 0x0000000c0d077c24 */ /* 0x000fc4000f8e0207 */
[----:B------:R-:W-:Y:S01]  /*7b20*/  IMAD.WIDE.U32 R4, R12, UR12, R4 ;  /* 0x0000000c0c047c25 */ /* 0x000fe2000f8e0004 */
[----:B------:R-:W1:Y:S03]  /*7b30*/  LDS.128 R28, [R0+0x6000] ;  /* 0x00600000001c7984 */ /* 0x000e660000000c00 */
[----:B--2---:R-:W-:Y:S01]  /*7b40*/  IMAD.WIDE.U32 R2, R10, UR12, R2 ;  /* 0x0000000c0a027c25 */ /* 0x004fe2000f8e0002 */
[----:B------:R-:W2:Y:S01]  /*7b50*/  LDS.128 R24, [R0+0x7000] ;  /* 0x0070000000187984 */ /* 0x000ea20000000c00 */
[----:B------:R-:W-:-:S03]  /*7b60*/  IADD3 R5, PT, PT, R5, R7, RZ ;  /* 0x0000000705057210 */ /* 0x000fc60007ffe0ff */
[----:B------:R-:W3:Y:S01]  /*7b70*/  LDS.128 R20, [R0+0x8000] ;  /* 0x0080000000147984 */ /* 0x000ee20000000c00 */
[----:B------:R-:W-:-:S03]  /*7b80*/  IMAD.WIDE.U32 R8, R123, R12, R4 ;  /* 0x0000000c7b087225 */ /* 0x000fc600078e0004 */
[----:B------:R4:W5:Y:S02]  /*7b90*/  LDS.128 R16, [R0+0x9000] ;  /* 0x0090000000107984 */ /* 0x0009640000000c00 */
        /* <DEDUP_REMOVED lines=18> */
[----:B-----5:R4:W-:Y:S02]  /*7cc0*/  STG.E.128 desc[UR26][R6.64], R16 ;  /* 0x0000001006007986 */ /* 0x0209e4000c101d1a */
.L_x_615:
        /* <DEDUP_REMOVED lines=10> */
.L_x_623:
        /* <DEDUP_REMOVED lines=9> */
.L_x_831:


//--------------------- .text._ZN5flash44flash_bwd_dq_dk_dv_loop_seqk_parallel_kernelI23Flash_bwd_kernel_traitsILi32ELi128ELi128ELi8ELi4ELi4ELi4ELb0ELb0EN7cutlass10bfloat16_tE19Flash_kernel_traitsILi32ELi128ELi128ELi8ES3_EELb1ELb1ELb0ELb0ELb0ELb1ELb0EEEvNS_16Flash_bwd_paramsE --------------------------
	.section	.text._ZN5flash44flash_bwd_dq_dk_dv_loop_seqk_parallel_kernelI23Flash_bwd_kernel_traitsILi32ELi128ELi128ELi8ELi4ELi4ELi4ELb0ELb0EN7cutlass10bfloat16_tE19Flash_kernel_traitsILi32ELi128ELi128ELi8ES3_EELb1ELb1ELb0ELb0ELb0ELb1ELb0EEEvNS_16Flash_bwd_paramsE,"ax",@progbits
	.align	128
        .global         _ZN5flash44flash_bwd_dq_dk_dv_loop_seqk_parallel_kernelI23Flash_bwd_kernel_traitsILi32ELi128ELi128ELi8ELi4ELi4ELi4ELb0ELb0EN7cutlass10bfloat16_tE19Flash_kernel_traitsILi32ELi128ELi128ELi8ES3_EELb1ELb1ELb0ELb0ELb0ELb1ELb0EEEvNS_16Flash_bwd_paramsE
        .type           _ZN5flash44flash_bwd_dq_dk_dv_loop_seqk_parallel_kernelI23Flash_bwd_kernel_traitsILi32ELi128ELi128ELi8ELi4ELi4ELi4ELb0ELb0EN7cutlass10bfloat16_tE19Flash_kernel_traitsILi32ELi128ELi128ELi8ES3_EELb1ELb1ELb0ELb0ELb0ELb1ELb0EEEvNS_16Flash_bwd_paramsE,@function
        .size           _ZN5flash44flash_bwd_dq_dk_dv_loop_seqk_parallel_kernelI23Flash_bwd_kernel_traitsILi32ELi128ELi128ELi8ELi4ELi4ELi4ELb0ELb0EN7cutlass10bfloat16_tE19Flash_kernel_traitsILi32ELi128ELi128ELi8ES3_EELb1ELb1ELb0ELb0ELb0ELb1ELb0EEEvNS_16Flash_bwd_paramsE,(.L_x_832 - _ZN5flash44flash_bwd_dq_dk_dv_loop_seqk_parallel_kernelI23Flash_bwd_kernel_traitsILi32ELi128ELi128ELi8ELi4ELi4ELi4ELb0ELb0EN7cutlass10bfloat16_tE19Flash_kernel_traitsILi32ELi128ELi128ELi8ES3_EELb1ELb1ELb0ELb0ELb0ELb1ELb0EEEvNS_16Flash_bwd_paramsE)
        .other          _ZN5flash44flash_bwd_dq_dk_dv_loop_seqk_parallel_kernelI23Flash_bwd_kernel_traitsILi32ELi128ELi128ELi8ELi4ELi4ELi4ELb0ELb0EN7cutlass10bfloat16_tE19Flash_kernel_traitsILi32ELi128ELi128ELi8ES3_EELb1ELb1ELb0ELb0ELb0ELb1ELb0EEEvNS_16Flash_bwd_paramsE,@"STO_CUDA_ENTRY STV_DEFAULT"
_ZN5flash44flash_bwd_dq_dk_dv_loop_seqk_parallel_kernelI23Flash_bwd_kernel_traitsILi32ELi128ELi128ELi8ELi4ELi4ELi4ELb0ELb0EN7cutlass10bfloat16_tE19Flash_kernel_traitsILi32ELi128ELi128ELi8ES3_EELb1ELb1ELb0ELb0ELb0ELb1ELb0EEEvNS_16Flash_bwd_paramsE:
.text._ZN5flash44flash_bwd_dq_dk_dv_loop_seqk_parallel_kernelI23Flash_bwd_kernel_traitsILi32ELi128ELi128ELi8ELi4ELi4ELi4ELb0ELb0EN7cutlass10bfloat16_tE19Flash_kernel_traitsILi32ELi128ELi128ELi8ES3_EELb1ELb1ELb0ELb0ELb0ELb1ELb0EEEvNS_16Flash_bwd_paramsE:
        /* <DEDUP_REMOVED lines=14> */
[----:B------:R-:W4:Y:S04]  /*00e0*/  LDCU.64 UR28, c[0x0][0x358] ;  /* 0x00006b00ff1c77ac */ /* 0x000f280008000a00 */
[----:B------:R-:W5:Y:S01]  /*00f0*/  S2UR UR6, SR_CgaCtaId ;  /* 0x00000000000679c3 */ /* 0x000f620000008800 */
[----:B------:R-:W1:Y:S01]  /*0100*/  LDCU.64 UR18, c[0x0][0x460] ;  /* 0x00008c00ff1277ac */ /* 0x000e620008000a00 */
[----:B------:R-:W1:Y:S06]  /*0110*/  LDCU.64 UR16, c[0x0][0x470] ;  /* 0x00008e00ff1077ac */ /* 0x000e6c0008000a00 */
[----:B------:R-:W3:Y:S01]  /*0120*/  S2UR UR23, SR_CTAID.X ;  /* 0x00000000001779c3 */ /* 0x000ee20000002500 */
[----:B------:R-:W-:Y:S01]  /*0130*/  UMOV UR26, URZ ;  /* 0x000000ff001a7c82 */ /* 0x000fe20008000000 */
[----:B------:R-:W-:Y:S01]  /*0140*/  UMOV UR27, URZ ;  /* 0x000000ff001b7c82 */ /* 0x000fe20008000000 */
[----:B--2---:R-:W-:-:S05]  /*0150*/  ULEA UR5, UR5, UR4, 0x18 ;  /* 0x0000000405057291 */ /* 0x004fca000f8ec0ff */
[----:B------:R-:W2:Y:S01]  /*0160*/  S2UR UR22, SR_CTAID.Y ;  /* 0x00000000001679c3 */ /* 0x000ea20000002600 */
[----:B------:R-:W-:Y:S01]  /*0170*/  UIADD3 UR8, UPT, UPT, UR5, 0x12000, URZ ;  /* 0x0001200005087890 */ /* 0x000fe2000fffe0ff */
[C---:B-1----:R-:W-:Y:S01]  /*0180*/  IMAD.SHL.U32 R5, R9.reuse, 0x10, RZ ;  /* 0x0000001009057824 */ /* 0x042fe200078e00ff */
[----:B------:R-:W-:Y:S01]  /*0190*/  SHF.R.U32.HI R8, RZ, 0x4, R9 ;  /* 0x00000004ff087819 */ /* 0x000fe20000011609 */
[C---:B------:R-:W-:Y:S01]  /*01a0*/  IMAD.SHL.U32 R7, R9.reuse, 0x2, RZ ;  /* 0x0000000209077824 */ /* 0x040fe200078e00ff */
[C---:B------:R-:W-:Y:S01]  /*01b0*/  LOP3.LUT P3, RZ, R9.reuse, 0x2, RZ, 0xc0, !PT ;  /* 0x0000000209ff7812 */ /* 0x040fe2000786c0ff */
[----:B------:R-:W-:Y:S01]  /*01c0*/  IMAD.SHL.U32 R130, R9, 0x40, RZ ;  /* 0x0000004009827824 */ /* 0x000fe200078e00ff */
[----:B------:R-:W-:Y:S01]  /*01d0*/  LOP3.LUT R2, R5, 0x1c0, RZ, 0xc0, !PT ;  /* 0x000001c005027812 */ /* 0x000fe200078ec0ff */
[----:B------:R-:W-:Y:S01]  /*01e0*/  IMAD.SHL.U32 R131, R9, 0x20, RZ ;  /* 0x0000002009837824 */ /* 0x000fe200078e00ff */
[----:B------:R-:W-:Y:S01]  /*01f0*/  LOP3.LUT R10, R5, 0x600, RZ, 0xc0, !PT ;  /* 0x00000600050a7812 */ /* 0x000fe200078ec0ff */
[----:B------:R-:W1:Y:S01]  /*0200*/  S2UR UR21, SR_CTAID.Z ;  /* 0x00000000001579c3 */ /* 0x000e620000002700 */
[----:B------:R-:W-:Y:S01]  /*0210*/  LOP3.LUT R138, R7, 0xe006, R130, 0xc8, !PT ;  /* 0x0000e006078a7812 */ /* 0x000fe200078ec882 */
[----:B-----5:R-:W-:Y:S01]  /*0220*/  ULEA UR4, UR6, UR4, 0x18 ;  /* 0x0000000406047291 */ /* 0x020fe2000f8ec0ff */
[----:B------:R-:W-:Y:S01]  /*0230*/  LOP3.LUT R3, R2, 0x38, R7, 0xf8, !PT ;  /* 0x0000003802037812 */ /* 0x000fe200078ef807 */
[----:B------:R-:W-:Y:S01]  /*0240*/  UIADD3 UR6, UPT, UPT, UR5, 0x6000, URZ ;  /* 0x0000600005067890 */ /* 0x000fe2000fffe0ff */
[----:B------:R-:W-:Y:S01]  /*0250*/  LOP3.LUT R138, R138, 0xc00, R131, 0xf8, !PT ;  /* 0x00000c008a8a7812 */ /* 0x000fe200078ef883 */
[----:B------:R-:W-:Y:S01]  /*0260*/  UIADD3 UR4, UPT, UPT, UR4, 0x6000, URZ ;  /* 0x0000600004047890 */ /* 0x000fe2000fffe0ff */
[----:B------:R-:W-:-:S02]  /*0270*/  LOP3.LUT R0, R131, 0x120, RZ, 0xc0, !PT ;  /* 0x0000012083007812 */ /* 0x000fc400078ec0ff */
[----:B------:R-:W-:Y:S01]  /*0280*/  LOP3.LUT R138, R138, R3, RZ, 0xfc, !PT ;  /* 0x000000038a8a7212 */ /* 0x000fe200078efcff */
[C---:B------:R-:W-:Y:S01]  /*0290*/  IMAD.SHL.U32 R3, R9.reuse, 0x8, RZ ;  /* 0x0000000809037824 */ /* 0x040fe200078e00ff */
[----:B------:R-:W-:Y:S01]  /*02a0*/  LOP3.LUT R5, R0, 0x600, R5, 0xf8, !PT ;  /* 0x0000060000057812 */ /* 0x000fe200078ef805 */
[----:B------:R-:W-:Y:S01]  /*02b0*/  IMAD.SHL.U32 R0, R9, 0x4, RZ ;  /* 0x0000000409007824 */ /* 0x000fe200078e00ff */
[----:B------:R-:W-:Y:S02]  /*02c0*/  LOP3.LUT R10, R10, 0x6, R7, 0xf8, !PT ;  /* 0x000000060a0a7812 */ /* 0x000fe400078ef807 */
[----:B------:R-:W-:Y:S02]  /*02d0*/  LOP3.LUT R6, R3, 0xc0, RZ, 0xc0, !PT ;  /* 0x000000c003067812 */ /* 0x000fe400078ec0ff */
[--C-:B------:R-:W-:Y:S02]  /*02e0*/  SHF.R.U32.HI R2, RZ, 0x1, R9.reuse ;  /* 0x00000001ff027819 */ /* 0x100fe40000011609 */
[----:B------:R-:W-:-:S02]  /*02f0*/  LOP3.LUT R6, R6, 0x18, R9, 0xf8, !PT ;  /* 0x0000001806067812 */ /* 0x000fc400078ef809 */
[----:B------:R-:W-:Y:S02]  /*0300*/  LOP3.LUT R8, R8, 0x8, RZ, 0xc0, !PT ;  /* 0x0000000808087812 */ /* 0x000fe400078ec0ff */
[----:B------:R-:W-:Y:S02]  /*0310*/  LOP3.LUT R137, R10, 0x20, R3, 0xf8, !PT ;  /* 0x000000200a897812 */ /* 0x000fe400078ef803 */
[----:B------:R-:W-:Y:S02]  /*0320*/  LOP3.LUT R0, R0, 0x18, RZ, 0xc0, !PT ;  /* 0x0000001800007812 */ /* 0x000fe400078ec0ff */
[----:B------:R-:W-:Y:S02]  /*0330*/  LOP3.LUT R14, R2, 0x30, RZ, 0xc0, !PT ;  /* 0x00000030020e7812 */ /* 0x000fe400078ec0ff */
[----:B------:R-:W-:Y:S02]  /*0340*/  LOP3.LUT R4, R3, 0xd8, RZ, 0xc0, !PT ;  /* 0x000000d803047812 */ /* 0x000fe400078ec0ff */
[----:B------:R-:W-:-:S02]  /*0350*/  LOP3.LUT R12, R130, 0x1c0, RZ, 0xc0, !PT ;  /* 0x000001c0820c7812 */ /* 0x000fc400078ec0ff */
[----:B------:R-:W-:Y:S02]  /*0360*/  LOP3.LUT R137, R137, R6, R8, 0xf6, !PT ;  /* 0x0000000689897212 */ /* 0x000fe400078ef608 */
[C---:B------:R-:W-:Y:S02]  /*0370*/  LOP3.LUT P2, RZ, R9.reuse, 0x4, RZ, 0xc0, !PT ;  /* 0x0000000409ff7812 */ /* 0x040fe4000784c0ff */
[----:B------:R-:W-:Y:S02]  /*0380*/  LOP3.LUT P1, RZ, R9, 0x8, RZ, 0xc0, !PT ;  /* 0x0000000809ff7812 */ /* 0x000fe4000782c0ff */
[--C-:B------:R-:W-:Y:S02]  /*0390*/  SHF.R.U32.HI R135, RZ, 0x2, R9.reuse ;  /* 0x00000002ff877819 */ /* 0x100fe40000011609 */
[--C-:B------:R-:W-:Y:S02]  /*03a0*/  LOP3.LUT R7, R14, 0x8, R9.reuse, 0xf8, !PT ;  /* 0x000000080e077812 */ /* 0x100fe400078ef809 */
[----:B------:R-:W-:-:S02]  /*03b0*/  LOP3.LUT R4, R4, 0x18, R9, 0x78, !PT ;  /* 0x0000001804047812 */ /* 0x000fc400078e7809 */
[----:B------:R-:W-:Y:S02]  /*03c0*/  LOP3.LUT R11, R0, 0xc0, R131, 0xf8, !PT ;  /* 0x000000c0000b7812 */ /* 0x000fe400078ef883 */
[----:B------:R-:W-:Y:S02]  /*03d0*/  LOP3.LUT R129, R12, 0x38, R3, 0xf8, !PT ;  /* 0x000000380c817812 */ /* 0x000fe400078ef803 */
[----:B------:R-:W-:Y:S02]  /*03e0*/  LOP3.LUT R6, R130, 0x200, RZ, 0xc0, !PT ;  /* 0x0000020082067812 */ /* 0x000fe400078ec0ff */
[----:B------:R-:W-:Y:S02]  /*03f0*/  LOP3.LUT P0, R9, R9, 0x10, RZ, 0xc0, !PT ;  /* 0x0000001009097812 */ /* 0x000fe4000780c0ff */
[--C-:B------:R-:W-:Y:S02]  /*0400*/  LOP3.LUT R132, R11, 0x8, R2.reuse, 0x78, !PT ;  /* 0x000000080b847812 */ /* 0x100fe400078e7802 */
[----:B------:R-:W-:-:S02]  /*0410*/  LOP3.LUT R129, R129, 0x8, R2, 0x78, !PT ;  /* 0x0000000881817812 */ /* 0x000fc400078e7802 */
[--C-:B------:R-:W-:Y:S02]  /*0420*/  LOP3.LUT R6, R6, 0xc00, R131.reuse, 0xf8, !PT ;  /* 0x00000c0006067812 */ /* 0x100fe400078ef883 */
[----:B------:R-:W-:Y:S02]  /*0430*/  LOP3.LUT R2, R8, R9, RZ, 0xfc, !PT ;  /* 0x0000000908027212 */ /* 0x000fe400078efcff */
[----:B------:R-:W-:Y:S02]  /*0440*/  LOP3.LUT R8, R7, 0x1c0, R130, 0xf8, !PT ;  /* 0x000001c007087812 */ /* 0x000fe400078ef882 */
[----:B------:R-:W-:Y:S02]  /*0450*/  LOP3.LUT R129, R6, R129, RZ, 0xfc, !PT ;  /* 0x0000008106817212 */ /* 0x000fe400078efcff */
[----:B------:R-:W-:Y:S02]  /*0460*/  LOP3.LUT R7, R2, 0xc0, R131, 0xf8, !PT ;  /* 0x000000c002077812 */ /* 0x000fe400078ef883 */
[----:B------:R-:W-:-:S02]  /*0470*/  LEA R129, R129, UR5, 0x1 ;  /* 0x0000000581817c11 */ /* 0x000fc4000f8e08ff */
[----:B------:R-:W-:Y:S02]  /*0480*/  LOP3.LUT R2, R7, R0, RZ, 0x3c, !PT ;  /* 0x0000000007027212 */ /* 0x000fe400078e3cff */
[----:B------:R-:W-:Y:S01]  /*0490*/  LEA R138, R138, UR8, 0x1 ;  /* 0x000000088a8a7c11 */ /* 0x000fe2000f8e08ff */
[C---:B------:R-:W-:Y:S01]  /*04a0*/  VIADD R0, R129.reuse, 0xa000 ;  /* 0x0000a00081007836 */ /* 0x040fe20000000000 */
[----:B------:R-:W-:Y:S01]  /*04b0*/  LOP3.LUT R131, R2, 0x120, R131, 0xf8, !PT ;  /* 0x0000012002837812 */ /* 0x000fe200078ef883 */
[----:B------:R-:W-:Y:S01]  /*04c0*/  VIADD R127, R129, 0xa040 ;  /* 0x0000a040817f7836 */ /* 0x000fe20000000000 */
[C---:B------:R-:W-:Y:S01]  /*04d0*/  SEL R2, R141.reuse, 0xffffffe0, !P3 ;  /* 0xffffffe08d027807 */ /* 0x040fe20005800000 */
[----:B------:R-:W-:Y:S01]  /*04e0*/  VIADD R136, R138, 0x40 ;  /* 0x000000408a887836 */ /* 0x000fe20000000000 */
[--C-:B------:R-:W-:Y:S01]  /*04f0*/  LOP3.LUT R139, R4, 0x1f20, R3.reuse, 0xf8, !PT ;  /* 0x00001f20048b7812 */ /* 0x100fe200078ef803 */
        /* <DEDUP_REMOVED lines=8> */
[----:B---3--:R-:W-:Y:S01]  /*0580*/  IMAD.U32 R8, RZ, RZ, UR7 ;  /* 0x00000007ff087e24 */ /* 0x008fe2000f8e00ff */
[----:B------:R-:W-:Y:S01]  /*0590*/  LOP3.LUT R135, R14, 0x7, R135, 0xf8, !PT ;  /* 0x000000070e877812 */ /* 0x000fe200078ef887 */
[----:B------:R-:W-:Y:S01]  /*05a0*/  IMAD R130, R3, 0x2, R130 ;  /* 0x0000000203827824 */ /* 0x000fe200078e0282 */
[----:B------:R-:W-:Y:S01]  /*05b0*/  LEA R139, R139, UR5, 0x1 ;  /* 0x000000058b8b7c11 */ /* 0x000fe2000f8e08ff */
[----:B------:R-:W-:Y:S01]  /*05c0*/  IMAD.IADD R141, R141, 0x1, R136 ;  /* 0x000000018d8d7824 */ /* 0x000fe200078e0288 */
[----:B------:R-:W-:Y:S01]  /*05d0*/  LEA R137, R137, UR6, 0x1 ;  /* 0x0000000689897c11 */ /* 0x000fe2000f8e08ff */
[----:B------:R-:W-:Y:S01]  /*05e0*/  IMAD.IADD R2, R2, 0x1, R127 ;  /* 0x0000000102027824 */ /* 0x000fe200078e027f */
[----:B------:R-:W-:-:S02]  /*05f0*/  LEA R132, R132, UR5, 0x1 ;  /* 0x0000000584847c11 */ /* 0x000fc4000f8e08ff */
[----:B-12-4-:R-:W-:-:S07]  /*0600*/  LEA R131, R131, UR5, 0x1 ;  /* 0x0000000583837c11 */ /* 0x016fce000f8e08ff */
.L_x_655:
        /* <DEDUP_REMOVED lines=47> */
.L_x_624:
        /* <DEDUP_REMOVED lines=31> */
.L_x_626:
[----:B------:R-:W1:Y:S01]  /*0af0*/  LDCU.64 UR14, c[0x0][0x3b8] ;  /* 0x00007700ff0e77ac */ /* 0x000e620008000a00 */
[----:B------:R-:W-:-:S05]  /*0b00*/  IADD3 R22, PT, PT, R163, R166, RZ ;  /* 0x000000a6a3167210 */ /* 0x000fca0007ffe0ff */
[C---:B-1----:R-:W-:Y:S02]  /*0b10*/  IMAD R10, R22.reuse, UR15, RZ ;  /* 0x0000000f160a7c24 */ /* 0x042fe4000f8e02ff */
[----:B------:R-:W-:-:S05]  /*0b20*/  IMAD.WIDE.U32 R22, R22, UR14, RZ ;  /* 0x0000000e16167c25 */ /* 0x000fca000f8e00ff */
[----:B------:R-:W-:Y:S02]  /*0b30*/  IADD3 R10, PT, PT, R23, R10, RZ ;  /* 0x0000000a170a7210 */ /* 0x000fe40007ffe0ff */
.L_x_627:
        /* <DEDUP_REMOVED lines=38> */
.L_x_628:
[----:B------:R-:W1:Y:S01]  /*0da0*/  LDCU.64 UR12, c[0x0][0x3c0] ;  /* 0x00007800ff0c77ac */ /* 0x000e620008000a00 */
[----:B------:R-:W-:-:S05]  /*0db0*/  IADD3 R24, PT, PT, R163, R166, RZ ;  /* 0x000000a6a3187210 */ /* 0x000fca0007ffe0ff */
[C---:B-1----:R-:W-:Y:S02]  /*0dc0*/  IMAD R9, R24.reuse, UR13, RZ ;  /* 0x0000000d18097c24 */ /* 0x042fe4000f8e02ff */
[----:B------:R-:W-:-:S05]  /*0dd0*/  IMAD.WIDE.U32 R24, R24, UR12, RZ ;  /* 0x0000000c18187c25 */ /* 0x000fca000f8e00ff */
[----:B------:R-:W-:Y:S02]  /*0de0*/  IADD3 R9, PT, PT, R25, R9, RZ ;  /* 0x0000000919097210 */ /* 0x000fe40007ffe0ff */
.L_x_629:
        /* <DEDUP_REMOVED lines=16> */
[----:B------:R-:W-:Y:S02]  /*0ef0*/  IMAD R11, R16, UR7, RZ ;  /* 0x00000007100b7c24 */ /* 0x000fe4000f8e02ff */
[----:B------:R-:W-:-:S03]  /*0f00*/  IMAD.WIDE.U32 R20, R12, R14, RZ ;  /* 0x0000000e0c147225 */ /* 0x000fc600078e00ff */
[----:B------:R-:W-:-:S05]  /*0f10*/  IADD3 R11, PT, PT, R13, R11, RZ ;  /* 0x0000000b0d0b7210 */ /* 0x000fca0007ffe0ff */
[----:B------:R-:W-:-:S04]  /*0f20*/  IMAD R4, R11, R14, RZ ;  /* 0x0000000e0b047224 */ /* 0x000fc800078e02ff */
        /* <DEDUP_REMOVED lines=8> */
.L_x_630:
[-C--:B------:R-:W-:Y:S02]  /*0fb0*/  IMAD R12, R29, R0.reuse, RZ ;  /* 0x000000001d0c7224 */ /* 0x080fe400078e02ff */
[----:B------:R-:W-:-:S05]  /*0fc0*/  IMAD.WIDE.U32 R4, R28, R0, RZ ;  /* 0x000000001c047225 */ /* 0x000fca00078e00ff */
[----:B------:R-:W-:Y:S02]  /*0fd0*/  IADD3 R12, PT, PT, R5, R12, RZ ;  /* 0x0000000c050c7210 */ /* 0x000fe40007ffe0ff */
[----:B------:R-:W-:-:S07]  /*0fe0*/  MOV R18, R4 ;  /* 0x0000000400127202 */ /* 0x000fce0000000f00 */
.L_x_631:
        /* <DEDUP_REMOVED lines=20> */
.L_x_632:
[----:B------:R-:W1:Y:S01]  /*1130*/  LDC R11, c[0x0][0x434] ;  /* 0x00010d00ff0b7b82 */ /* 0x000e620000000800 */
[----:B------:R-:W-:-:S04]  /*1140*/  IMAD R4, R16, R14, R15 ;  /* 0x0000000e10047224 */ /* 0x000fc800078e020f */
[----:B-1----:R-:W-:-:S03]  /*1150*/  IMAD R11, R4, R11, RZ ;  /* 0x0000000b040b7224 */ /* 0x002fc600078e02ff */
.L_x_633:
        /* <DEDUP_REMOVED lines=11> */
.L_x_634:
[----:B------:R-:W1:Y:S01]  /*1210*/  LDC R23, c[0x0][0x444] ;  /* 0x00011100ff177b82 */ /* 0x000e620000000800 */
[----:B------:R-:W-:-:S04]  /*1220*/  IMAD R0, R16, R14, R15 ;  /* 0x0000000e10007224 */ /* 0x000fc800078e020f */
[----:B-1----:R-:W-:-:S07]  /*1230*/  IMAD R23, R0, R23, RZ ;  /* 0x0000001700177224 */ /* 0x002fce00078e02ff */
.L_x_635:
[----:B------:R-:W1:Y:S01]  /*1240*/  S2R R13, SR_TID.X ;  /* 0x00000000000d7919 */ /* 0x000e620000002100 */
[----:B------:R-:W2:Y:S01]  /*1250*/  LDCU.128 UR8, c[0x0][0x590] ;  /* 0x0000b200ff0877ac */ /* 0x000ea20008000c00 */
[----:B------:R-:W3:Y:S01]  /*1260*/  LDC.64 R4, c[0x0][0x3b0] ;  /* 0x0000ec00ff047b82 */ /* 0x000ee20000000a00 */
[----:B------:R-:W-:Y:S01]  /*1270*/  IMAD.MOV.U32 R31, RZ, RZ, RZ ;  /* 0x000000ffff1f7224 */ /* 0x000fe200078e00ff */
[----:B------:R-:W4:Y:S01]  /*1280*/  S2R R0, SR_TID.X ;  /* 0x0000000000007919 */ /* 0x000f220000002100 */
[----:B------:R-:W5:Y:S01]  /*1290*/  LDCU.64 UR6, c[0x0][0x550] ;  /* 0x0000aa00ff0677ac */ /* 0x000f620008000a00 */
[----:B------:R-:W-:Y:S01]  /*12a0*/  IMAD R153, R14, UR33, RZ ;  /* 0x000000210e997c24 */ /* 0x000fe2000f8e02ff */
[----:B------:R-:W-:Y:S01]  /*12b0*/  BSSY.RECONVERGENT B1, `(.L_x_625) ;  /* 0x0000783000017945 */ /* 0x000fe20003800200 */
[----:B------:R-:W-:Y:S02]  /*12c0*/  IMAD R11, R28, 0x80, R11 ;  /* 0x000000801c0b7824 */ /* 0x000fe400078e020b */
[----:B------:R-:W5:Y:S01]  /*12d0*/  LDC.64 R172, c[0x0][0x420] ;  /* 0x00010800ffac7b82 */ /* 0x000f620000000a00 */
[----:B--2---:R-:W-:Y:S01]  /*12e0*/  IMAD R6, R17, UR8, RZ ;  /* 0x0000000811067c24 */ /* 0x004fe2000f8e02ff */
[----:B------:R-:W-:-:S02]  /*12f0*/  USHF.L.U64.HI UR30, UR8, 0x6, UR9 ;  /* 0x00000006081e7899 */ /* 0x000fc40008010209 */
[----:B------:R-:W-:Y:S01]  /*1300*/  USHF.L.U32 UR31, UR8, 0x6, URZ ;  /* 0x00000006081f7899 */ /* 0x000fe200080006ff */
[----:B------:R-:W-:Y:S02]  /*1310*/  IMAD R6, R19, UR9, R6 ;  /* 0x0000000913067c24 */ /* 0x000fe4000f8e0206 */
[C---:B-1----:R-:W-:Y:S01]  /*1320*/  IMAD.SHL.U32 R30, R13.reuse, 0x8, RZ ;  /* 0x000000080d1e7824 */ /* 0x042fe200078e00ff */
[----:B------:R-:W-:Y:S01]  /*1330*/  LOP3.LUT R174, R13, 0x1f, RZ, 0xc0, !PT ;  /* 0x0000001f0dae7812 */ /* 0x000fe200078ec0ff */
[----:B-----5:R-:W-:-:S03]  /*1340*/  IMAD.WIDE R172, R11, 0x4, R172 ;  /* 0x000000040bac7825 */ /* 0x020fc600078e02ac */
[----:B------:R-:W-:-:S04]  /*1350*/  LOP3.LUT R30, R30, 0x18, RZ, 0xc0, !PT ;  /* 0x000000181e1e7812 */ /* 0x000fc800078ec0ff */
[----:B------:R-:W-:Y:S01]  /*1360*/  IADD3 R36, P1, PT, R30, R36, RZ ;  /* 0x000000241e247210 */ /* 0x000fe20007f3e0ff */
[----:B---3--:R-:W-:-:S04]  /*1370*/  IMAD.WIDE.U32 R38, R19, R4, R30 ;  /* 0x0000000413267225 */ /* 0x008fc800078e001e */
[----:B------:R-:W-:Y:S01]  /*1380*/  IMAD.X R37, RZ, RZ, R7, P1 ;  /* 0x000000ffff257224 */ /* 0x000fe200008e0607 */
[--C-:B------:R-:W-:Y:S02]  /*1390*/  IADD3 R18, P2, P1, R34, R18, R20.reuse ;  /* 0x0000001222127210 */ /* 0x100fe4000795e014 */
[----:B------:R-:W-:Y:S01]  /*13a0*/  SHF.R.S32.HI R20, RZ, 0x1f, R20 ;  /* 0x0000001fff147819 */ /* 0x000fe20000011414 */
[----:B------:R-:W-:Y:S01]  /*13b0*/  IMAD.WIDE.U32 R36, R19, UR8, R36 ;  /* 0x0000000813247c25 */ /* 0x000fe2000f8e0024 */
[----:B------:R-:W1:Y:S02]  /*13c0*/  LDC R34, c[0x0][0x508] ;  /* 0x00014200ff227b82 */ /* 0x000e640000000800 */
[----:B------:R-:W-:Y:S01]  /*13d0*/  IADD3.X R25, PT, PT, R25, R12, R20, P2, P1 ;  /* 0x0000000c19197210 */ /* 0x000fe200017e2414 */
[----:B------:R-:W-:Y:S01]  /*13e0*/  IMAD.IADD R37, R37, 0x1, R6 ;  /* 0x0000000125257824 */ /* 0x000fe200078e0206 */
[----:B------:R-:W-:Y:S01]  /*13f0*/  IADD3 R32, P2, PT, R32, R38, RZ ;  /* 0x0000002620207210 */ /* 0x000fe20007f5e0ff */
[----:B------:R-:W-:Y:S01]  /*1400*/  IMAD R12, R17, R4, RZ ;  /* 0x00000004110c7224 */ /* 0x000fe200078e02ff */
[----:B----4-:R-:W-:Y:S01]  /*1410*/  SHF.R.U32.HI R17, RZ, 0x2, R0 ;  /* 0x00000002ff117819 */ /* 0x010fe20000011600 */
[C---:B------:R-:W-:Y:S01]  /*1420*/  IMAD.WIDE.U32 R36, R15.reuse, UR10, R36 ;  /* 0x0000000a0f247c25 */ /* 0x040fe2000f8e0024 */
[----:B------:R-:W2:Y:S03]  /*1430*/  LDC.64 R6, c[0x0][0x5f8] ;  /* 0x00017e00ff067b82 */ /* 0x000ea60000000a00 */
[----:B------:R-:W-:Y:S01]  /*1440*/  IMAD R37, R15, UR11, R37 ;  /* 0x0000000b0f257c24 */ /* 0x000fe2000f8e0225 */
[----:B------:R-:W3:Y:S01]  /*1450*/  LDCU.64 UR10, c[0x0][0x3c8] ;  /* 0x00007900ff0a77ac */ /* 0x000ee20008000a00 */
[----:B------:R-:W-:-:S02]  /*1460*/  IMAD R12, R19, R5, R12 ;  /* 0x00000005130c7224 */ /* 0x000fc400078e020c */
[----:B------:R-:W-:-:S03]  /*1470*/  IMAD.WIDE.U32 R36, R17, UR8, R36 ;  /* 0x0000000811247c25 */ /* 0x000fc6000f8e0024 */
[----:B------:R-:W-:Y:S01]  /*1480*/  IADD3.X R33, PT, PT, R3, R39, R12, P2, !PT ;  /* 0x0000002703217210 */ /* 0x000fe200017fe40c */
[----:B------:R-:W-:Y:S01]  /*1490*/  IMAD R151, R17, UR9, R37 ;  /* 0x0000000911977c24 */ /* 0x000fe2000f8e0225 */
[C---:B------:R-:W-:Y:S01]  /*14a0*/  LEA R150, P1, R36.reuse, UR6, 0x1 ;  /* 0x0000000624967c11 */ /* 0x040fe2000f8208ff */
[----:B------:R-:W-:Y:S01]  /*14b0*/  VIADD R3, R155, UR25 ;  /* 0x000000199b037c36 */ /* 0x000fe20008000000 */
[----:B------:R-:W-:Y:S01]  /*14c0*/  SHF.R.U32.HI R12, RZ, 0x5, R0 ;  /* 0x00000005ff0c7819 */ /* 0x000fe20000011600 */
[----:B------:R-:W4:Y:S01]  /*14d0*/  LDCU.64 UR8, c[0x0][0x570] ;  /* 0x0000ae00ff0877ac */ /* 0x000f220008000a00 */
[----:B------:R-:W-:Y:S02]  /*14e0*/  LEA.HI.X R151, R36, UR7, R151, 0x1, P1 ;  /* 0x0000000724977c11 */ /* 0x000fe400088f0c97 */
[----:B-1----:R-:W-:Y:S01]  /*14f0*/  IADD3 R34, PT, PT, R3, -R34, -R164 ;  /* 0x8000002203227210 */ /* 0x002fe20007ffe8a4 */
[----:B------:R-:W1:Y:S01]  /*1500*/  LDCU.64 UR6, c[0x0][0x380] ;  /* 0x00007000ff0677ac */ /* 0x000e620008000a00 */
[----:B------:R-:W-:Y:S01]  /*1510*/  ISETP.NE.AND P1, PT, RZ, UR32, PT ;  /* 0x00000020ff007c0c */ /* 0x000fe2000bf25270 */
[----:B---3--:R-:W-:Y:S01]  /*1520*/  IMAD.WIDE.U32 R32, R15, UR10, R32 ;  /* 0x0000000a0f207c25 */ /* 0x008fe2000f8e0020 */
[----:B------:R-:W-:-:S03]  /*1530*/  SHF.R.S32.HI R145, RZ, 0x1f, R34 ;  /* 0x0000001fff917819 */ /* 0x000fc60000011422 */
[----:B--2---:R-:W-:Y:S01]  /*1540*/  IMAD.WIDE.U32 R20, R6, UR23, RZ ;  /* 0x0000001706147c25 */ /* 0x004fe2000f8e00ff */
[----:B------:R-:W-:-:S03]  /*1550*/  LEA.HI R145, R145, R34, RZ, 0x7 ;  /* 0x0000002291917211 */ /* 0x000fc600078f38ff */
[----:B------:R-:W-:Y:S01]  /*1560*/  IMAD R6, R7, UR23, R21 ;  /* 0x0000001707067c24 */ /* 0x000fe2000f8e0215 */
[----:B------:R-:W-:Y:S01]  /*1570*/  SEL R19, R20, RZ, P1 ;  /* 0x000000ff14137207 */ /* 0x000fe20000800000 */
[----:B------:R-:W-:Y:S01]  /*1580*/  IMAD R7, R12, R153, R174 ;  /* 0x000000990c077224 */ /* 0x000fe200078e02ae */
[----:B------:R-:W2:Y:S01]  /*1590*/  LDC.64 R20, c[0x0][0x5e8] ;  /* 0x00017a00ff147b82 */ /* 0x000ea20000000a00 */
[----:B------:R-:W-:Y:S01]  /*15a0*/  IMAD R33, R15, UR11, R33 ;  /* 0x0000000b0f217c24 */ /* 0x000fe2000f8e0221 */
[----:B------:R-:W-:Y:S02]  /*15b0*/  SEL R6, R6, RZ, P1 ;  /* 0x000000ff06067207 */ /* 0x000fe40000800000 */
[----:B------:R-:W-:Y:S01]  /*15c0*/  IADD3 R18, P3, P2, R7, R18, R19 ;  /* 0x0000001207127210 */ /* 0x000fe20007a7e013 */
[C---:B------:R-:W-:Y:S01]  /*15d0*/  IMAD.WIDE.U32 R32, R17.reuse, R4, R32 ;  /* 0x0000000411207225 */ /* 0x040fe200078e0020 */
[----:B------:R-:W-:Y:S02]  /*15e0*/  SHF.R.S32.HI R7, RZ, 0x1f, R7 ;  /* 0x0000001fff077819 */ /* 0x000fe40000011407 */
[----:B------:R-:W-:Y:S01]  /*15f0*/  SHF.R.S32.HI R145, RZ, 0x7, R145 ;  /* 0x00000007ff917819 */ /* 0x000fe20000011491 */
[----:B------:R-:W-:Y:S01]  /*1600*/  IMAD R149, R17, R5, R33 ;  /* 0x0000000511957224 */ /* 0x000fe200078e0221 */
[----:B------:R-:W-:Y:S01]  /*1610*/  IADD3.X R6, PT, PT, R7, R25, R6, P3, P2 ;  /* 0x0000001907067210 */ /* 0x000fe20001fe4406 */
[----:B------:R-:W-:Y:S01]  /*1620*/  IMAD.SHL.U32 R19, R153, 0x80, RZ ;  /* 0x0000008099137824 */ /* 0x000fe200078e00ff */
[----:B-1----:R-:W-:-:S02]  /*1630*/  LEA R148, P3, R32, UR6, 0x1 ;  /* 0x0000000620947c11 */ /* 0x002fc4000f8608ff */
[----:B------:R-:W-:Y:S02]  /*1640*/  VIMNMX R145, PT, PT, RZ, R145, !PT ;  /* 0x00000091ff917248 */ /* 0x000fe40007fe0100 */
[----:B------:R-:W-:Y:S02]  /*1650*/  LEA.HI.X R149, R32, UR7, R149, 0x1, P3 ;  /* 0x0000000720957c11 */ /* 0x000fe400098f0c95 */
[C---:B------:R-:W-:Y:S01]  /*1660*/  IADD3 R7, P2, PT, R19.reuse, R18, RZ ;  /* 0x0000001213077210 */ /* 0x040fe20007f5e0ff */
[----:B------:R-:W-:Y:S01]  /*1670*/  IMAD R18, R28, 0x80, R23 ;  /* 0x000000801c127824 */ /* 0x000fe200078e0217 */
[----:B------:R-:W-:Y:S02]  /*1680*/  ISETP.GT.AND P3, PT, R162, R145, PT ;  /* 0x00000091a200720c */ /* 0x000fe40003f64270 */
[----:B------:R-:W-:Y:S02]  /*1690*/  LEA.HI.X.SX32 R6, R19, R6, 0x1, P2 ;  /* 0x0000000613067211 */ /* 0x000fe400010f0eff */
[----:B----4-:R-:W-:Y:S01]  /*16a0*/  LEA R170, P2, R7, UR8, 0x2 ;  /* 0x0000000807aa7c11 */ /* 0x010fe2000f8410ff */
[----:B--2---:R-:W-:-:S03]  /*16b0*/  IMAD.WIDE R146, R18, 0x4, R20 ;  /* 0x0000000412927825 */ /* 0x004fc600078e0214 */
[----:B------:R-:W-:Y:S01]  /*16c0*/  LEA.HI.X R171, R7, UR9, R6, 0x2, P2 ;  /* 0x0000000907ab7c11 */ /* 0x000fe200090f1406 */
[C---:B------:R-:W-:Y:S01]  /*16d0*/  VIADD R7, R17.reuse, 0x40 ;  /* 0x0000004011077836 */ /* 0x040fe20000000000 */
[----:B------:R-:W-:Y:S02]  /*16e0*/  IADD3 R19, P2, PT, R17, 0x40, RZ ;  /* 0x0000004011137810 */ /* 0x000fe40007f5e0ff */
[C---:B------:R-:W-:Y:S01]  /*16f0*/  SHF.L.U64.HI R6, R4.reuse, 0x6, R5 ;  /* 0x0000000604067819 */ /* 0x040fe20000010205 */
[----:B------:R-:W-:Y:S02]  /*1700*/  IMAD.SHL.U32 R5, R4, 0x40, RZ ;  /* 0x0000004004057824 */ /* 0x000fe400078e00ff */
        /* <DEDUP_REMOVED lines=13> */
.L_x_637:
[----:B------:R-:W1:Y:S01]  /*17e0*/  LDCU.64 UR10, c[0x0][0x5c0] ;  /* 0x0000b800ff0a77ac */ /* 0x000e620008000a00 */
[----:B------:R-:W-:-:S05]  /*17f0*/  IADD3 R0, PT, PT, R163, R166, RZ ;  /* 0x000000a6a3007210 */ /* 0x000fca0007ffe0ff */
[C---:B-1----:R-:W-:Y:S02]  /*1800*/  IMAD R3, R0.reuse, UR11, RZ ;  /* 0x0000000b00037c24 */ /* 0x042fe4000f8e02ff */
[----:B------:R-:W-:-:S05]  /*1810*/  IMAD.WIDE.U32 R4, R0, UR10, RZ ;  /* 0x0000000a00047c25 */ /* 0x000fca000f8e00ff */
[----:B------:R-:W-:Y:S02]  /*1820*/  IADD3 R0, PT, PT, R5, R3, RZ ;  /* 0x0000000305007210 */ /* 0x000fe40007ffe0ff */
.L_x_638:
        /* <DEDUP_REMOVED lines=12> */
.L_x_639:
[----:B------:R-:W1:Y:S01]  /*18f0*/  LDCU.64 UR8, c[0x0][0x5c8] ;  /* 0x0000b900ff0877ac */ /* 0x000e620008000a00 */
[----:B------:R-:W-:-:S05]  /*1900*/  IADD3 R163, PT, PT, R163, R166, RZ ;  /* 0x000000a6a3a37210 */ /* 0x000fca0007ffe0ff */
[C---:B-1----:R-:W-:Y:S02]  /*1910*/  IMAD R16, R163.reuse, UR9, RZ ;  /* 0x00000009a3107c24 */ /* 0x042fe4000f8e02ff */
[----:B------:R-:W-:-:S05]  /*1920*/  IMAD.WIDE.U32 R8, R163, UR8, RZ ;  /* 0x00000008a3087c25 */ /* 0x000fca000f8e00ff */
[----:B------:R-:W-:Y:S02]  /*1930*/  IADD3 R16, PT, PT, R9, R16, RZ ;  /* 0x0000001009107210 */ /* 0x000fe40007ffe0ff */
[----:B------:R-:W-:-:S07]  /*1940*/  MOV R6, R8 ;  /* 0x0000000800067202 */ /* 0x000fce0000000f00 */
.L_x_640:
[----:B------:R-:W-:Y:S01]  /*1950*/  VIADD R164, R164, -UR25 ;  /* 0x80000019a4a47c36 */ /* 0x000fe20008000000 */
[----:B------:R-:W1:Y:S01]  /*1960*/  LDCU.64 UR6, c[0x0][0x5d8] ;  /* 0x0000bb00ff0677ac */ /* 0x000e620008000a00 */
[----:B------:R-:W-:Y:S01]  /*1970*/  IMAD.U32 R9, RZ, RZ, UR10 ;  /* 0x0000000aff097e24 */ /* 0x000fe2000f8e00ff */
[----:B------:R-:W-:Y:S01]  /*1980*/  BSSY.RECONVERGENT B0, `(.L_x_641) ;  /* 0x000001d000007945 */ /* 0x000fe20003800200 */
[----:B------:R-:W-:Y:S01]  /*1990*/  MOV R3, UR8 ;  /* 0x0000000800037c02 */ /* 0x000fe20008000f00 */
[----:B------:R-:W-:Y:S01]  /*19a0*/  UIMAD UR12, UR24, UR10, URZ ;  /* 0x0000000a180c72a4 */ /* 0x000fe2000f8e02ff */
[-C--:B------:R-:W-:Y:S01]  /*19b0*/  ISETP.GE.AND P2, PT, R17, R164.reuse, PT ;  /* 0x000000a41100720c */ /* 0x080fe20003f46270 */
[----:B------:R-:W-:Y:S01]  /*19c0*/  IMAD.WIDE.U32 R8, R9, UR25, R30 ;  /* 0x0000001909087c25 */ /* 0x000fe2000f8e001e */
[----:B------:R-:W-:Y:S01]  /*19d0*/  ISETP.GE.AND P1, PT, R7, R164, PT ;  /* 0x000000a40700720c */ /* 0x000fe20003f26270 */
[----:B------:R-:W-:Y:S01]  /*19e0*/  UIMAD UR12, UR25, UR11, UR12 ;  /* 0x0000000b190c72a4 */ /* 0x000fe2000f8e020c */
[----:B------:R-:W-:-:S05]  /*19f0*/  IADD3 R8, P0, PT, R4, R8, RZ ;  /* 0x0000000804087210 */ /* 0x000fca0007f1e0ff */
[----:B------:R-:W-:-:S04]  /*1a00*/  IADD3.X R9, PT, PT, R0, UR12, R9, P0, !PT ;  /* 0x0000000c00097c10 */ /* 0x000fc800087fe409 */
        /* <DEDUP_REMOVED lines=20> */
.L_x_642:
[----:B------:R-:W-:Y:S05]  /*1b50*/  BSYNC.RECONVERGENT B0 ;  /* 0x0000000000007941 */ /* 0x000fea0003800200 */
.L_x_641:
[----:B------:R-:W3:Y:S01]  /*1b60*/  LDCU.64 UR6, c[0x0][0x5e0] ;  /* 0x0000bc00ff0677ac */ /* 0x000ee20008000a00 */
[----:B------:R-:W-:Y:S01]  /*1b70*/  IMAD.WIDE.U32 R30, R3, UR25, R30 ;  /* 0x00000019031e7c25 */ /* 0x000fe2000f8e001e */
[----:B-1----:R-:W1:Y:S01]  /*1b80*/  @!P2 LDC.64 R4, c[0x0][0x568] ;  /* 0x00015a00ff04ab82 */ /* 0x002e620000000a00 */
[----:B------:R-:W-:Y:S01]  /*1b90*/  UIMAD UR24, UR24, UR8, URZ ;  /* 0x00000008181872a4 */ /* 0x000fe2000f8e02ff */
[----:B------:R-:W-:-:S03]  /*1ba0*/  IADD3 R6, P0, PT, R6, R30, RZ ;  /* 0x0000001e06067210 */ /* 0x000fc60007f1e0ff */
[----:B------:R-:W-:-:S06]  /*1bb0*/  UIMAD UR24, UR25, UR9, UR24 ;  /* 0x00000009191872a4 */ /* 0x000fcc000f8e0218 */
[----:B------:R-:W-:-:S03]  /*1bc0*/  IADD3.X R7, PT, PT, R16, UR24, R31, P0, !PT ;  /* 0x0000001810077c10 */ /* 0x000fc600087fe41f */
[----:B---3--:R-:W-:-:S04]  /*1bd0*/  IMAD.WIDE.U32 R6, R15, UR6, R6 ;  /* 0x000000060f067c25 */ /* 0x008fc8000f8e0006 */
[----:B--2---:R-:W-:Y:S01]  /*1be0*/  IMAD R9, R15, UR7, R7 ;  /* 0x000000070f097c24 */ /* 0x004fe2000f8e0207 */
[----:B------:R-:W-:-:S05]  /*1bf0*/  @!P2 MOV R8, R6 ;  /* 0x000000060008a202 */ /* 0x000fca0000000f00 */
[----:B------:R-:W-:-:S04]  /*1c00*/  @!P2 IMAD.WIDE.U32 R10, R17, UR8, R8 ;  /* 0x00000008110aac25 */ /* 0x000fc8000f8e0008 */
[----:B------:R-:W-:Y:S01]  /*1c10*/  @!P2 IMAD R0, R17, UR9, R11 ;  /* 0x000000091100ac24 */ /* 0x000fe2000f8e020b */
[----:B-1----:R-:W-:-:S04]  /*1c20*/  @!P2 LEA R4, P0, R10, R4, 0x1 ;  /* 0x000000040a04a211 */ /* 0x002fc800078008ff */
        /* <DEDUP_REMOVED lines=13> */
.L_x_636:
[C---:B------:R-:W-:Y:S01]  /*1d00*/  IMAD R18, R28.reuse, -0x80, R155 ;  /* 0xffffff801c127824 */ /* 0x040fe200078e029b */
[----:B------:R-:W1:Y:S01]  /*1d10*/  LDCU.64 UR8, c[0x0][0x3d0] ;  /* 0x00007a00ff0877ac */ /* 0x000e620008000a00 */
[----:B------:R-:W-:Y:S01]  /*1d20*/  IMAD.U32 R21, RZ, RZ, UR14 ;  /* 0x0000000eff157e24 */ /* 0x000fe2000f8e00ff */
[----:B------:R-:W-:Y:S01]  /*1d30*/  LOP3.LUT R28, R28, 0x80000001, RZ, 0xc0, !PT ;  /* 0x800000011c1c7812 */ /* 0x000fe200078ec0ff */
[----:B------:R-:W-:Y:S01]  /*1d40*/  IMAD.U32 R11, RZ, RZ, UR12 ;  /* 0x0000000cff0b7e24 */ /* 0x000fe2000f8e00ff */
[-C--:B------:R-:W-:Y:S01]  /*1d50*/  ISETP.GE.AND P4, PT, R7, R18.reuse, PT ;  /* 0x000000120700720c */ /* 0x080fe20003f86270 */
[----:B------:R-:W2:Y:S01]  /*1d60*/  LDCU.64 UR6, c[0x0][0x3d8] ;  /* 0x00007b00ff0677ac */ /* 0x000ea20008000a00 */
[----:B------:R-:W-:Y:S01]  /*1d70*/  VIADD R4, R164, -UR25 ;  /* 0x80000019a4047c36 */ /* 0x000fe20008000000 */
[----:B------:R-:W-:Y:S01]  /*1d80*/  ISETP.NE.AND P6, PT, R28, 0x1, PT ;  /* 0x000000011c00780c */ /* 0x000fe20003fc5270 */
[--C-:B------:R-:W-:Y:S01]  /*1d90*/  IMAD.WIDE.U32 R32, R21, UR25, R30.reuse ;  /* 0x0000001915207c25 */ /* 0x100fe2000f8e001e */
[----:B------:R-:W-:Y:S01]  /*1da0*/  UIMAD UR10, UR24, UR14, URZ ;  /* 0x0000000e180a72a4 */ /* 0x000fe2000f8e02ff */
[----:B------:R-:W-:Y:S01]  /*1db0*/  ISETP.GE.AND P5, PT, R17, R18, PT ;  /* 0x000000121100720c */ /* 0x000fe20003fa6270 */
[----:B------:R-:W-:Y:S01]  /*1dc0*/  UIMAD UR24, UR24, UR12, URZ ;  /* 0x0000000c181872a4 */ /* 0x000fe2000f8e02ff */
[----:B------:R-:W-:Y:S01]  /*1dd0*/  IMAD.WIDE.U32 R30, R11, UR25, R30 ;  /* 0x000000190b1e7c25 */ /* 0x000fe2000f8e001e */
[----:B------:R-:W-:Y:S01]  /*1de0*/  ISETP.GE.AND P2, PT, R7, R4, PT ;  /* 0x000000040700720c */ /* 0x000fe20003f46270 */
[----:B------:R-:W-:Y:S01]  /*1df0*/  UIMAD UR10, UR25, UR15, UR10 ;  /* 0x0000000f190a72a4 */ /* 0x000fe2000f8e020a */
[----:B------:R-:W-:Y:S01]  /*1e00*/  IADD3 R22, P0, PT, R22, R32, RZ ;  /* 0x0000002016167210 */ /* 0x000fe20007f1e0ff */
[----:B------:R-:W-:Y:S01]  /*1e10*/  IMAD.U32 R11, RZ, RZ, UR31 ;  /* 0x0000001fff0b7e24 */ /* 0x000fe2000f8e00ff */
[----:B------:R-:W-:Y:S01]  /*1e20*/  UIMAD UR24, UR25, UR13, UR24 ;  /* 0x0000000d191872a4 */ /* 0x000fe2000f8e0218 */
[----:B------:R-:W-:Y:S01]  /*1e30*/  IMAD.U32 R7, RZ, RZ, UR31 ;  /* 0x0000001fff077e24 */ /* 0x000fe2000f8e00ff */
[----:B------:R-:W-:Y:S01]  /*1e40*/  @P1 BAR.SYNC.DEFER_BLOCKING 0x0 ;  /* 0x0000000000001b1d */ /* 0x000fe20000010000 */
[----:B------:R-:W-:Y:S01]  /*1e50*/  IMAD.U32 R28, RZ, RZ, UR30 ;  /* 0x0000001eff1c7e24 */ /* 0x000fe2000f8e00ff */
[----:B------:R-:W-:-:S02]  /*1e60*/  @!P4 LEA R34, P3, R11, R150, 0x1 ;  /* 0x000000960b22c211 */ /* 0x000fc400078608ff */
[----:B------:R-:W-:Y:S02]  /*1e70*/  IADD3.X R23, PT, PT, R10, UR10, R33, P0, !PT ;  /* 0x0000000a0a177c10 */ /* 0x000fe400087fe421 */
[----:B------:R-:W-:Y:S01]  /*1e80*/  @!P4 LEA.HI.X R35, R7, R151, R28, 0x1, P3 ;  /* 0x000000970723c211 */ /* 0x000fe200018f0c1c */
[----:B-1----:R-:W-:Y:S01]  /*1e90*/  IMAD R7, R8, UR8, RZ ;  /* 0x0000000808077c24 */ /* 0x002fe2000f8e02ff */
[----:B------:R-:W-:Y:S01]  /*1ea0*/  @!P4 LEA R28, P1, R5, R148, 0x1 ;  /* 0x00000094051cc211 */ /* 0x000fe200078208ff */
[----:B------:R-:W-:Y:S01]  /*1eb0*/  IMAD.WIDE.U32 R22, R26, UR8, R22 ;  /* 0x000000081a167c25 */ /* 0x000fe2000f8e0016 */
[----:B------:R-:W-:Y:S01]  /*1ec0*/  IADD3 R24, P0, PT, R24, R30, RZ ;  /* 0x0000001e18187210 */ /* 0x000fe20007f1e0ff */
[----:B------:R-:W1:Y:S01]  /*1ed0*/  LDC.64 R36, c[0x0][0x528] ;  /* 0x00014a00ff247b82 */ /* 0x000e620000000a00 */
[----:B------:R-:W-:Y:S01]  /*1ee0*/  ISETP.GE.AND P3, PT, R17, R4, PT ;  /* 0x000000041100720c */ /* 0x000fe20003f66270 */
[----:B------:R-:W-:Y:S01]  /*1ef0*/  IMAD R30, R26, UR9, R7 ;  /* 0x000000091a1e7c24 */ /* 0x000fe2000f8e0207 */
[----:B------:R-:W-:Y:S01]  /*1f00*/  @!P4 LEA.HI.X R29, R5, R149, R6, 0x1, P1 ;  /* 0x00000095051dc211 */ /* 0x000fe200008f0c06 */
[----:B--2---:R-:W-:Y:S01]  /*1f10*/  IMAD R5, R8, UR6, RZ ;  /* 0x0000000608057c24 */ /* 0x004fe2000f8e02ff */
[----:B------:R-:W-:Y:S01]  /*1f20*/  IADD3.X R25, PT, PT, R9, UR24, R31, P0, !PT ;  /* 0x0000001809197c10 */ /* 0x000fe200087fe41f */
[----:B------:R-:W-:Y:S01]  /*1f30*/  IMAD.IADD R31, R23, 0x1, R30 ;  /* 0x00000001171f7824 */ /* 0x000fe200078e021e */
[----:B------:R-:W-:Y:S01]  /*1f40*/  SEL R126, RZ, 0x2000, P6 ;  /* 0x00002000ff7e7807 */ /* 0x000fe20003000000 */
[C---:B------:R-:W-:Y:S01]  /*1f50*/  IMAD R5, R26.reuse, UR7, R5 ;  /* 0x000000071a057c24 */ /* 0x040fe2000f8e0205 */
[----:B------:R-:W2:Y:S01]  /*1f60*/  @!P2 LDC.64 R6, c[0x0][0x388] ;  /* 0x0000e200ff06ab82 */ /* 0x000ea20000000a00 */
[----:B------:R-:W-:-:S04]  /*1f70*/  IMAD.WIDE.U32 R26, R26, UR6, R24 ;  /* 0x000000061a1a7c25 */ /* 0x000fc8000f8e0018 */
[----:B------:R-:W-:Y:S01]  /*1f80*/  IMAD.MOV.U32 R159, RZ, RZ, 0x7f800000 ;  /* 0x7f800000ff9f7424 */ /* 0x000fe200078e00ff */
[----:B------:R-:W-:Y:S01]  /*1f90*/  @!PT LDS RZ, [RZ] ;  /* 0x00000000fffff984 */ /* 0x000fe20000000800 */
[----:B------:R-:W-:Y:S01]  /*1fa0*/  @!PT LDS RZ, [RZ] ;  /* 0x00000000fffff984 */ /* 0x000fe20000000800 */
[----:B------:R-:W-:Y:S01]  /*1fb0*/  @!PT LDS RZ, [RZ] ;  /* 0x00000000fffff984 */ /* 0x000fe20000000800 */
[----:B------:R-:W-:Y:S01]  /*1fc0*/  @!P5 LDGSTS.E.BYPASS.LTC128B.128 [R139+0x4000], desc[UR28][R150.64] ;  /* 0x04000000968bdfae */ /* 0x000fe2000b981a1c */
[----:B------:R-:W-:Y:S01]  /*1fd0*/  IMAD.IADD R27, R27, 0x1, R5 ;  /* 0x000000011b1b7824 */ /* 0x000fe200078e0205 */
[----:B------:R-:W3:Y:S01]  /*1fe0*/  @!P3 LDC.64 R10, c[0x0][0x388] ;  /* 0x0000e200ff0abb82 */ /* 0x000ee20000000a00 */
[--C-:B------:R-:W-:Y:S01]  /*1ff0*/  @!P3 IMAD.MOV.U32 R30, RZ, RZ, R22.reuse ;  /* 0x000000ffff1eb224 */ /* 0x100fe200078e0016 */
[----:B------:R4:W-:Y:S01]  /*2000*/  @P5 STS.128 [R139+0x4000], RZ ;  /* 0x004000ff8b005388 */ /* 0x0009e20000000c00 */
[----:B------:R-:W-:Y:S02]  /*2010*/  @!P2 IMAD.MOV.U32 R24, RZ, RZ, R22 ;  /* 0x000000ffff18a224 */ /* 0x000fe400078e0016 */
[----:B------:R-:W-:Y:S01]  /*2020*/  IMAD.MOV.U32 R156, RZ, RZ, 0x7f800000 ;  /* 0x7f800000ff9c7424 */ /* 0x000fe200078e00ff */
[----:B------:R4:W-:Y:S01]  /*2030*/  @P4 STS.128 [R139+0x5000], RZ ;  /* 0x005000ff8b004388 */ /* 0x0009e20000000c00 */
[----:B------:R-:W-:Y:S01]  /*2040*/  @!P2 IMAD.MOV.U32 R25, RZ, RZ, R31 ;  /* 0x000000ffff19a224 */ /* 0x000fe200078e001f */
[----:B------:R-:W4:Y:S01]  /*2050*/  @!P2 LDC.64 R4, c[0x0][0x390] ;  /* 0x0000e400ff04ab82 */ /* 0x000f220000000a00 */
[C---:B------:R-:W-:Y:S01]  /*2060*/  @!P2 IMAD R22, R20.reuse, UR14, RZ ;  /* 0x0000000e1416ac24 */ /* 0x040fe2000f8e02ff */
[----:B------:R-:W-:Y:S01]  /*2070*/  @!PT LDS RZ, [RZ] ;  /* 0x00000000fffff984 */ /* 0x000fe20000000800 */
[----:B------:R-:W-:Y:S01]  /*2080*/  @!PT LDS RZ, [RZ] ;  /* 0x00000000fffff984 */ /* 0x000fe20000000800 */
[----:B------:R-:W-:Y:S01]  /*2090*/  @!PT LDS RZ, [RZ] ;  /* 0x00000000fffff984 */ /* 0x000fe20000000800 */
[----:B------:R1:W-:Y:S01]  /*20a0*/  @!P4 LDGSTS.E.BYPASS.LTC128B.128 [R139+0x5000], desc[UR28][R34.64] ;  /* 0x05000000228bcfae */ /* 0x0003e2000b981a1c */
[----:B------:R-:W-:-:S02]  /*20b0*/  @!P2 IMAD R20, R20, UR12, RZ ;  /* 0x0000000c1414ac24 */ /* 0x000fc4000f8e02ff */
[----:B------:R-:W-:Y:S01]  /*20c0*/  IMAD R14, R16, R14, R15 ;  /* 0x0000000e100e7224 */ /* 0x000fe200078e020f */
[----:B------:R-:W4:Y:S01]  /*20d0*/  S2R R143, SR_TID.X ;  /* 0x00000000008f7919 */ /* 0x000f220000002100 */
[----:B------:R-:W-:Y:S01]  /*20e0*/  @!P2 IMAD R21, R19, UR15, R22 ;  /* 0x0000000f1315ac24 */ /* 0x000fe2000f8e0216 */
[----:B------:R-:W4:Y:S01]  /*20f0*/  @!P3 LDC.64 R8, c[0x0][0x390] ;  /* 0x0000e400ff08bb82 */ /* 0x000f220000000a00 */
[----:B------:R-:W-:Y:S02]  /*2100*/  @!P2 IMAD.MOV.U32 R32, RZ, RZ, R26 ;  /* 0x000000ffff20a224 */ /* 0x000fe400078e001a */
[----:B------:R-:W-:Y:S02]  /*2110*/  IMAD.MOV.U32 R158, RZ, RZ, 0x7f800000 ;  /* 0x7f800000ff9e7424 */ /* 0x000fe400078e00ff */
[----:B------:R-:W-:Y:S01]  /*2120*/  IMAD.MOV.U32 R157, RZ, RZ, 0x7f800000 ;  /* 0x7f800000ff9d7424 */ /* 0x000fe200078e00ff */
[----:B------:R-:W-:Y:S01]  /*2130*/  IADD3 R144, PT, PT, R3, 0x80, -R164 ;  /* 0x0000008003907810 */ /* 0x000fe20007ffe8a4 */
[----:B------:R-:W-:Y:S01]  /*2140*/  @!P2 IMAD.MOV.U32 R33, RZ, RZ, R27 ;  /* 0x000000ffff21a224 */ /* 0x000fe200078e001b */
[----:B------:R-:W4:Y:S01]  /*2150*/  LDC R142, c[0x0][0x44c] ;  /* 0x00011300ff8e7b82 */ /* 0x000f220000000800 */
[C---:B------:R-:W-:Y:S01]  /*2160*/  @!P2 IMAD R20, R19.reuse, UR13, R20 ;  /* 0x0000000d1314ac24 */ /* 0x040fe2000f8e0214 */
[----:B------:R-:W4:Y:S01]  /*2170*/  LDCU UR9, c[0x0][0x590] ;  /* 0x0000b200ff0977ac */ /* 0x000f220008000800 */
[----:B------:R-:W-:-:S04]  /*2180*/  @!P2 IMAD.WIDE.U32 R32, R19, UR12, R32 ;  /* 0x0000000c1320ac25 */ /* 0x000fc8000f8e0020 */
[----:B------:R-:W-:Y:S01]  /*2190*/  IMAD.MOV.U32 R165, RZ, RZ, 0x10 ;  /* 0x00000010ffa57424 */ /* 0x000fe200078e00ff */
[----:B------:R-:W-:Y:S01]  /*21a0*/  CS2R R94, SRZ ;  /* 0x00000000005e7805 */ /* 0x000fe2000001ff00 */
[----:B------:R-:W-:Y:S01]  /*21b0*/  @!P3 IMAD.WIDE.U32 R30, R17, UR14, R30 ;  /* 0x0000000e111ebc25 */ /* 0x000fe2000f8e001e */
[----:B------:R-:W-:Y:S02]  /*21c0*/  CS2R R92, SRZ ;  /* 0x00000000005c7805 */ /* 0x000fe4000001ff00 */
[----:B------:R-:W-:Y:S02]  /*21d0*/  CS2R R98, SRZ ;  /* 0x0000000000627805 */ /* 0x000fe4000001ff00 */
[----:B------:R-:W-:Y:S01]  /*21e0*/  CS2R R96, SRZ ;  /* 0x0000000000607805 */ /* 0x000fe2000001ff00 */
[----:B-1----:R-:W-:Y:S01]  /*21f0*/  @!P2 IMAD.WIDE.U32 R34, R19, UR14, R24 ;  /* 0x0000000e1322ac25 */ /* 0x002fe2000f8e0018 */
[----:B---3--:R-:W-:Y:S02]  /*2200*/  @!P3 LEA R10, P1, R30, R10, 0x1 ;  /* 0x0000000a1e0ab211 */ /* 0x008fe400078208ff */
[----:B------:R-:W-:-:S02]  /*2210*/  CS2R R90, SRZ ;  /* 0x00000000005a7805 */ /* 0x000fc4000001ff00 */
[----:B------:R-:W-:Y:S01]  /*2220*/  CS2R R88, SRZ ;  /* 0x0000000000587805 */ /* 0x000fe2000001ff00 */
[----:B------:R-:W-:Y:S01]  /*2230*/  @!P2 IMAD.IADD R24, R35, 0x1, R21 ;  /* 0x000000012318a824 */ /* 0x000fe200078e0215 */
[C---:B--2---:R-:W-:Y:S01]  /*2240*/  @!P2 LEA R6, P0, R34.reuse, R6, 0x1 ;  /* 0x000000062206a211 */ /* 0x044fe200078008ff */
[----:B------:R-:W-:Y:S01]  /*2250*/  @!P2 IMAD.IADD R20, R33, 0x1, R20 ;  /* 0x000000012114a824 */ /* 0x000fe200078e0214 */
[----:B------:R-:W-:Y:S01]  /*2260*/  CS2R R86, SRZ ;  /* 0x0000000000567805 */ /* 0x000fe2000001ff00 */
[C---:B------:R-:W-:Y:S01]  /*2270*/  @!P3 IMAD R22, R17.reuse, UR15, R31 ;  /* 0x0000000f1116bc24 */ /* 0x040fe2000f8e021f */
[----:B------:R-:W-:Y:S01]  /*2280*/  @!P2 LEA.HI.X R7, R34, R7, R24, 0x1, P0 ;  /* 0x000000072207a211 */ /* 0x000fe200000f0c18 */
[----:B------:R-:W-:Y:S01]  /*2290*/  @!P3 IMAD.WIDE.U32 R26, R17, UR12, R26 ;  /* 0x0000000c111abc25 */ /* 0x000fe2000f8e001a */
[----:B----4-:R-:W-:Y:S02]  /*22a0*/  @!P2 LEA R24, P0, R32, R4, 0x1 ;  /* 0x000000042018a211 */ /* 0x010fe400078008ff */
[----:B------:R-:W-:-:S02]  /*22b0*/  CS2R R84, SRZ ;  /* 0x0000000000547805 */ /* 0x000fc4000001ff00 */
[----:B------:R-:W-:Y:S01]  /*22c0*/  @!P3 LEA.HI.X R11, R30, R11, R22, 0x1, P1 ;  /* 0x0000000b1e0bb211 */ /* 0x000fe200008f0c16 */
[----:B------:R-:W-:Y:S01]  /*22d0*/  IMAD.IADD R161, R139, 0x1, R126 ;  /* 0x000000018ba17824 */ /* 0x000fe200078e027e */
[----:B------:R-:W-:Y:S01]  /*22e0*/  @!P2 LEA.HI.X R25, R32, R5, R20, 0x1, P0 ;  /* 0x000000052019a211 */ /* 0x000fe200000f0c14 */
[----:B------:R-:W-:Y:S01]  /*22f0*/  IMAD.WIDE.U32 R20, R135, 0x4, R172 ;  /* 0x0000000487147825 */ /* 0x000fe200078e00ac */
[----:B------:R-:W2:Y:S01]  /*2300*/  LDG.E.64 R4, desc[UR28][R36.64] ;  /* 0x0000001c24047981 */ /* 0x000ea2000c1e1b00 */
[----:B------:R-:W-:Y:S02]  /*2310*/  @!P3 LEA R22, P1, R26, R8, 0x1 ;  /* 0x000000081a16b211 */ /* 0x000fe400078208ff */
[----:B------:R-:W-:Y:S01]  /*2320*/  CS2R R78, SRZ ;  /* 0x00000000004e7805 */ /* 0x000fe2000001ff00 */
[----:B------:R-:W-:Y:S01]  /*2330*/  @!P3 IMAD R17, R17, UR13, R27 ;  /* 0x0000000d1111bc24 */ /* 0x000fe2000f8e021b */
[----:B------:R-:W-:Y:S01]  /*2340*/  @!P5 LDGSTS.E.BYPASS.LTC128B.128 [R161], desc[UR28][R148.64] ;  /* 0x0000000094a1dfae */ /* 0x000fe2000b981a1c */
[----:B------:R-:W-:Y:S01]  /*2350*/  IMAD.IADD R128, R132, 0x1, R126 ;  /* 0x0000000184807824 */ /* 0x000fe200078e027e */
[----:B------:R-:W-:Y:S01]  /*2360*/  CS2R R76, SRZ ;  /* 0x00000000004c7805 */ /* 0x000fe2000001ff00 */
[----:B------:R-:W-:Y:S01]  /*2370*/  IMAD.SHL.U32 R153, R153, 0x8, RZ ;  /* 0x0000000899997824 */ /* 0x000fe200078e00ff */
[----:B------:R1:W-:Y:S01]  /*2380*/  @P5 STS.128 [R161], RZ ;  /* 0x000000ffa1005388 */ /* 0x0003e20000000c00 */
[----:B------:R-:W-:-:S02]  /*2390*/  @!P3 LEA.HI.X R23, R26, R9, R17, 0x1, P1 ;  /* 0x000000091a17b211 */ /* 0x000fc400008f0c11 */
[----:B------:R-:W-:Y:S02]  /*23a0*/  CS2R R82, SRZ ;  /* 0x0000000000527805 */ /* 0x000fe4000001ff00 */
[----:B------:R-:W-:Y:S01]  /*23b0*/  LOP3.LUT R17, R135, 0x40, RZ, 0xfc, !PT ;  /* 0x0000004087117812 */ /* 0x000fe200078efcff */
[----:B------:R1:W-:Y:S01]  /*23c0*/  @P4 STS.128 [R161+0x1000], RZ ;  /* 0x001000ffa1004388 */ /* 0x0003e20000000c00 */
[----:B------:R-:W-:Y:S02]  /*23d0*/  CS2R R80, SRZ ;  /* 0x0000000000507805 */ /* 0x000fe4000001ff00 */
[----:B------:R-:W-:Y:S02]  /*23e0*/  CS2R R74, SRZ ;  /* 0x00000000004a7805 */ /* 0x000fe4000001ff00 */
[----:B------:R-:W-:Y:S01]  /*23f0*/  CS2R R72, SRZ ;  /* 0x0000000000487805 */ /* 0x000fe2000001ff00 */
[----:B------:R-:W-:Y:S01]  /*2400*/  @!PT LDS RZ, [RZ] ;  /* 0x00000000fffff984 */ /* 0x000fe20000000800 */
[----:B------:R-:W-:Y:S01]  /*2410*/  @!PT LDS RZ, [RZ] ;  /* 0x00000000fffff984 */ /* 0x000fe20000000800 */
[----:B------:R-:W-:Y:S01]  /*2420*/  @!PT LDS RZ, [RZ] ;  /* 0x00000000fffff984 */ /* 0x000fe20000000800 */
[----:B------:R-:W-:Y:S01]  /*2430*/  @!P4 LDGSTS.E.BYPASS.LTC128B.128 [R161+0x1000], desc[UR28][R28.64] ;  /* 0x010000001ca1cfae */ /* 0x000fe2000b981a1c */
[----:B------:R-:W-:-:S02]  /*2440*/  CS2R R70, SRZ ;  /* 0x0000000000467805 */ /* 0x000fc4000001ff00 */
[----:B------:R-:W-:Y:S01]  /*2450*/  CS2R R68, SRZ ;  /* 0x0000000000447805 */ /* 0x000fe2000001ff00 */
[----:B------:R-:W-:Y:S01]  /*2460*/  UIADD3 UR25, UPT, UPT, UR25, 0x80, URZ ;  /* 0x0000008019197890 */ /* 0x000fe2000fffe0ff */
[----:B------:R3:W-:Y:S01]  /*2470*/  @!P3 LDGSTS.E.BYPASS.LTC128B.128 [R139+0x6000], desc[UR28][R10.64] ;  /* 0x060000000a8bbfae */ /* 0x0007e2000b981a1c */
[----:B------:R-:W4:Y:S03]  /*2480*/  LDCU UR6, c[0x0][0x3e0] ;  /* 0x00007c00ff0677ac */ /* 0x000f260008000800 */
[----:B------:R1:W-:Y:S01]  /*2490*/  @P3 STS.128 [R139+0x6000], RZ ;  /* 0x006000ff8b003388 */ /* 0x0003e20000000c00 */
[----:B------:R-:W1:Y:S03]  /*24a0*/  LDCU UR8, c[0x0][0x45c] ;  /* 0x00008b80ff0877ac */ /* 0x000e660008000800 */
[----:B------:R1:W-:Y:S01]  /*24b0*/  @P2 STS.128 [R139+0x7000], RZ ;  /* 0x007000ff8b002388 */ /* 0x0003e20000000c00 */
[----:B------:R-:W1:Y:S03]  /*24c0*/  LDCU.U8 UR7, c[0x0][0x4f8] ;  /* 0x00009f00ff0777ac */ /* 0x000e660008000000 */
[----:B------:R-:W-:Y:S01]  /*24d0*/  @!PT LDS RZ, [RZ] ;  /* 0x00000000fffff984 */ /* 0x000fe20000000800 */
[----:B------:R-:W-:Y:S01]  /*24e0*/  @!PT LDS RZ, [RZ] ;  /* 0x00000000fffff984 */ /* 0x000fe20000000800 */
[----:B------:R-:W-:Y:S01]  /*24f0*/  @!PT LDS RZ, [RZ] ;  /* 0x00000000fffff984 */ /* 0x000fe20000000800 */
[----:B------:R4:W-:Y:S04]  /*2500*/  @!P2 LDGSTS.E.BYPASS.LTC128B.128 [R139+0x7000], desc[UR28][R6.64] ;  /* 0x07000000068bafae */ /* 0x0009e8000b981a1c */
[----:B------:R1:W-:Y:S04]  /*2510*/  @!P3 LDGSTS.E.BYPASS.LTC128B.128 [R139+0x8000], desc[UR28][R22.64] ;  /* 0x08000000168bbfae */ /* 0x0003e8000b981a1c */
[----:B------:R1:W-:Y:S01]  /*2520*/  @P3 STS.128 [R139+0x8000], RZ ;  /* 0x008000ff8b003388 */ /* 0x0003e20000000c00 */
[----:B------:R-:W-:-:S03]  /*2530*/  ISETP.GE.AND P3, PT, R135, R18, PT ;  /* 0x000000128700720c */ /* 0x000fc60003f66270 */
[----:B------:R-:W2:Y:S01]  /*2540*/  LDG.E.64 R8, desc[UR28][R36.64+0x8] ;  /* 0x0000081c24087981 */ /* 0x000ea2000c1e1b00 */
[----:B---3--:R-:W-:-:S03]  /*2550*/  VIADD R11, R135, 0x48 ;  /* 0x00000048870b7836 */ /* 0x008fc60000000000 */
[----:B------:R3:W-:Y:S02]  /*2560*/  @P2 STS.128 [R139+0x9000], RZ ;  /* 0x009000ff8b002388 */ /* 0x0007e40000000c00 */
[----:B------:R-:W-:-:S04]  /*2570*/  ISETP.GE.AND P0, PT, R11, R18, PT ;  /* 0x000000120b00720c */ /* 0x000fc80003f06270 */
[----:B------:R3:W5:Y:S01]  /*2580*/  @!P3 LDG.E R159, desc[UR28][R20.64] ;  /* 0x0000001c149fb981 */ /* 0x000762000c1e1900 */
[----:B------:R-:W-:Y:S02]  /*2590*/  IMAD.SHL.U32 R10, R0, 0x4, RZ ;  /* 0x00000004000a7824 */ /* 0x000fe400078e00ff */
[----:B------:R-:W-:Y:S01]  /*25a0*/  VIADD R19, R135, 0x8 ;  /* 0x0000000887137836 */ /* 0x000fe20000000000 */
[----:B------:R-:W-:Y:S01]  /*25b0*/  @!PT LDS RZ, [RZ] ;  /* 0x00000000fffff984 */ /* 0x000fe20000000800 */
[----:B------:R-:W-:Y:S01]  /*25c0*/  @!PT LDS RZ, [RZ] ;  /* 0x00000000fffff984 */ /* 0x000fe20000000800 */
[----:B------:R-:W-:Y:S01]  /*25d0*/  @!PT LDS RZ, [RZ] ;  /* 0x00000000fffff984 */ /* 0x000fe20000000800 */
[----:B------:R3:W-:Y:S02]  /*25e0*/  @!P2 LDGSTS.E.BYPASS.LTC128B.128 [R139+0x9000], desc[UR28][R24.64] ;  /* 0x09000000188bafae */ /* 0x0007e4000b981a1c */
[----:B------:R-:W-:Y:S02]  /*25f0*/  LOP3.LUT R10, R10, 0x18, RZ, 0xc0, !PT ;  /* 0x000000180a0a7812 */ /* 0x000fe400078ec0ff */
[-C--:B------:R-:W-:Y:S01]  /*2600*/  ISETP.GE.AND P2, PT, R19, R18.reuse, PT ;  /* 0x000000121300720c */ /* 0x080fe20003f46270 */
[C---:B------:R-:W-:Y:S01]  /*2610*/  IMAD.SHL.U32 R11, R0.reuse, 0x20, RZ ;  /* 0x00000020000b7824 */ /* 0x040fe200078e00ff */
[----:B------:R-:W-:Y:S01]  /*2620*/  ISETP.GE.AND P1, PT, R17, R18, PT ;  /* 0x000000121100720c */ /* 0x000fe20003f26270 */
[C---:B----4-:R-:W-:Y:S01]  /*2630*/  IMAD.SHL.U32 R7, R0.reuse, 0x10, RZ ;  /* 0x0000001000077824 */ /* 0x050fe200078e00ff */
[----:B------:R3:W5:Y:S01]  /*2640*/  @!P0 LDG.E R156, desc[UR28][R20.64+0x120] ;  /* 0x0001201c149c8981 */ /* 0x000762000c1e1900 */
[----:B------:R-:W-:-:S02]  /*2650*/  LOP3.LUT P0, RZ, R0, 0x4, RZ, 0xc0, !PT ;  /* 0x0000000400ff7812 */ /* 0x000fc4000780c0ff */
[----:B------:R-:W-:Y:S01]  /*2660*/  LOP3.LUT R6, R11, 0x20, RZ, 0xc0, !PT ;  /* 0x000000200b067812 */ /* 0x000fe200078ec0ff */
[----:B------:R-:W0:Y:S01]  /*2670*/  LDGDEPBAR ;  /* 0x00000000000079af */ /* 0x000e220000000000 */
[----:B------:R-:W-:Y:S02]  /*2680*/  LOP3.LUT R11, R10, 0xc0, R11, 0xf8, !PT ;  /* 0x000000c00a0b7812 */ /* 0x000fe400078ef80b */
[----:B------:R-:W-:Y:S02]  /*2690*/  LOP3.LUT R6, R6, 0x3800, R7, 0xf8, !PT ;  /* 0x0000380006067812 */ /* 0x000fe400078ef807 */
[----:B------:R-:W-:Y:S01]  /*26a0*/  LOP3.LUT R11, R11, 0x8, R0, 0x78, !PT ;  /* 0x000000080b0b7812 */ /* 0x000fe200078e7800 */
[----:B------:R3:W5:Y:S01]  /*26b0*/  @!P2 LDG.E R158, desc[UR28][R20.64+0x20] ;  /* 0x0000201c149ea981 */ /* 0x000762000c1e1900 */
[----:B------:R-:W-:Y:S02]  /*26c0*/  SHF.R.U32.HI R0, RZ, 0x6, R13 ;  /* 0x00000006ff007819 */ /* 0x000fe4000001160d */
[----:B------:R-:W-:Y:S01]  /*26d0*/  LOP3.LUT R6, R6, 0x100, R7, 0xf8, !PT ;  /* 0x0000010006067812 */ /* 0x000fe200078ef807 */
[----:B------:R-:W-:Y:S01]  /*26e0*/  IMAD.U32 R7, RZ, RZ, UR20 ;  /* 0x00000014ff077e24 */ /* 0x000fe2000f8e00ff */
[----:B------:R-:W-:Y:S01]  /*26f0*/  LOP3.LUT R0, R0, 0xe, RZ, 0xc0, !PT ;  /* 0x0000000e00007812 */ /* 0x000fe200078ec0ff */
[----:B------:R-:W-:Y:S01]  /*2700*/  IMAD.SHL.U32 R13, R14, 0x20, RZ ;  /* 0x000000200e0d7824 */ /* 0x000fe200078e00ff */
[----:B------:R3:W5:Y:S03]  /*2710*/  @!P1 LDG.E R157, desc[UR28][R20.64+0x100] ;  /* 0x0001001c149d9981 */ /* 0x000766000c1e1900 */
[----:B------:R-:W-:-:S02]  /*2720*/  IMAD R7, R7, 0x4, R0 ;  /* 0x0000000407077824 */ /* 0x000fc400078e0200 */
[----:B------:R-:W-:Y:S01]  /*2730*/  IMAD.MOV.U32 R3, RZ, RZ, 0x10 ;  /* 0x00000010ff037424 */ /* 0x000fe200078e00ff */
[----:B------:R-:W-:-:S04]  /*2740*/  LOP3.LUT R0, R6, R11, RZ, 0xfc, !PT ;  /* 0x0000000b06007212 */ /* 0x000fc800078efcff */
[----:B------:R-:W-:Y:S02]  /*2750*/  SEL R3, R3, 0xfffffff0, !P0 ;  /* 0xfffffff003037807 */ /* 0x000fe40004000000 */
[----:B------:R-:W-:Y:S02]  /*2760*/  LOP3.LUT P0, RZ, R143, 0x4, RZ, 0xc0, !PT ;  /* 0x000000048fff7812 */ /* 0x000fe4000780c0ff */
[----:B------:R-:W-:Y:S01]  /*2770*/  LEA R0, R0, UR4, 0x1 ;  /* 0x0000000400007c11 */ /* 0x000fe2000f8e08ff */
[----:B------:R-:W-:Y:S01]  /*2780*/  IMAD.SHL.U32 R3, R3, 0x2, RZ ;  /* 0x0000000203037824 */ /* 0x000fe200078e00ff */
[----:B------:R-:W-:Y:S02]  /*2790*/  SEL R165, R165, 0xfffffff0, !P0 ;  /* 0xfffffff0a5a57807 */ /* 0x000fe40004000000 */
[----:B------:R-:W-:Y:S01]  /*27a0*/  IADD3 R18, PT, PT, R160, R135, R164 ;  /* 0x00000087a0127210 */ /* 0x000fe20007ffe0a4 */
[----:B------:R-:W-:Y:S02]  /*27b0*/  IMAD.IADD R126, R131, 0x1, R126 ;  /* 0x00000001837e7824 */ /* 0x000fe400078e027e */
[----:B------:R-:W-:Y:S01]  /*27c0*/  IMAD.IADD R125, R132, 0x1, R3 ;  /* 0x00000001847d7824 */ /* 0x000fe200078e0203 */
[----:B------:R-:W-:Y:S01]  /*27d0*/  IADD3 R155, PT, PT, R18, -0x3f, -R155 ;  /* 0xffffffc1129b7810 */ /* 0x000fe20007ffe89b */
[----:B------:R-:W-:-:S02]  /*27e0*/  IMAD.IADD R168, R165, 0x1, R138 ;  /* 0x00000001a5a87824 */ /* 0x000fc400078e028a */
[C---:B------:R-:W-:Y:S02]  /*27f0*/  IMAD.IADD R167, R165.reuse, 0x1, R140 ;  /* 0x00000001a5a77824 */ /* 0x040fe400078e028c */
[----:B------:R-:W-:Y:S02]  /*2800*/  IMAD.IADD R169, R165, 0x1, R141 ;  /* 0x00000001a5a97824 */ /* 0x000fe400078e028d */
[----:B------:R-:W-:Y:S01]  /*2810*/  IMAD.IADD R133, R0, 0x1, R3 ;  /* 0x0000000100857824 */ /* 0x000fe200078e0203 */
[----:B------:R-:W-:Y:S01]  /*2820*/  USHF.L.U32 UR9, UR9, 0x7, URZ ;  /* 0x0000000709097899 */ /* 0x000fe200080006ff */
[----:B--2---:R-:W-:Y:S02]  /*2830*/  R2UR UR12, R5 ;  /* 0x00000000050c72ca */ /* 0x004fe400000e0000 */
[----:B------:R-:W-:-:S05]  /*2840*/  LOP3.LUT R5, R12, 0x3, RZ, 0xc0, !PT ;  /* 0x000000030c057812 */ /* 0x000fca00078ec0ff */
[----:B------:R-:W-:Y:S02]  /*2850*/  IMAD R154, R162, 0x8, R5 ;  /* 0x00000008a29a7824 */ /* 0x000fe400078e0205 */
[----:B------:R-:W-:Y:S01]  /*2860*/  VIADD R5, R7, 0x1 ;  /* 0x0000000107057836 */ /* 0x000fe20000000000 */
[----:B------:R-:W-:-:S03]  /*2870*/  R2UR UR33, R4 ;  /* 0x00000000042172ca */ /* 0x000fc600000e0000 */
[----:B------:R-:W-:Y:S02]  /*2880*/  LOP3.LUT R7, R7, UR12, RZ, 0x3c, !PT ;  /* 0x0000000c07077c12 */ /* 0x000fe4000f8e3cff */
[----:B------:R-:W-:Y:S01]  /*2890*/  LOP3.LUT R5, R5, UR12, RZ, 0x3c, !PT ;  /* 0x0000000c05057c12 */ /* 0x000fe2000f8e3cff */
[----:B------:R-:W-:Y:S01]  /*28a0*/  VIADD R154, R154, 0xfffffff8 ;  /* 0xfffffff89a9a7836 */ /* 0x000fe20000000000 */
[----:B------:R-:W-:Y:S02]  /*28b0*/  UIADD3 UR32, UPT, UPT, UR12, -0x4498517b, URZ ;  /* 0xbb67ae850c207890 */ /* 0x000fe4000fffe0ff */
[----:B------:R-:W-:Y:S02]  /*28c0*/  UIADD3 UR24, UPT, UPT, UR12, 0x76cf5d0a, URZ ;  /* 0x76cf5d0a0c187890 */ /* 0x000fe4000fffe0ff */
[----:B------:R-:W-:Y:S02]  /*28d0*/  UIADD3 UR15, UPT, UPT, UR12, 0x32370b8f, URZ ;  /* 0x32370b8f0c0f7890 */ /* 0x000fe4000fffe0ff */
[----:B------:R-:W-:-:S02]  /*28e0*/  UIADD3 UR14, UPT, UPT, UR12, -0x126145ec, URZ ;  /* 0xed9eba140c0e7890 */ /* 0x000fc4000fffe0ff */
[----:B------:R-:W-:Y:S01]  /*28f0*/  UIADD3 UR13, UPT, UPT, UR12, -0x56f99767, URZ ;  /* 0xa90668990c0d7890 */ /* 0x000fe2000fffe0ff */
[----:B------:R-:W-:-:S05]  /*2900*/  IADD3 R174, P2, P1, R13, R8, R174 ;  /* 0x000000080dae7210 */ /* 0x000fca000795e0ae */
[----:B------:R-:W-:Y:S01]  /*2910*/  IMAD.WIDE.U32 R174, R174, -0x2daee0ad, RZ ;  /* 0xd2511f53aeae7825 */ /* 0x000fe200078e00ff */
[----:B------:R-:W-:-:S04]  /*2920*/  SHF.R.S32.HI R8, RZ, 0x1f, R13 ;  /* 0x0000001fff087819 */ /* 0x000fc8000001140d */
[C---:B------:R-:W-:Y:S02]  /*2930*/  LOP3.LUT R178, R175.reuse, R7, RZ, 0x3c, !PT ;  /* 0x00000007afb27212 */ /* 0x040fe400078e3cff */
[----:B------:R-:W-:Y:S02]  /*2940*/  LOP3.LUT R176, R175, R5, RZ, 0x3c, !PT ;  /* 0x00000005afb07212 */ /* 0x000fe400078e3cff */
[----:B------:R-:W-:Y:S01]  /*2950*/  IADD3.X R152, PT, PT, R8, R9, RZ, P2, P1 ;  /* 0x0000000908987210 */ /* 0x000fe200017e24ff */
[----:B------:R-:W-:Y:S01]  /*2960*/  IMAD.WIDE.U32 R178, R178, -0x326172a9, RZ ;  /* 0xcd9e8d57b2b27825 */ /* 0x000fe200078e00ff */
[----:B------:R-:W-:-:S03]  /*2970*/  UIADD3 UR12, UPT, UPT, UR12, 0x646e171e, URZ ;  /* 0x646e171e0c0c7890 */ /* 0x000fc6000fffe0ff */
[----:B-1-3--:R-:W-:-:S09]  /*2980*/  IMAD.WIDE.U32 R176, R176, -0x326172a9, RZ ;  /* 0xcd9e8d57b0b07825 */ /* 0x00afd200078e00ff */
.L_x_646:
[----:B------:R-:W-:Y:S01]  /*2990*/  LEA R66, P0, R135, R146, 0x2 ;  /* 0x0000009287427211 */ /* 0x000fe200078010ff */
[----:B------:R-:W0:Y:S01]  /*29a0*/  LDGDEPBAR ;  /* 0x00000000000079af */ /* 0x000e220000000000 */
[----:B-----5:R-:W-:Y:S01]  /*29b0*/  FSETP.NEU.FTZ.AND P5, PT, R159, -INF , PT ;  /* 0xff8000009f00780b */ /* 0x020fe20003fbd000 */
[----:B------:R-:W-:Y:S01]  /*29c0*/  VIADD R160, R160, 0xffffff80 ;  /* 0xffffff80a0a07836 */ /* 0x000fe20000000000 */
[----:B------:R-:W-:Y:S01]  /*29d0*/  LEA.HI.X R67, R135, R147, RZ, 0x2, P0 ;  /* 0x0000009387437211 */ /* 0x000fe200000f14ff */
[----:B------:R-:W-:Y:S01]  /*29e0*/  IMAD.IADD R134, R128, 0x1, R3 ;  /* 0x0000000180867824 */ /* 0x000fe200078e0203 */
[----:B------:R-:W-:Y:S01]  /*29f0*/  FSETP.NEU.FTZ.AND P6, PT, R158, -INF , PT ;  /* 0xff8000009e00780b */ /* 0x000fe20003fdd000 */
[----:B------:R-:W-:Y:S01]  /*2a00*/  IMAD.U32 R65, RZ, RZ, UR20 ;  /* 0x00000014ff417e24 */ /* 0x000fe2000f8e00ff */
[----:B------:R-:W-:Y:S01]  /*2a10*/  ISETP.GE.AND P3, PT, R160, R144, PT ;  /* 0x00000090a000720c */ /* 0x000fe20003f66270 */
[----:B------:R-:W-:Y:S01]  /*2a20*/  FMUL.FTZ R240, R159, 1.4426950216293334961 ;  /* 0x3fb8aa3b9ff07820 */ /* 0x000fe20000410000 */
[----:B------:R-:W-:Y:S01]  /*2a30*/  FMUL.FTZ R246, R158, 1.4426950216293334961 ;  /* 0x3fb8aa3b9ef67820 */ /* 0x000fe20000410000 */
[C---:B------:R-:W-:Y:S01]  /*2a40*/  FMUL.FTZ R243, R157.reuse, 1.4426950216293334961 ;  /* 0x3fb8aa3b9df37820 */ /* 0x040fe20000410000 */
[----:B------:R-:W-:Y:S01]  /*2a50*/  ISETP.GT.AND P3, PT, R164, UR25, P3 ;  /* 0x00000019a4007c0c */ /* 0x000fe20009f64270 */
[----:B------:R-:W-:Y:S01]  /*2a60*/  IMAD.WIDE.U32 R184, R154, -0x326172a9, RZ ;  /* 0xcd9e8d579ab87825 */ /* 0x000fe200078e00ff */
[----:B------:R-:W-:Y:S01]  /*2a70*/  FSEL R240, R240, RZ, P5 ;  /* 0x000000fff0f07208 */ /* 0x000fe20002800000 */
[----:B------:R-:W-:Y:S01]  /*2a80*/  UIADD3 UR11, UPT, UPT, UR33, 0x3c6ef372, URZ ;  /* 0x3c6ef372210b7890 */ /* 0x000fe2000fffe0ff */
[----:B------:R-:W-:Y:S01]  /*2a90*/  FSEL R246, R246, RZ, P6 ;  /* 0x000000fff6f67208 */ /* 0x000fe20003000000 */
[----:B------:R-:W-:Y:S01]  /*2aa0*/  FMUL.FTZ R247, R156, 1.4426950216293334961 ;  /* 0x3fb8aa3b9cf77820 */ /* 0x000fe20000410000 */
[----:B------:R-:W-:Y:S01]  /*2ab0*/  LOP3.LUT R206, R152, UR33, R185, 0x96, !PT ;  /* 0x0000002198ce7c12 */ /* 0x000fe2000f8e96b9 */
[----:B------:R-:W-:Y:S01]  /*2ac0*/  UIADD3 UR10, UPT, UPT, UR33, -0x61c88647, URZ ;  /* 0x9e3779b9210a7890 */ /* 0x000fe2000fffe0ff */
[----:B------:R-:W-:Y:S01]  /*2ad0*/  FSETP.NEU.FTZ.AND P5, PT, R157, -INF , PT ;  /* 0xff8000009d00780b */ /* 0x000fe20003fbd000 */
[----:B------:R-:W-:Y:S01]  /*2ae0*/  VIADD R202, R154, 0x4 ;  /* 0x000000049aca7836 */ /* 0x000fe20000000000 */
[----:B------:R-:W-:Y:S01]  /*2af0*/  FSETP.NEU.FTZ.AND P6, PT, R156, -INF , PT ;  /* 0xff8000009c00780b */ /* 0x000fe20003fdd000 */
[----:B------:R-:W-:Y:S01]  /*2b00*/  IMAD.WIDE.U32 R206, R206, -0x2daee0ad, RZ ;  /* 0xd2511f53cece7825 */ /* 0x000fe200078e00ff */
[----:B------:R-:W-:Y:S01]  /*2b10*/  FSEL R243, R243, RZ, P5 ;  /* 0x000000fff3f37208 */ /* 0x000fe20002800000 */
[----:B------:R-:W-:Y:S04]  /*2b20*/  DEPBAR.LE SB0, 0x0 ;  /* 0x000080000000791a */ /* 0x000fe80000000000 */
[----:B------:R-:W-:Y:S01]  /*2b30*/  LOP3.LUT R60, R174, UR32, R207, 0x96, !PT ;  /* 0x00000020ae3c7c12 */ /* 0x000fe2000f8e96cf */
[----:B------:R-:W-:Y:S01]  /*2b40*/  BAR.SYNC.DEFER_BLOCKING 0x0 ;  /* 0x0000000000007b1d */ /* 0x000fe20000010000 */
[----:B------:R-:W-:Y:S01]  /*2b50*/  @!P3 SHF.R.U32.HI R196, RZ, 0x1, R143 ;  /* 0x00000001ffc4b819 */ /* 0x000fe2000001168f */
[----:B------:R-:W-:Y:S01]  /*2b60*/  @!P3 IMAD.SHL.U32 R61, R143, 0x2, RZ ;  /* 0x000000028f3db824 */ /* 0x000fe200078e00ff */
[----:B------:R-:W-:Y:S01]  /*2b70*/  LOP3.LUT R186, R184, UR10, R179, 0x96, !PT ;  /* 0x0000000ab8ba7c12 */ /* 0x000fe2000f8e96b3 */
[----:B------:R-:W-:Y:S01]  /*2b80*/  IMAD.WIDE.U32 R212, R60, -0x326172a9, RZ ;  /* 0xcd9e8d573cd47825 */ /* 0x000fe200078e00ff */
[----:B------:R-:W-:Y:S02]  /*2b90*/  LOP3.LUT R184, R184, UR10, R177, 0x96, !PT ;  /* 0x0000000ab8b87c12 */ /* 0x000fe4000f8e96b1 */
[----:B------:R-:W-:Y:S01]  /*2ba0*/  @!P3 LOP3.LUT R61, R61, 0x6, RZ, 0xc0, !PT ;  /* 0x000000063d3db812 */ /* 0x000fe200078ec0ff */
[----:B------:R-:W-:Y:S01]  /*2bb0*/  IMAD.WIDE.U32 R202, R202, -0x326172a9, RZ ;  /* 0xcd9e8d57caca7825 */ /* 0x000fe200078e00ff */
[----:B------:R-:W-:Y:S02]  /*2bc0*/  LOP3.LUT R188, R178, UR11, R213, 0x96, !PT ;  /* 0x0000000bb2bc7c12 */ /* 0x000fe4000f8e96d5 */
[----:B------:R-:W-:Y:S01]  /*2bd0*/  @!P3 LOP3.LUT R196, R61, 0x1c0, R196, 0xf8, !PT ;  /* 0x000001c03dc4b812 */ /* 0x000fe200078ef8c4 */
[----:B------:R-:W-:Y:S01]  /*2be0*/  IMAD.WIDE.U32 R184, R184, -0x2daee0ad, RZ ;  /* 0xd2511f53b8b87825 */ /* 0x000fe200078e00ff */
[C---:B------:R-:W-:Y:S02]  /*2bf0*/  LOP3.LUT R200, R202.reuse, UR10, R179, 0x96, !PT ;  /* 0x0000000acac87c12 */ /* 0x040fe4000f8e96b3 */
[----:B------:R-:W-:Y:S01]  /*2c00*/  LOP3.LUT R202, R202, UR10, R177, 0x96, !PT ;  /* 0x0000000acaca7c12 */ /* 0x000fe2000f8e96b1 */
[----:B------:R-:W-:Y:S01]  /*2c10*/  @!P3 IMAD R196, R65, 0x80, R196 ;  /* 0x0000008041c4b824 */ /* 0x000fe200078e02c4 */
[----:B------:R-:W-:Y:S01]  /*2c20*/  LOP3.LUT R216, R152, UR33, R203, 0x96, !PT ;  /* 0x0000002198d87c12 */ /* 0x000fe2000f8e96cb */
[----:B------:R-:W-:Y:S01]  /*2c30*/  IMAD.WIDE.U32 R200, R200, -0x2daee0ad, RZ ;  /* 0xd2511f53c8c87825 */ /* 0x000fe200078e00ff */
[C-C-:B------:R-:W-:Y:S01]  /*2c40*/  @!P3 VIADDMNMX R211, R155.reuse, 0xffffffc8, R164.reuse, PT ;  /* 0xffffffc89bd3b846 */ /* 0x140fe200038001a4 */
[----:B------:R-:W-:Y:S01]  /*2c50*/  UIADD3 UR10, UPT, UPT, UR33, -0x255992d5, URZ ;  /* 0xdaa66d2b210a7890 */ /* 0x000fe2000fffe0ff */
[--C-:B------:R-:W-:Y:S01]  /*2c60*/  @!P3 VIADDMNMX R197, R155, 0x8, R164.reuse, PT ;  /* 0x000000089bc5b846 */ /* 0x100fe200038001a4 */
[----:B------:R-:W-:Y:S01]  /*2c70*/  IMAD.WIDE.U32 R186, R186, -0x2daee0ad, RZ ;  /* 0xd2511f53baba7825 */ /* 0x000fe200078e00ff */
[----:B------:R-:W-:Y:S01]  /*2c80*/  FSEL R247, R247, RZ, P6 ;  /* 0x000000fff7f77208 */ /* 0x000fe20003000000 */
[----:B------:R-:W-:Y:S01]  /*2c90*/  LDSM.16.M88.4 R100, [R128] ;  /* 0x000000008064783b */ /* 0x000fe20000000200 */
[----:B------:R-:W-:Y:S01]  /*2ca0*/  @!P3 ISETP.GE.AND P6, PT, R196, R211, PT ;  /* 0x000000d3c400b20c */ /* 0x000fe20003fc6270 */
[----:B------:R-:W-:Y:S01]  /*2cb0*/  IMAD.WIDE.U32 R202, R202, -0x2daee0ad, RZ ;  /* 0xd2511f53caca7825 */ /* 0x000fe200078e00ff */
[C---:B------:R-:W-:Y:S02]  /*2cc0*/  LOP3.LUT R204, R206.reuse, UR24, R187, 0x96, !PT ;  /* 0x00000018cecc7c12 */ /* 0x040fe4000f8e96bb */
[----:B------:R-:W-:Y:S01]  /*2cd0*/  LOP3.LUT R206, R206, UR24, R185, 0x96, !PT ;  /* 0x00000018cece7c12 */ /* 0x000fe2000f8e96b9 */
[----:B------:R-:W-:Y:S01]  /*2ce0*/  @!P3 VIADD R198, R196, 0x31 ;  /* 0x00000031c4c6b836 */ /* 0x000fe20000000000 */
[----:B------:R-:W-:Y:S01]  /*2cf0*/  LOP3.LUT R187, R176, UR11, R213, 0x96, !PT ;  /* 0x0000000bb0bb7c12 */ /* 0x000fe2000f8e96d5 */
[----:B------:R-:W1:Y:S01]  /*2d00*/  LDSM.16.M88.4 R104, [R0] ;  /* 0x000000000068783b */ /* 0x000e620000000200 */
[----:B------:R-:W-:Y:S04]  /*2d10*/  IMAD.WIDE.U32 R204, R204, -0x326172a9, RZ ;  /* 0xcd9e8d57cccc7825 */ /* 0x000fe800078e00ff */
[----:B------:R-:W-:Y:S01]  /*2d20*/  IMAD.WIDE.U32 R206, R206, -0x326172a9, RZ ;  /* 0xcd9e8d57cece7825 */ /* 0x000fe200078e00ff */
[----:B------:R-:W-:Y:S02]  /*2d30*/  LOP3.LUT R214, R212, UR10, R205, 0x96, !PT ;  /* 0x0000000ad4d67c12 */ /* 0x000fe4000f8e96cd */
[----:B------:R-:W2:Y:S01]  /*2d40*/  LDSM.16.M88.4 R108, [R128+0x1000] ;  /* 0x00100000806c783b */ /* 0x000ea20000000200 */
[----:B------:R-:W-:Y:S01]  /*2d50*/  @!P3 VIADD R192, R196, 0x28 ;  /* 0x00000028c4c0b836 */ /* 0x000fe20000000000 */
[----:B------:R-:W-:Y:S01]  /*2d60*/  LOP3.LUT R212, R212, UR10, R207, 0x96, !PT ;  /* 0x0000000ad4d47c12 */ /* 0x000fe2000f8e96cf */
[----:B------:R-:W-:Y:S02]  /*2d70*/  @!P3 VIADD R194, R196, 0x30 ;  /* 0x00000030c4c2b836 */ /* 0x000fe40000000000 */
[----:B------:R-:W-:Y:S03]  /*2d80*/  IMAD.WIDE.U32 R216, R216, -0x2daee0ad, RZ ;  /* 0xd2511f53d8d87825 */ /* 0x000fe600078e00ff */
[----:B------:R-:W3:Y:S01]  /*2d90*/  LDSM.16.M88.4 R112, [R0+0x400] ;  /* 0x000400000070783b */ /* 0x000ee20000000200 */
[----:B------:R-:W-:Y:S01]  /*2da0*/  IMAD.WIDE.U32 R212, R212, -0x2daee0ad, RZ ;  /* 0xd2511f53d4d47825 */ /* 0x000fe200078e00ff */
[C---:B------:R-:W-:Y:S02]  /*2db0*/  LOP3.LUT R218, R216.reuse, UR24, R201, 0x96, !PT ;  /* 0x00000018d8da7c12 */ /* 0x040fe4000f8e96c9 */
[----:B------:R-:W-:Y:S01]  /*2dc0*/  LOP3.LUT R216, R216, UR24, R203, 0x96, !PT ;  /* 0x00000018d8d87c12 */ /* 0x000fe2000f8e96cb */
[----:B------:R-:W-:Y:S01]  /*2dd0*/  IMAD.WIDE.U32 R208, R188, -0x2daee0ad, RZ ;  /* 0xd2511f53bcd07825 */ /* 0x000fe200078e00ff */
[----:B------:R-:W-:Y:S02]  /*2de0*/  LOP3.LUT R185, R174, UR32, R217, 0x96, !PT ;  /* 0x00000020aeb97c12 */ /* 0x000fe4000f8e96d9 */
[----:B------:R-:W4:Y:S01]  /*2df0*/  LDSM.16.M88.4 R116, [R0+0x800] ;  /* 0x000800000074783b */ /* 0x000f220000000200 */
[----:B------:R-:W-:Y:S01]  /*2e00*/  IMAD.WIDE.U32 R188, R187, -0x2daee0ad, RZ ;  /* 0xd2511f53bbbc7825 */ /* 0x000fe200078e00ff */
[----:B------:R-:W-:Y:S03]  /*2e10*/  LOP3.LUT R209, R186, UR15, R209, 0x96, !PT ;  /* 0x0000000fbad17c12 */ /* 0x000fe6000f8e96d1 */
[----:B------:R-:W-:Y:S01]  /*2e20*/  IMAD.WIDE.U32 R190, R185, -0x326172a9, RZ ;  /* 0xcd9e8d57b9be7825 */ /* 0x000fe200078e00ff */
[----:B------:R-:W-:Y:S02]  /*2e30*/  LOP3.LUT R203, R184, UR15, R189, 0x96, !PT ;  /* 0x0000000fb8cb7c12 */ /* 0x000fe4000f8e96bd */
[----:B------:R-:W-:Y:S01]  /*2e40*/  LOP3.LUT R201, R188, UR14, R213, 0x96, !PT ;  /* 0x0000000ebcc97c12 */ /* 0x000fe2000f8e96d5 */
[----:B------:R-:W4:Y:S01]  /*2e50*/  LDG.E R181, desc[UR28][R66.64] ;  /* 0x0000001c42b57981 */ /* 0x000f22000c1e1900 */
[C---:B------:R-:W-:Y:S01]  /*2e60*/  @!P3 VIADDMNMX R213, R155.reuse, 0xffffffc0, R164, PT ;  /* 0xffffffc09bd5b846 */ /* 0x040fe200038001a4 */
[----:B------:R-:W-:Y:S01]  /*2e70*/  IMAD.WIDE.U32 R214, R214, -0x2daee0ad, RZ ;  /* 0xd2511f53d6d67825 */ /* 0x000fe200078e00ff */
[----:B------:R-:W-:Y:S01]  /*2e80*/  LOP3.LUT R199, R178, UR11, R191, 0x96, !PT ;  /* 0x0000000bb2c77c12 */ /* 0x000fe2000f8e96bf */
[----:B------:R-:W4:Y:S01]  /*2e90*/  LDG.E R180, desc[UR28][R66.64+0x20] ;  /* 0x0000201c42b47981 */ /* 0x000f22000c1e1900 */
[CC--:B------:R-:W-:Y:S01]  /*2ea0*/  @!P3 ISETP.GE.AND P5, PT, R196.reuse, R213.reuse, PT ;  /* 0x000000d5c400b20c */ /* 0x0c0fe20003fa6270 */
[----:B------:R-:W-:Y:S01]  /*2eb0*/  @!P3 VIADD R184, R196, 0x1 ;  /* 0x00000001c4b8b836 */ /* 0x000fe20000000000 */
[----:B------:R-:W-:Y:S01]  /*2ec0*/  LOP3.LUT R208, R208, UR14, R215, 0x96, !PT ;  /* 0x0000000ed0d07c12 */ /* 0x000fe2000f8e96d7 */
[-C--:B-1----:R-:W-:Y:S01]  /*2ed0*/  HMMA.16816.F32.BF16 R4, R100, R104.reuse, RZ ;  /* 0x000000686404723c */ /* 0x082fe200000418ff */
[----:B------:R-:W5:Y:S02]  /*2ee0*/  LDG.E R183, desc[UR28][R66.64+0x100] ;  /* 0x0001001c42b77981 */ /* 0x000f64000c1e1900 */
[----:B------:R-:W-:Y:S01]  /*2ef0*/  @!P3 VIMNMX R215, PT, PT, R155, R164, PT ;  /* 0x000000a49bd7b248 */ /* 0x000fe20003fe0100 */
[----:B------:R-:W-:Y:S01]  /*2f00*/  IMAD.WIDE.U32 R220, R199, -0x2daee0ad, RZ ;  /* 0xd2511f53c7dc7825 */ /* 0x000fe200078e00ff */
[C---:B------:R-:W-:Y:S01]  /*2f10*/  @!P3 ISETP.GE.AND P4, PT, R184.reuse, R213, PT ;  /* 0x000000d5b800b20c */ /* 0x040fe20003f86270 */
[----:B------:R1:W5:Y:S01]  /*2f20*/  LDG.E R182, desc[UR28][R66.64+0x120] ;  /* 0x0001201c42b67981 */ /* 0x000362000c1e1900 */
[C---:B------:R-:W-:Y:S01]  /*2f30*/  @!P3 ISETP.GE.AND P2, PT, R184.reuse, R211, PT ;  /* 0x000000d3b800b20c */ /* 0x040fe20003f46270 */
[C---:B--2---:R-:W-:Y:S02]  /*2f40*/  HMMA.16816.F32.BF16 R8, R108.reuse, R104, RZ ;  /* 0x000000686c08723c */ /* 0x044fe400000418ff */
[C---:B------:R-:W-:Y:S01]  /*2f50*/  @!P3 ISETP.GE.AND P0, PT, R184.reuse, R215, PT ;  /* 0x000000d7b800b20c */ /* 0x040fe20003f06270 */
[----:B------:R-:W-:Y:S01]  /*2f60*/  LDSM.16.M88.4 R120, [R134+0x1000] ;  /* 0x001000008678783b */ /* 0x000fe20000000200 */
[-C--:B------:R-:W-:Y:S01]  /*2f70*/  @!P3 ISETP.GE.AND P1, PT, R184, R197.reuse, PT ;  /* 0x000000c5b800b20c */ /* 0x080fe20003f26270 */
[----:B------:R-:W-:Y:S01]  /*2f80*/  @!P3 VIADD R186, R196, 0x8 ;  /* 0x00000008c4bab836 */ /* 0x000fe20000000000 */
[----:B------:R-:W-:Y:S01]  /*2f90*/  LOP3.LUT R207, R176, UR11, R191, 0x96, !PT ;  /* 0x0000000bb0cf7c12 */ /* 0x000fe2000f8e96bf */
[C---:B------:R-:W-:Y:S01]  /*2fa0*/  @!P3 VIADD R184, R196.reuse, 0x9 ;  /* 0x00000009c4b8b836 */ /* 0x040fe20000000000 */
[-C--:B------:R-:W-:Y:S01]  /*2fb0*/  HMMA.16816.F32.BF16 R12, R108, R106.reuse, RZ ;  /* 0x0000006a6c0c723c */ /* 0x080fe200000418ff */
[----:B------:R-:W-:Y:S01]  /*2fc0*/  IMAD.WIDE.U32 R226, R201, -0x326172a9, RZ ;  /* 0xcd9e8d57c9e27825 */ /* 0x000fe200078e00ff */
[----:B------:R-:W-:Y:S03]  /*2fd0*/  UIADD3 UR11, UPT, UPT, UR33, 0x78dde6e4, URZ ;  /* 0x78dde6e4210b7890 */ /* 0x000fe6000fffe0ff */
[----:B------:R-:W-:Y:S03]  /*2fe0*/  IMAD.WIDE.U32 R228, R207, -0x2daee0ad, RZ ;  /* 0xd2511f53cfe47825 */ /* 0x000fe600078e00ff */
[C---:B------:R-:W-:Y:S01]  /*2ff0*/  HMMA.16816.F32.BF16 R16, R100.reuse, R106, RZ ;  /* 0x0000006a6410723c */ /* 0x040fe200000418ff */
[----:B------:R-:W2:Y:S01]  /*3000*/  LDSM.16.M88.4 R104, [R0+0xc00] ;  /* 0x000c00000068783b */ /* 0x000ea20000000200 */
[----:B------:R-:W-:Y:S02]  /*3010*/  @!P3 VIADD R188, R196, 0x20 ;  /* 0x00000020c4bcb836 */ /* 0x000fe40000000000 */
[----:B------:R-:W-:Y:S04]  /*3020*/  IMAD.WIDE.U32 R218, R218, -0x326172a9, RZ ;  /* 0xcd9e8d57dada7825 */ /* 0x000fe800078e00ff */
[-C--:B---3--:R-:W-:Y:S01]  /*3030*/  HMMA.16816.F32.BF16 R20, R100, R112.reuse, RZ ;  /* 0x000000706414723c */ /* 0x088fe200000418ff */
[----:B------:R-:W-:Y:S01]  /*3040*/  LOP3.LUT R210, R190, UR10, R219, 0x96, !PT ;  /* 0x0000000abed27c12 */ /* 0x000fe2000f8e96db */
[----:B------:R-:W-:Y:S04]  /*3050*/  IMAD.WIDE.U32 R216, R216, -0x326172a9, RZ ;  /* 0xcd9e8d57d8d87825 */ /* 0x000fe800078e00ff */
[----:B------:R-:W-:Y:S01]  /*3060*/  IMAD.WIDE.U32 R222, R210, -0x2daee0ad, RZ ;  /* 0xd2511f53d2de7825 */ /* 0x000fe200078e00ff */
[----:B------:R-:W-:Y:S01]  /*3070*/  LOP3.LUT R205, R190, UR10, R217, 0x96, !PT ;  /* 0x0000000abecd7c12 */ /* 0x000fe2000f8e96d9 */
[C---:B------:R-:W-:Y:S01]  /*3080*/  HMMA.16816.F32.BF16 R24, R108.reuse, R112, RZ ;  /* 0x000000706c18723c */ /* 0x040fe200000418ff */
[----:B------:R-:W-:Y:S01]  /*3090*/  UIADD3 UR10, UPT, UPT, UR33, 0x1715609d, URZ ;  /* 0x1715609d210a7890 */ /* 0x000fe2000fffe0ff */
[----:B------:R-:W-:Y:S01]  /*30a0*/  @!P3 VIADD R190, R196, 0x21 ;  /* 0x00000021c4beb836 */ /* 0x000fe20000000000 */
[----:B------:R-:W-:Y:S01]  /*30b0*/  LOP3.LUT R220, R220, UR14, R223, 0x96, !PT ;  /* 0x0000000edcdc7c12 */ /* 0x000fe2000f8e96df */
[----:B------:R-:W-:Y:S04]  /*30c0*/  IMAD.WIDE.U32 R236, R205, -0x2daee0ad, RZ ;  /* 0xd2511f53cdec7825 */ /* 0x000fe800078e00ff */
[-C--:B------:R-:W-:Y:S01]  /*30d0*/  HMMA.16816.F32.BF16 R28, R108, R114.reuse, RZ ;  /* 0x000000726c1c723c */ /* 0x080fe200000418ff */
[----:B------:R-:W-:Y:S01]  /*30e0*/  LOP3.LUT R228, R228, UR14, R237, 0x96, !PT ;  /* 0x0000000ee4e47c12 */ /* 0x000fe2000f8e96ed */
[----:B------:R-:W-:Y:S06]  /*30f0*/  VIADD R162, R162, 0xffffffff ;  /* 0xffffffffa2a27836 */ /* 0x000fec0000000000 */
[C---:B------:R-:W-:Y:S01]  /*3100*/  HMMA.16816.F32.BF16 R32, R100.reuse, R114, RZ ;  /* 0x000000726420723c */ /* 0x040fe200000418ff */
[----:B------:R-:W-:Y:S07]  /*3110*/  LDSM.16.M88.4 R112, [R134] ;  /* 0x000000008670783b */ /* 0x000fee0000000200 */
[-C--:B----4-:R-:W-:Y:S08]  /*3120*/  HMMA.16816.F32.BF16 R36, R100, R116.reuse, RZ ;  /* 0x000000746424723c */ /* 0x090ff000000418ff */
[C---:B------:R-:W-:Y:S08]  /*3130*/  HMMA.16816.F32.BF16 R40, R108.reuse, R116, RZ ;  /* 0x000000746c28723c */ /* 0x040ff000000418ff */
[-C--:B------:R-:W-:Y:S08]  /*3140*/  HMMA.16816.F32.BF16 R44, R108, R118.reuse, RZ ;  /* 0x000000766c2c723c */ /* 0x080ff000000418ff */
[C---:B------:R-:W-:Y:S01]  /*3150*/  HMMA.16816.F32.BF16 R48, R100.reuse, R118, RZ ;  /* 0x000000766430723c */ /* 0x040fe200000418ff */
[----:B------:R-:W3:Y:S07]  /*3160*/  LDSM.16.M88.4 R116, [R133] ;  /* 0x000000008574783b */ /* 0x000eee0000000200 */
[-C--:B--2---:R-:W-:Y:S08]  /*3170*/  HMMA.16816.F32.BF16 R52, R100, R104.reuse, RZ ;  /* 0x000000686434723c */ /* 0x084ff000000418ff */
[C---:B------:R-:W-:Y:S08]  /*3180*/  HMMA.16816.F32.BF16 R56, R108.reuse, R104, RZ ;  /* 0x000000686c38723c */ /* 0x040ff000000418ff */
[-C--:B------:R-:W-:Y:S08]  /*3190*/  HMMA.16816.F32.BF16 R60, R108, R106.reuse, RZ ;  /* 0x0000006a6c3c723c */ /* 0x080ff000000418ff */
[----:B-1----:R-:W-:Y:S01]  /*31a0*/  HMMA.16816.F32.BF16 R64, R100, R106, RZ ;  /* 0x0000006a6440723c */ /* 0x002fe200000418ff */
        /* <DEDUP_REMOVED lines=74> */
[----:B------:R-:W-:Y:S01]  /*3650*/  @!P3 VIADD R120, R196, 0x39 ;  /* 0x00000039c478b836 */ /* 0x000fe20000000000 */
[----:B------:R-:W-:Y:S01]  /*3660*/  @!P3 ISETP.GE.AND P4, PT, R184, R197, PT ;  /* 0x000000c5b800b20c */ /* 0x000fe20003f86270 */
[--C-:B------:R-:W-:Y:S01]  /*3670*/  FFMA.FTZ R123, R17, UR8, -R240.reuse ;  /* 0x00000008117b7c23 */ /* 0x100fe200080108f0 */
[----:B------:R-:W-:Y:S01]  /*3680*/  @!P3 ISETP.GE.AND P6, PT, R186, R215, PT ;  /* 0x000000d7ba00b20c */ /* 0x000fe20003fc6270 */
[----:B------:R-:W-:Y:S04]  /*3690*/  HMMA.16816.F32.BF16 R64, R112, R102, R64 ;  /* 0x000000667040723c */ /* 0x000fe80000041840 */
[----:B------:R-:W-:Y:S01]  /*36a0*/  @!P3 FSEL R24, R24, -INF , !P5 ;  /* 0xff8000001818b808 */ /* 0x000fe20006800000 */
[----:B------:R-:W-:Y:S01]  /*36b0*/  FFMA.FTZ R121, R16, UR8, -R240 ;  /* 0x0000000810797c23 */ /* 0x000fe200080108f0 */
        /* <DEDUP_REMOVED lines=84> */
[--C-:B------:R-:W-:Y:S01]  /*3c00*/  FFMA.FTZ R198, R18, UR8, -R246.reuse ;  /* 0x0000000812c67c23 */ /* 0x100fe200080108f6 */
[----:B------:R-:W-:Y:S02]  /*3c10*/  @!P3 FSEL R54, R54, -INF , !P2 ;  /* 0xff8000003636b808 */ /* 0x000fe40005000000 */
[----:B------:R-:W-:Y:S02]  /*3c20*/  @!P3 FSEL R55, R55, -INF , !P1 ;  /* 0xff8000003737b808 */ /* 0x000fe40004800000 */
[-C--:B------:R-:W-:Y:S01]  /*3c30*/  @!P3 ISETP.GE.AND P2, PT, R122, R215.reuse, PT ;  /* 0x000000d77a00b20c */ /* 0x080fe20003f46270 */
[----:B------:R-:W-:Y:S01]  /*3c40*/  FFMA.FTZ R54, R54, UR8, -R246 ;  /* 0x0000000836367c23 */ /* 0x000fe200080108f6 */
[----:B------:R-:W-:Y:S01]  /*3c50*/  @!P3 ISETP.GE.AND P1, PT, R120, R215, PT ;  /* 0x000000d77800b20c */ /* 0x000fe20003f26270 */
[----:B----4-:R-:W-:Y:S01]  /*3c60*/  FFMA.FTZ R133, R21, UR8, -R240 ;  /* 0x0000000815857c23 */ /* 0x010fe200080108f0 */
[----:B------:R-:W-:Y:S01]  /*3c70*/  @!P3 FSEL R58, R58, -INF , !P0 ;  /* 0xff8000003a3ab808 */ /* 0x000fe20004000000 */
[----:B------:R-:W-:Y:S01]  /*3c80*/  FFMA.FTZ R55, R55, UR8, -R246 ;  /* 0x0000000837377c23 */ /* 0x000fe200080108f6 */
[----:B------:R-:W-:Y:S01]  /*3c90*/  @!P3 FSEL R59, R59, -INF , !P4 ;  /* 0xff8000003b3bb808 */ /* 0x000fe20006000000 */
[----:B------:R4:W-:Y:S01]  /*3ca0*/  MUFU.EX2 R201, R133 ;  /* 0x0000008500c97308 */ /* 0x0009e20000000800 */
[----:B------:R-:W-:Y:S01]  /*3cb0*/  @!P3 FSEL R60, R60, -INF , !P2 ;  /* 0xff8000003c3cb808 */ /* 0x000fe20005000000 */
[----:B------:R-:W-:Y:S01]  /*3cc0*/  FFMA.FTZ R58, R58, UR8, -R247 ;  /* 0x000000083a3a7c23 */ /* 0x000fe200080108f7 */
[----:B------:R-:W-:Y:S02]  /*3cd0*/  @!P3 FSEL R61, R61, -INF , !P1 ;  /* 0xff8000003d3db808 */ /* 0x000fe40004800000 */
        /* <DEDUP_REMOVED lines=50> */
[--C-:B------:R-:W-:Y:S01]  /*4000*/  FFMA.FTZ R67, R67, UR8, -R246.reuse ;  /* 0x0000000843437c23 */ /* 0x100fe200080108f6 */
[----:B------:R-:W-:Y:S01]  /*4010*/  LOP3.LUT R212, R210, UR10, R215, 0x96, !PT ;  /* 0x0000000ad2d47c12 */ /* 0x000fe2000f8e96d7 */
[----:B------:R-:W-:Y:S01]  /*4020*/  FFMA.FTZ R62, R62, UR8, -R247 ;  /* 0x000000083e3e7c23 */ /* 0x000fe200080108f7 */
[----:B------:R-:W-:Y:S01]  /*4030*/  PRMT R217, R214, 0x7770, RZ ;  /* 0x00007770d6d97816 */ /* 0x000fe200000000ff */
[----:B------:R-:W-:Y:S01]  /*4040*/  IMAD.WIDE.U32 R122, R123, -0x2daee0ad, RZ ;  /* 0xd2511f537b7a7825 */ /* 0x000fe200078e00ff */
[C---:B------:R-:W-:Y:S02]  /*4050*/  LOP3.LUT R237, R212.reuse, 0xffff, RZ, 0xc0, !PT ;  /* 0x0000ffffd4ed7812 */ /* 0x040fe400078ec0ff */
[----:B------:R-:W-:Y:S01]  /*4060*/  LOP3.LUT R213, R212, 0xff, RZ, 0xc0, !PT ;  /* 0x000000ffd4d57812 */ /* 0x000fe200078ec0ff */
[----:B------:R-:W-:Y:S01]  /*4070*/  IMAD.WIDE.U32 R234, R234, -0x2daee0ad, RZ ;  /* 0xd2511f53eaea7825 */ /* 0x000fe200078e00ff */
[----:B------:R-:W-:Y:S02]  /*4080*/  SHF.R.U32.HI R237, RZ, 0x8, R237 ;  /* 0x00000008ffed7819 */ /* 0x000fe400000116ed */
[----:B------:R-:W-:Y:S01]  /*4090*/  PRMT R218, R214, 0x7772, RZ ;  /* 0x00007772d6da7816 */ /* 0x000fe200000000ff */
[----:B------:R-:W-:Y:S01]  /*40a0*/  IMAD.WIDE.U32 R238, R209, -0x326172a9, RZ ;  /* 0xcd9e8d57d1ee7825 */ /* 0x000fe200078e00ff */
[----:B------:R-:W-:Y:S02]  /*40b0*/  LOP3.LUT R227, R236, UR13, R235, 0x96, !PT ;  /* 0x0000000dece37c12 */ /* 0x000fe4000f8e96eb */
        /* <DEDUP_REMOVED lines=11> */
[----:B------:R-:W-:Y:S01]  /*4170*/  MUFU.EX2 R203, R203 ;  /* 0x000000cb00cb7308 */ /* 0x000fe20000000800 */
[----:B------:R-:W-:Y:S01]  /*4180*/  PRMT R236, R238, 0x7771, RZ ;  /* 0x00007771eeec7816 */ /* 0x000fe200000000ff */
[----:B------:R-:W-:Y:S01]  /*4190*/  FFMA.FTZ R200, R20, UR8, -R240 ;  /* 0x0000000814c87c23 */ /* 0x000fe200080108f0 */
[----:B------:R-:W-:Y:S01]  /*41a0*/  PRMT R216, R238, 0x7772, RZ ;  /* 0x00007772eed87816 */ /* 0x000fe200000000ff */
[--C-:B------:R-:W-:Y:S01]  /*41b0*/  FFMA.FTZ R204, R24, UR8, -R243.reuse ;  /* 0x0000000818cc7c23 */ /* 0x100fe200080108f3 */
[----:B------:R-:W-:Y:S01]  /*41c0*/  PRMT R220, R238, 0x7773, RZ ;  /* 0x00007773eedc7816 */ /* 0x000fe200000000ff */
[--C-:B------:R-:W-:Y:S01]  /*41d0*/  FFMA.FTZ R205, R25, UR8, -R243.reuse ;  /* 0x0000000819cd7c23 */ /* 0x100fe200080108f3 */
[----:B------:R-:W-:Y:S03]  /*41e0*/  SHF.R.U32.HI R213, RZ, 0x18, R212 ;  /* 0x00000018ffd57819 */ /* 0x000fe600000116d4 */
[----:B------:R-:W2:Y:S01]  /*41f0*/  MUFU.EX2 R200, R200 ;  /* 0x000000c800c87308 */ /* 0x000ea20000000800 */
[----:B------:R-:W-:Y:S01]  /*4200*/  PRMT R238, R212, 0x7632, R238 ;  /* 0x00007632d4ee7816 */ /* 0x000fe200000000ee */
[----:B------:R-:W-:Y:S01]  /*4210*/  @!P0 FADD.FTZ R184, -R184, -RZ ;  /* 0x800000ffb8b88221 */ /* 0x000fe20000010100 */
[----:B------:R-:W-:Y:S01]  /*4220*/  ISETP.LE.U32.AND P2, PT, R237, UR7, PT ;  /* 0x00000007ed007c0c */ /* 0x000fe2000bf43070 */
[--C-:B------:R-:W-:Y:S01]  /*4230*/  FFMA.FTZ R211, R28, UR8, -R243.reuse ;  /* 0x000000081cd37c23 */ /* 0x100fe200080108f3 */
[----:B------:R-:W-:Y:S01]  /*4240*/  LOP3.LUT R237, R214, 0xffff, RZ, 0xc0, !PT ;  /* 0x0000ffffd6ed7812 */ /* 0x000fe200078ec0ff */
[----:B------:R-:W-:Y:S01]  /*4250*/  FFMA.FTZ R209, R29, UR8, -R243 ;  /* 0x000000081dd17c23 */ /* 0x000fe200080108f3 */
[----:B------:R-:W-:Y:S03]  /*4260*/  ISETP.LE.U32.AND P4, PT, R213, UR7, PT ;  /* 0x00000007d5007c0c */ /* 0x000fe6000bf83070 */
[----:B------:R-:W4:Y:S01]  /*4270*/  MUFU.EX2 R204, R204 ;  /* 0x000000cc00cc7308 */ /* 0x000f220000000800 */
[----:B------:R-:W-:Y:S01]  /*4280*/  LOP3.LUT R238, R238, 0xff, RZ, 0xc0, !PT ;  /* 0x000000ffeeee7812 */ /* 0x000fe200078ec0ff */
[--C-:B------:R-:W-:Y:S01]  /*4290*/  FFMA.FTZ R212, R32, UR8, -R240.reuse ;  /* 0x0000000820d47c23 */ /* 0x100fe200080108f0 */
[----:B------:R-:W-:Y:S01]  /*42a0*/  SHF.R.U32.HI R237, RZ, 0x8, R237 ;  /* 0x00000008ffed7819 */ /* 0x000fe200000116ed */
[----:B------:R-:W-:Y:S01]  /*42b0*/  FFMA.FTZ R239, R33, UR8, -R240 ;  /* 0x0000000821ef7c23 */ /* 0x000fe200080108f0 */
[----:B------:R-:W-:Y:S01]  /*42c0*/  ISETP.LE.U32.AND P3, PT, R238, UR7, PT ;  /* 0x00000007ee007c0c */ /* 0x000fe2000bf63070 */
[----:B------:R-:W-:Y:S01]  /*42d0*/  IMAD.WIDE.U32 R248, R227, -0x326172a9, RZ ;  /* 0xcd9e8d57e3f87825 */ /* 0x000fe200078e00ff */
[----:B------:R-:W-:Y:S03]  /*42e0*/  LOP3.LUT R237, R237, 0xffff, RZ, 0xc0, !PT ;  /* 0x0000ffffeded7812 */ /* 0x000fe600078ec0ff */
[----:B------:R-:W4:Y:S01]  /*42f0*/  MUFU.EX2 R205, R205 ;  /* 0x000000cd00cd7308 */ /* 0x000f220000000800 */
[C---:B------:R-:W-:Y:S01]  /*4300*/  PRMT R238, R214.reuse, 0x7632, R238 ;  /* 0x00007632d6ee7816 */ /* 0x040fe200000000ee */
[----:B------:R-:W-:Y:S01]  /*4310*/  @!P2 FADD.FTZ R187, -R187, -RZ ;  /* 0x800000ffbbbba221 */ /* 0x000fe20000010100 */
[----:B------:R-:W-:Y:S01]  /*4320*/  LOP3.LUT R213, R214, 0xff, RZ, 0xc0, !PT ;  /* 0x000000ffd6d57812 */ /* 0x000fe200078ec0ff */
[----:B---3--:R-:W-:Y:S01]  /*4330*/  @!P4 FADD.FTZ R186, -R186, -RZ ;  /* 0x800000ffbabac221 */ /* 0x008fe20000010100 */
[----:B------:R-:W-:Y:S01]  /*4340*/  ISETP.LE.U32.AND P0, PT, R237, UR7, PT ;  /* 0x00000007ed007c0c */ /* 0x000fe2000bf03070 */
[----:B------:R-:W-:Y:S01]  /*4350*/  FFMA.FTZ R227, R47, UR8, -R247 ;  /* 0x000000082fe37c23 */ /* 0x000fe200080108f7 */
[----:B------:R-:W-:Y:S03]  /*4360*/  LOP3.LUT R238, R238, 0xff, RZ, 0xc0, !PT ;  /* 0x000000ffeeee7812 */ /* 0x000fe600078ec0ff */
[----:B------:R3:W-:Y:S01]  /*4370*/  MUFU.EX2 R208, R211 ;  /* 0x000000d300d07308 */ /* 0x0007e20000000800 */
[----:B------:R-:W-:Y:S01]  /*4380*/  ISETP.LE.U32.AND P1, PT, R213, UR7, PT ;  /* 0x00000007d5007c0c */ /* 0x000fe2000bf23070 */
[----:B-1----:R-:W-:Y:S01]  /*4390*/  @!P3 FADD.FTZ R185, -R185, -RZ ;  /* 0x800000ffb9b9b221 */ /* 0x002fe20000010100 */
[----:B------:R-:W-:Y:S01]  /*43a0*/  ISETP.LE.U32.AND P2, PT, R238, UR7, PT ;  /* 0x00000007ee007c0c */ /* 0x000fe2000bf43070 */
[----:B------:R-:W-:Y:S01]  /*43b0*/  FFMA.FTZ R238, R40, UR8, -R243 ;  /* 0x0000000828ee7c23 */ /* 0x000fe200080108f3 */
[----:B------:R-:W-:Y:S02]  /*43c0*/  ISETP.LE.U32.AND P4, PT, R215, UR7, PT ;  /* 0x00000007d7007c0c */ /* 0x000fe4000bf83070 */
[----:B------:R-:W-:Y:S03]  /*43d0*/  SHF.R.U32.HI R237, RZ, 0x18, R214 ;  /* 0x00000018ffed7819 */ /* 0x000fe600000116d6 */
[----:B------:R-:W-:Y:S01]  /*43e0*/  MUFU.EX2 R209, R209 ;  /* 0x000000d100d17308 */ /* 0x000fe20000000800 */
        /* <DEDUP_REMOVED lines=29> */
[----:B---3--:R-:W-:Y:S01]  /*45c0*/  FFMA.FTZ R211, R31, UR8, -R247 ;  /* 0x000000081fd37c23 */ /* 0x008fe200080108f7 */
        /* <DEDUP_REMOVED lines=10> */
[----:B-1----:R-:W-:Y:S01]  /*4670*/  LOP3.LUT R220, R219, 0xff, RZ, 0xc0, !PT ;  /* 0x000000ffdbdc7812 */ /* 0x002fe200078ec0ff */
        /* <DEDUP_REMOVED lines=36> */
[----:B---3--:R-:W-:Y:S01]  /*48c0*/  @!P2 FADD.FTZ R207, -R207, -RZ ;  /* 0x800000ffcfcfa221 */ /* 0x008fe20000010100 */
[----:B------:R-:W-:Y:S03]  /*48d0*/  ISETP.LE.U32.AND P2, PT, R229, UR7, PT ;  /* 0x00000007e5007c0c */ /* 0x000fe6000bf43070 */
[----:B------:R-:W3:Y:S01]  /*48e0*/  MUFU.EX2 R210, R210 ;  /* 0x000000d200d27308 */ /* 0x000ee20000000800 */
[----:B------:R-:W-:Y:S01]  /*48f0*/  PRMT R121, R122, 0x7771, RZ ;  /* 0x000077717a797816 */ /* 0x000fe200000000ff */
[----:B------:R-:W-:Y:S01]  /*4900*/  @P3 FADD.FTZ R209, -R209, -RZ ;  /* 0x800000ffd1d13221 */ /* 0x000fe20000010100 */
[----:B------:R-:W-:Y:S01]  /*4910*/  ISETP.GT.U32.AND P3, PT, R230, UR7, PT ;  /* 0x00000007e6007c0c */ /* 0x000fe2000bf64070 */
[----:B-1----:R-:W-:Y:S01]  /*4920*/  IMAD.WIDE.U32 R236, R225, -0x326172a9, RZ ;  /* 0xcd9e8d57e1ec7825 */ /* 0x002fe200078e00ff */
[----:B------:R-:W-:Y:S02]  /*4930*/  LOP3.LUT R230, R123, 0xff, RZ, 0xc0, !PT ;  /* 0x000000ff7be67812 */ /* 0x000fe400078ec0ff */
[----:B------:R-:W-:Y:S03]  /*4940*/  PRMT R120, R122, 0x7772, RZ ;  /* 0x000077727a787816 */ /* 0x000fe600000000ff */
[----:B------:R1:W-:Y:S01]  /*4950*/  MUFU.EX2 R224, R232 ;  /* 0x000000e800e07308 */ /* 0x0003e20000000800 */
[----:B------:R-:W-:Y:S01]  /*4960*/  LOP3.LUT R229, R226, UR10, R237, 0x96, !PT ;  /* 0x0000000ae2e57c12 */ /* 0x000fe2000f8e96ed */
[----:B--2---:R-:W-:Y:S01]  /*4970*/  @!P1 FADD.FTZ R202, -R202, -RZ ;  /* 0x800000ffcaca9221 */ /* 0x004fe20000010100 */
[----:B------:R-:W-:Y:S01]  /*4980*/  ISETP.GT.U32.AND P1, PT, R223, UR7, PT ;  /* 0x00000007df007c0c */ /* 0x000fe2000bf24070 */
[----:B------:R-:W-:Y:S01]  /*4990*/  FFMA.FTZ R226, R46, UR8, -R247 ;  /* 0x000000082ee27c23 */ /* 0x000fe200080108f7 */
[----:B------:R-:W-:Y:S01]  /*49a0*/  SHF.R.U32.HI R48, RZ, 0x18, R229 ;  /* 0x00000018ff307819 */ /* 0x000fe200000116e5 */
[----:B------:R-:W-:Y:S01]  /*49b0*/  FFMA.FTZ R223, R43, UR8, -R247 ;  /* 0x000000082bdf7c23 */ /* 0x000fe200080108f7 */
[C---:B------:R-:W-:Y:S03]  /*49c0*/  PRMT R237, R236.reuse, 0x7772, RZ ;  /* 0x00007772eced7816 */ /* 0x040fe600000000ff */
[----:B------:R-:W2:Y:S01]  /*49d0*/  MUFU.EX2 R211, R211 ;  /* 0x000000d300d37308 */ /* 0x000ea20000000800 */
[----:B------:R-:W-:Y:S01]  /*49e0*/  PRMT R235, R236, 0x7770, RZ ;  /* 0x00007770eceb7816 */ /* 0x000fe200000000ff */
[----:B---3--:R-:W-:Y:S01]  /*49f0*/  @P4 FADD.FTZ R210, -R210, -RZ ;  /* 0x800000ffd2d24221 */ /* 0x008fe20000010100 */
[----:B------:R-:W-:Y:S01]  /*4a00*/  ISETP.LE.U32.AND P4, PT, R230, UR7, PT ;  /* 0x00000007e6007c0c */ /* 0x000fe2000bf83070 */
[----:B------:R-:W-:Y:S01]  /*4a10*/  FFMA.FTZ R240, R65, UR8, -R240 ;  /* 0x0000000841f07c23 */ /* 0x000fe200080108f0 */
[----:B------:R-:W-:Y:S01]  /*4a20*/  LOP3.LUT R230, R229, 0xff, RZ, 0xc0, !PT ;  /* 0x000000ffe5e67812 */ /* 0x000fe200078ec0ff */
[----:B------:R-:W-:Y:S01]  /*4a30*/  FFMA.FTZ R225, R45, UR8, -R243 ;  /* 0x000000082de17c23 */ /* 0x000fe200080108f3 */
[----:B------:R-:W-:Y:S03]  /*4a40*/  F2FP.RELU.BF16.F32.PACK_AB R65, R195, R194 ;  /* 0x000000c2c341723e */ /* 0x000fe600000018ff */
[----:B------:R3:W4:Y:S01]  /*4a50*/  MUFU.EX2 R213, R239 ;  /* 0x000000ef00d57308 */ /* 0x0007220000000800 */
[----:B-1----:R-:W-:Y:S01]  /*4a60*/  LOP3.LUT R232, R228, UR10, R249, 0x96, !PT ;  /* 0x0000000ae4e87c12 */ /* 0x002fe2000f8e96f9 */
[----:B------:R-:W-:Y:S01]  /*4a70*/  FFMA.FTZ R243, R61, UR8, -R243 ;  /* 0x000000083df37c23 */ /* 0x000fe200080108f3 */
[C---:B------:R-:W-:Y:S02]  /*4a80*/  LOP3.LUT R228, R229.reuse, 0xffff, RZ, 0xc0, !PT ;  /* 0x0000ffffe5e47812 */ /* 0x040fe400078ec0ff */
[----:B------:R-:W-:Y:S02]  /*4a90*/  PRMT R49, R232, 0x7632, R49 ;  /* 0x00007632e8317816 */ /* 0x000fe40000000031 */
[----:B------:R-:W-:Y:S03]  /*4aa0*/  PRMT R229, R229, 0x7632, R229 ;  /* 0x00007632e5e57816 */ /* 0x000fe600000000e5 */
[----:B------:R-:W1:Y:S01]  /*4ab0*/  MUFU.EX2 R214, R241 ;  /* 0x000000f100d67308 */ /* 0x000e620000000800 */
[----:B------:R-:W-:Y:S01]  /*4ac0*/  LOP3.LUT R49, R49, 0xff, RZ, 0xc0, !PT ;  /* 0x000000ff31317812 */ /* 0x000fe200078ec0ff */
[----:B--2---:R-:W-:Y:S01]  /*4ad0*/  @P3 FADD.FTZ R211, -R211, -RZ ;  /* 0x800000ffd3d33221 */ /* 0x004fe20000010100 */
[----:B------:R-:W-:Y:S02]  /*4ae0*/  ISETP.LE.U32.AND P3, PT, R230, UR7, PT ;  /* 0x00000007e6007c0c */ /* 0x000fe4000bf63070 */
[----:B------:R-:W-:Y:S02]  /*4af0*/  SHF.R.U32.HI R230, RZ, 0x8, R228 ;  /* 0x00000008ffe67819 */ /* 0x000fe400000116e4 */
[----:B------:R-:W-:Y:S03]  /*4b00*/  LOP3.LUT R229, R229, 0xff, RZ, 0xc0, !PT ;  /* 0x000000ffe5e57812 */ /* 0x000fe600078ec0ff */
[----:B------:R-:W2:Y:S01]  /*4b10*/  MUFU.EX2 R212, R212 ;  /* 0x000000d400d47308 */ /* 0x000ea20000000800 */
[----:B------:R-:W-:Y:S01]  /*4b20*/  LOP3.LUT R230, R230, 0xffff, RZ, 0xc0, !PT ;  /* 0x0000ffffe6e67812 */ /* 0x000fe200078ec0ff */
[--C-:B---3--:R-:W-:Y:S01]  /*4b30*/  FFMA.FTZ R239, R35, UR8, -R246.reuse ;  /* 0x0000000823ef7c23 */ /* 0x108fe200080108f6 */
[----:B------:R-:W-:Y:S01]  /*4b40*/  F2FP.RELU.BF16.F32.PACK_AB R61, R203, R202 ;  /* 0x000000cacb3d723e */ /* 0x000fe200000018ff */
[----:B----4-:R-:W-:Y:S01]  /*4b50*/  @P6 FADD.FTZ R213, -R213, -RZ ;  /* 0x800000ffd5d56221 */ /* 0x010fe20000010100 */
[----:B------:R-:W-:Y:S02]  /*4b60*/  ISETP.LE.U32.AND P6, PT, R229, UR7, PT ;  /* 0x00000007e5007c0c */ /* 0x000fe4000bfc3070 */
[----:B------:R-:W-:Y:S03]  /*4b70*/  PRMT R122, R122, 0x7773, RZ ;  /* 0x000077737a7a7816 */ /* 0x000fe600000000ff */
[----:B------:R-:W3:Y:S01]  /*4b80*/  MUFU.EX2 R215, R239 ;  /* 0x000000ef00d77308 */ /* 0x000ee20000000800 */
[----:B-1----:R-:W-:Y:S01]  /*4b90*/  @P1 FADD.FTZ R214, -R214, -RZ ;  /* 0x800000ffd6d61221 */ /* 0x002fe20000010100 */
[----:B------:R-:W-:Y:S01]  /*4ba0*/  ISETP.LE.U32.AND P1, PT, R230, UR7, PT ;  /* 0x00000007e6007c0c */ /* 0x000fe2000bf23070 */
[----:B------:R-:W-:Y:S01]  /*4bb0*/  FFMA.FTZ R230, R50, UR8, -R246 ;  /* 0x0000000832e67c23 */ /* 0x000fe200080108f6 */
[----:B------:R-:W-:Y:S01]  /*4bc0*/  LOP3.LUT R50, R232, 0xff, RZ, 0xc0, !PT ;  /* 0x000000ffe8327812 */ /* 0x000fe200078ec0ff */
[----:B------:R-:W-:Y:S01]  /*4bd0*/  @!P3 FADD.FTZ R216, -R216, -RZ ;  /* 0x800000ffd8d8b221 */ /* 0x000fe20000010100 */
[----:B------:R-:W-:Y:S01]  /*4be0*/  ISETP.LE.U32.AND P3, PT, R49, UR7, PT ;  /* 0x0000000731007c0c */ /* 0x000fe2000bf63070 */
[--C-:B------:R-:W-:Y:S03]  /*4bf0*/  FFMA.FTZ R241, R59, UR8, -R247.reuse ;  /* 0x000000083bf17c23 */ /* 0x100fe600080108f7 */
[----:B------:R1:W-:Y:S01]  /*4c00*/  MUFU.EX2 R228, R231 ;  /* 0x000000e700e47308 */ /* 0x0003e20000000800 */
[----:B--2---:R-:W-:Y:S01]  /*4c10*/  @!P5 FADD.FTZ R212, -R212, -RZ ;  /* 0x800000ffd4d4d221 */ /* 0x004fe20000010100 */
[----:B------:R-:W-:Y:S02]  /*4c20*/  ISETP.LE.U32.AND P5, PT, R48, UR7, PT ;  /* 0x0000000730007c0c */ /* 0x000fe4000bfa3070 */
[----:B------:R-:W-:Y:S02]  /*4c30*/  LOP3.LUT R48, R232, 0xffff, RZ, 0xc0, !PT ;  /* 0x0000ffffe8307812 */ /* 0x000fe400078ec0ff */
[----:B------:R-:W-:Y:S01]  /*4c40*/  PRMT R49, R248, 0x7771, RZ ;  /* 0x00007771f8317816 */ /* 0x000fe200000000ff */
[----:B------:R-:W-:Y:S01]  /*4c50*/  @!P1 FADD.FTZ R217, -R217, -RZ ;  /* 0x800000ffd9d99221 */ /* 0x000fe20000010100 */
[----:B------:R-:W-:Y:S02]  /*4c60*/  SHF.R.U32.HI R48, RZ, 0x8, R48 ;  /* 0x00000008ff307819 */ /* 0x000fe40000011630 */
[----:B------:R-:W2:Y:S01]  /*4c70*/  MUFU.EX2 R220, R238 ;  /* 0x000000ee00dc7308 */ /* 0x000ea20000000800 */
[----:B---3--:R-:W-:Y:S01]  /*4c80*/  @P0 FADD.FTZ R215, -R215, -RZ ;  /* 0x800000ffd7d70221 */ /* 0x008fe20000010100 */
[----:B------:R-:W-:Y:S02]  /*4c90*/  ISETP.LE.U32.AND P0, PT, R50, UR7, PT ;  /* 0x0000000732007c0c */ /* 0x000fe4000bf03070 */
[----:B------:R-:W-:Y:S02]  /*4ca0*/  LOP3.LUT R48, R48, 0xffff, RZ, 0xc0, !PT ;  /* 0x0000ffff30307812 */ /* 0x000fe400078ec0ff */
[----:B------:R-:W-:Y:S01]  /*4cb0*/  PRMT R50, R248, 0x7770, RZ ;  /* 0x00007770f8327816 */ /* 0x000fe200000000ff */
[----:B------:R-:W-:Y:S01]  /*4cc0*/  @!P5 FADD.FTZ R219, -R219, -RZ ;  /* 0x800000ffdbdbd221 */ /* 0x000fe20000010100 */
[----:B------:R-:W-:Y:S02]  /*4cd0*/  ISETP.LE.U32.AND P1, PT, R48, UR7, PT ;  /* 0x0000000730007c0c */ /* 0x000fe4000bf23070 */
[----:B------:R-:W-:Y:S01]  /*4ce0*/  MUFU.EX2 R226, R226 ;  /* 0x000000e200e27308 */ /* 0x000fe20000000800 */
[----:B------:R-:W-:Y:S01]  /*4cf0*/  PRMT R48, R248, 0x7772, RZ ;  /* 0x00007772f8307816 */ /* 0x000fe200000000ff */
[----:B-1----:R-:W-:Y:S01]  /*4d00*/  FFMA.FTZ R231, R51, UR8, -R246 ;  /* 0x0000000833e77c23 */ /* 0x002fe200080108f6 */
[----:B------:R-:W-:Y:S01]  /*4d10*/  SHF.R.U32.HI R51, RZ, 0x18, R232 ;  /* 0x00000018ff337819 */ /* 0x000fe200000116e8 */
[----:B------:R-:W-:Y:S01]  /*4d20*/  IMAD.IADD R246, R165, 0x1, R136 ;  /* 0x00000001a5f67824 */ /* 0x000fe200078e0288 */
[----:B------:R-:W-:Y:S02]  /*4d30*/  ISETP.LE.U32.AND P5, PT, R50, UR7, PT ;  /* 0x0000000732007c0c */ /* 0x000fe4000bfa3070 */
[----:B------:R-:W-:Y:S03]  /*4d40*/  PRMT R248, R248, 0x7773, RZ ;  /* 0x00007773f8f87816 */ /* 0x000fe600000000ff */
[----:B------:R-:W1:Y:S01]  /*4d50*/  MUFU.EX2 R232, R52 ;  /* 0x0000003400e87308 */ /* 0x000e620000000800 */
[----:B--2---:R-:W-:Y:S01]  /*4d60*/  @!P0 FADD.FTZ R220, -R220, -RZ ;  /* 0x800000ffdcdc8221 */ /* 0x004fe20000010100 */
[----:B------:R-:W-:Y:S01]  /*4d70*/  ISETP.GT.U32.AND P0, PT, R49, UR7, PT ;  /* 0x0000000731007c0c */ /* 0x000fe2000bf04070 */
[--C-:B------:R-:W-:Y:S01]  /*4d80*/  FFMA.FTZ R238, R42, UR8, -R247.reuse ;  /* 0x000000082aee7c23 */ /* 0x100fe200080108f7 */
[----:B------:R-:W-:Y:S01]  /*4d90*/  @!P1 FADD.FTZ R221, -R221, -RZ ;  /* 0x800000ffdddd9221 */ /* 0x000fe20000010100 */
[----:B------:R-:W-:Y:S01]  /*4da0*/  ISETP.GT.U32.AND P1, PT, R48, UR7, PT ;  /* 0x0000000730007c0c */ /* 0x000fe2000bf24070 */
[----:B------:R-:W-:Y:S01]  /*4db0*/  FFMA.FTZ R247, R63, UR8, -R247 ;  /* 0x000000083ff77c23 */ /* 0x000fe200080108f7 */
[----:B------:R-:W-:Y:S03]  /*4dc0*/  LOP3.LUT R49, R133, 0xffff, RZ, 0xc0, !PT ;  /* 0x0000ffff85317812 */ /* 0x000fe600078ec0ff */
[----:B------:R-:W2:Y:S01]  /*4dd0*/  MUFU.EX2 R218, R218 ;  /* 0x000000da00da7308 */ /* 0x000ea20000000800 */
[----:B------:R-:W-:Y:S01]  /*4de0*/  SHF.R.U32.HI R48, RZ, 0x18, R123 ;  /* 0x00000018ff307819 */ /* 0x000fe2000001167b */
[----:B------:R-:W-:Y:S01]  /*4df0*/  @!P5 FADD.FTZ R224, -R224, -RZ ;  /* 0x800000ffe0e0d221 */ /* 0x000fe20000010100 */
[----:B------:R-:W-:Y:S02]  /*4e00*/  SHF.R.U32.HI R49, RZ, 0x8, R49 ;  /* 0x00000008ff317819 */ /* 0x000fe40000011631 */
[----:B------:R-:W-:Y:S02]  /*4e10*/  ISETP.LE.U32.AND P5, PT, R48, UR7, PT ;  /* 0x0000000730007c0c */ /* 0x000fe4000bfa3070 */
[----:B------:R-:W-:Y:S03]  /*4e20*/  LOP3.LUT R49, R49, 0xffff, RZ, 0xc0, !PT ;  /* 0x0000ffff31317812 */ /* 0x000fe600078ec0ff */
[----:B------:R-:W3:Y:S01]  /*4e30*/  MUFU.EX2 R223, R223 ;  /* 0x000000df00df7308 */ /* 0x000ee20000000800 */
[----:B-1----:R-:W-:Y:S01]  /*4e40*/  @!P4 FADD.FTZ R232, -R232, -RZ ;  /* 0x800000ffe8e8c221 */ /* 0x002fe20000010100 */
[----:B------:R-:W-:Y:S01]  /*4e50*/  @P1 FADD.FTZ R226, -R226, -RZ ;  /* 0x800000ffe2e21221 */ /* 0x000fe20000010100 */
[----:B------:R-:W-:Y:S02]  /*4e60*/  ISETP.GT.U32.AND P1, PT, R237, UR7, PT ;  /* 0x00000007ed007c0c */ /* 0x000fe4000bf24070 */
[----:B------:R-:W-:Y:S02]  /*4e70*/  ISETP.LE.U32.AND P4, PT, R49, UR7, PT ;  /* 0x0000000731007c0c */ /* 0x000fe4000bf83070 */
[----:B------:R-:W-:Y:S03]  /*4e80*/  PRMT R49, R244, 0x7771, RZ ;  /* 0x00007771f4317816 */ /* 0x000fe600000000ff */
[----:B------:R-:W1:Y:S01]  /*4e90*/  MUFU.EX2 R237, R57 ;  /* 0x0000003900ed7308 */ /* 0x000e620000000800 */
[----:B--2---:R-:W-:Y:S01]  /*4ea0*/  @!P6 FADD.FTZ R218, -R218, -RZ ;  /* 0x800000ffdadae221 */ /* 0x004fe20000010100 */
[----:B------:R-:W-:Y:S02]  /*4eb0*/  ISETP.LE.U32.AND P6, PT, R51, UR7, PT ;  /* 0x0000000733007c0c */ /* 0x000fe4000bfc3070 */
[----:B------:R-:W-:Y:S02]  /*4ec0*/  F2FP.RELU.BF16.F32.PACK_AB R51, R186, R185 ;  /* 0x000000b9ba33723e */ /* 0x000fe400000018ff */
[----:B------:R-:W-:Y:S04]  /*4ed0*/  PRMT R48, R123, 0x7632, R48 ;  /* 0x000076327b307816 */ /* 0x000fe80000000030 */
[----:B------:R-:W2:Y:S01]  /*4ee0*/  MUFU.EX2 R222, R238 ;  /* 0x000000ee00de7308 */ /* 0x000ea20000000800 */
[----:B------:R4:W-:Y:S01]  /*4ef0*/  STS [R138+0x400], R51 ;  /* 0x000400338a007388 */ /* 0x0009e20000000800 */
[----:B------:R-:W-:Y:S02]  /*4f00*/  LOP3.LUT R48, R48, 0xff, RZ, 0xc0, !PT ;  /* 0x000000ff30307812 */ /* 0x000fe400078ec0ff */
[----:B------:R-:W-:Y:S02]  /*4f10*/  F2FP.RELU.BF16.F32.PACK_AB R59, R191, R190 ;  /* 0x000000bebf3b723e */ /* 0x000fe400000018ff */
[----:B------:R-:W-:Y:S01]  /*4f20*/  LOP3.LUT R50, R123, 0xffff, RZ, 0xc0, !PT ;  /* 0x0000ffff7b327812 */ /* 0x000fe200078ec0ff */
[----:B---3--:R-:W-:Y:S03]  /*4f30*/  @!P6 FADD.FTZ R223, -R223, -RZ ;  /* 0x800000ffdfdfe221 */ /* 0x008fe60000010100 */
[----:B------:R-:W3:Y:S01]  /*4f40*/  MUFU.EX2 R225, R225 ;  /* 0x000000e100e17308 */ /* 0x000ee20000000800 */
[----:B-1----:R-:W-:Y:S01]  /*4f50*/  @!P4 FADD.FTZ R237, -R237, -RZ ;  /* 0x800000ffededc221 */ /* 0x002fe20000010100 */
[----:B------:R-:W-:Y:S02]  /*4f60*/  ISETP.GT.U32.AND P4, PT, R49, UR7, PT ;  /* 0x0000000731007c0c */ /* 0x000fe4000bf84070 */
[----:B------:R-:W-:Y:S02]  /*4f70*/  F2FP.RELU.BF16.F32.PACK_AB R49, R187, R184 ;  /* 0x000000b8bb31723e */ /* 0x000fe400000018ff */
[----:B------:R-:W-:Y:S04]  /*4f80*/  ISETP.LE.U32.AND P6, PT, R235, UR7, PT ;  /* 0x00000007eb007c0c */ /* 0x000fe8000bfc3070 */
[----:B------:R-:W1:Y:S01]  /*4f90*/  MUFU.EX2 R229, R233 ;  /* 0x000000e900e57308 */ /* 0x000e620000000800 */
[----:B------:R1:W-:Y:S01]  /*4fa0*/  STS [R138], R49 ;  /* 0x000000318a007388 */ /* 0x0003e20000000800 */
[----:B--2---:R-:W-:Y:S01]  /*4fb0*/  @!P3 FADD.FTZ R222, -R222, -RZ ;  /* 0x800000ffdedeb221 */ /* 0x004fe20000010100 */
[----:B------:R-:W-:Y:S02]  /*4fc0*/  ISETP.GT.U32.AND P3, PT, R248, UR7, PT ;  /* 0x00000007f8007c0c */ /* 0x000fe4000bf64070 */
[C---:B------:R-:W-:Y:S02]  /*4fd0*/  PRMT R238, R236.reuse, 0x7771, RZ ;  /* 0x00007771ecee7816 */ /* 0x040fe400000000ff */
[----:B------:R-:W-:Y:S03]  /*4fe0*/  PRMT R236, R236, 0x7773, RZ ;  /* 0x00007773ecec7816 */ /* 0x000fe600000000ff */
[----:B------:R2:W-:Y:S01]  /*4ff0*/  MUFU.EX2 R233, R53 ;  /* 0x0000003500e97308 */ /* 0x0005e20000000800 */
[----:B---3--:R-:W-:Y:S01]  /*5000*/  @P0 FADD.FTZ R225, -R225, -RZ ;  /* 0x800000ffe1e10221 */ /* 0x008fe20000010100 */
[----:B------:R-:W-:Y:S01]  /*5010*/  ISETP.GT.U32.AND P0, PT, R238, UR7, PT ;  /* 0x00000007ee007c0c */ /* 0x000fe2000bf04070 */
[----:B------:R-:W-:Y:S01]  /*5020*/  @!P6 FADD.FTZ R228, -R228, -RZ ;  /* 0x800000ffe4e4e221 */ /* 0x000fe20000010100 */
[----:B------:R-:W-:Y:S02]  /*5030*/  F2FP.RELU.BF16.F32.PACK_AB R57, R189, R188 ;  /* 0x000000bcbd39723e */ /* 0x000fe400000018ff */
[----:B------:R-:W-:Y:S04]  /*5040*/  ISETP.LE.U32.AND P6, PT, R48, UR7, PT ;  /* 0x0000000730007c0c */ /* 0x000fe8000bfc3070 */
[----:B------:R3:W3:Y:S01]  /*5050*/  MUFU.EX2 R235, R55 ;  /* 0x0000003700eb7308 */ /* 0x0006e20000000800 */
[----:B------:R-:W-:Y:S02]  /*5060*/  LOP3.LUT R48, R133, 0xff, RZ, 0xc0, !PT ;  /* 0x000000ff85307812 */ /* 0x000fe400078ec0ff */
[----:B------:R-:W-:Y:S02]  /*5070*/  SHF.R.U32.HI R50, RZ, 0x8, R50 ;  /* 0x00000008ff327819 */ /* 0x000fe40000011632 */
[----:B----4-:R-:W-:Y:S01]  /*5080*/  F2FP.RELU.BF16.F32.PACK_AB R51, R201, R200 ;  /* 0x000000c8c933723e */ /* 0x010fe200000018ff */
[----:B-1----:R-:W-:Y:S04]  /*5090*/  @P0 FADD.FTZ R229, -R229, -RZ ;  /* 0x800000ffe5e50221 */ /* 0x002fe80000010100 */
[----:B------:R-:W1:Y:S01]  /*50a0*/  MUFU.EX2 R227, R227 ;  /* 0x000000e300e37308 */ /* 0x000e620000000800 */
[----:B--2---:R-:W-:Y:S02]  /*50b0*/  F2FP.RELU.BF16.F32.PACK_AB R53, R199, R198 ;  /* 0x000000c6c735723e */ /* 0x004fe400000018ff */
[----:B------:R-:W-:Y:S02]  /*50c0*/  F2FP.RELU.BF16.F32.PACK_AB R49, R193, R192 ;  /* 0x000000c0c131723e */ /* 0x000fe400000018ff */
[----:B------:R-:W-:Y:S01]  /*50d0*/  ISETP.LE.U32.AND P0, PT, R48, UR7, PT ;  /* 0x0000000730007c0c */ /* 0x000fe2000bf03070 */
[----:B------:R-:W-:Y:S01]  /*50e0*/  STS [R168+0x400], R53 ;  /* 0x00040035a8007388 */ /* 0x000fe20000000800 */
[----:B------:R-:W-:Y:S03]  /*50f0*/  PRMT R48, R133, 0x7632, R48 ;  /* 0x0000763285307816 */ /* 0x000fe60000000030 */
[----:B------:R-:W2:Y:S01]  /*5100*/  MUFU.EX2 R231, R231 ;  /* 0x000000e700e77308 */ /* 0x000ea20000000800 */
[----:B---3--:R-:W-:Y:S01]  /*5110*/  F2FP.RELU.BF16.F32.PACK_AB R55, R197, R196 ;  /* 0x000000c4c537723e */ /* 0x008fe200000018ff */
[----:B------:R-:W-:Y:S01]  /*5120*/  @!P5 FADD.FTZ R235, -R235, -RZ ;  /* 0x800000ffebebd221 */ /* 0x000fe20000010100 */
[----:B------:R-:W-:Y:S02]  /*5130*/  LOP3.LUT R48, R48, 0xff, RZ, 0xc0, !PT ;  /* 0x000000ff30307812 */ /* 0x000fe400078ec0ff */
[----:B------:R-:W-:Y:S01]  /*5140*/  LOP3.LUT R50, R50, 0xffff, RZ, 0xc0, !PT ;  /* 0x0000ffff32327812 */ /* 0x000fe200078ec0ff */
[----:B------:R3:W-:Y:S01]  /*5150*/  STS [R168], R55 ;  /* 0x00000037a8007388 */ /* 0x0007e20000000800 */
[----:B------:R-:W-:Y:S03]  /*5160*/  F2FP.RELU.BF16.F32.PACK_AB R52, R215, R214 ;  /* 0x000000d6d734723e */ /* 0x000fe600000018ff */
[----:B------:R4:W4:Y:S01]  /*5170*/  MUFU.EX2 R234, R54 ;  /* 0x0000003600ea7308 */ /* 0x0009220000000800 */
[----:B-1----:R-:W-:Y:S01]  /*5180*/  @P3 FADD.FTZ R227, -R227, -RZ ;  /* 0x800000ffe3e33221 */ /* 0x002fe20000010100 */
[----:B------:R-:W-:Y:S01]  /*5190*/  ISETP.GT.U32.AND P3, PT, R236, UR7, PT ;  /* 0x00000007ec007c0c */ /* 0x000fe2000bf64070 */
[----:B------:R-:W-:Y:S01]  /*51a0*/  STS [R138+0x2000], R57 ;  /* 0x002000398a007388 */ /* 0x000fe20000000800 */
[----:B------:R-:W-:Y:S02]  /*51b0*/  ISETP.GT.U32.AND P5, PT, R122, UR7, PT ;  /* 0x000000077a007c0c */ /* 0x000fe4000bfa4070 */
[----:B------:R-:W-:Y:S01]  /*51c0*/  SHF.R.U32.HI R133, RZ, 0x18, R133 ;  /* 0x00000018ff857819 */ /* 0x000fe20000011685 */
[----:B------:R-:W-:Y:S03]  /*51d0*/  STS [R138+0x2400], R59 ;  /* 0x0024003b8a007388 */ /* 0x000fe60000000800 */
[----:B------:R-:W1:Y:S01]  /*51e0*/  MUFU.EX2 R230, R230 ;  /* 0x000000e600e67308 */ /* 0x000e620000000800 */
[----:B------:R1:W-:Y:S04]  /*51f0*/  STS [R168+0x2000], R49 ;  /* 0x00200031a8007388 */ /* 0x0003e80000000800 */
[----:B--2---:R-:W-:Y:S05]  /*5200*/  @P3 FADD.FTZ R231, -R231, -RZ ;  /* 0x800000ffe7e73221 */ /* 0x004fea0000010100 */
[----:B------:R-:W2:Y:S01]  /*5210*/  MUFU.EX2 R236, R56 ;  /* 0x0000003800ec7308 */ /* 0x000ea20000000800 */
[----:B------:R-:W-:Y:S01]  /*5220*/  ISETP.LE.U32.AND P3, PT, R48, UR7, PT ;  /* 0x0000000730007c0c */ /* 0x000fe2000bf63070 */
[----:B------:R-:W-:Y:S01]  /*5230*/  STS [R168+0x2400], R65 ;  /* 0x00240041a8007388 */ /* 0x000fe20000000800 */
[----:B----4-:R-:W-:Y:S01]  /*5240*/  F2FP.RELU.BF16.F32.PACK_AB R54, R213, R212 ;  /* 0x000000d4d536723e */ /* 0x010fe200000018ff */
[----:B------:R-:W-:Y:S01]  /*5250*/  @!P6 FADD.FTZ R234, -R234, -RZ ;  /* 0x800000ffeaeae221 */ /* 0x000fe20000010100 */
[----:B------:R-:W-:Y:S01]  /*5260*/  PRMT R48, R244, 0x7772, RZ ;  /* 0x00007772f4307816 */ /* 0x000fe200000000ff */
[----:B------:R-:W-:Y:S01]  /*5270*/  STS [R140], R51 ;  /* 0x000000338c007388 */ /* 0x000fe20000000800 */
[----:B---3--:R-:W-:Y:S03]  /*5280*/  F2FP.RELU.BF16.F32.PACK_AB R55, R205, R204 ;  /* 0x000000cccd37723e */ /* 0x008fe600000018ff */
[----:B------:R-:W3:Y:S01]  /*5290*/  MUFU.EX2 R238, R58 ;  /* 0x0000003a00ee7308 */ /* 0x000ee20000000800 */
[----:B-1----:R-:W-:Y:S01]  /*52a0*/  @P1 FADD.FTZ R230, -R230, -RZ ;  /* 0x800000ffe6e61221 */ /* 0x002fe20000010100 */
[----:B------:R1:W-:Y:S01]  /*52b0*/  STS [R140+0x400], R61 ;  /* 0x0004003d8c007388 */ /* 0x0003e20000000800 */
[----:B------:R-:W-:Y:S02]  /*52c0*/  ISETP.LE.U32.AND P1, PT, R50, UR7, PT ;  /* 0x0000000732007c0c */ /* 0x000fe4000bf23070 */
[----:B------:R-:W-:Y:S01]  /*52d0*/  PRMT R50, R244, 0x7770, RZ ;  /* 0x00007770f4327816 */ /* 0x000fe200000000ff */
[----:B------:R-:W-:Y:S01]  /*52e0*/  STS [R167], R54 ;  /* 0x00000036a7007388 */ /* 0x000fe20000000800 */
[----:B------:R-:W-:Y:S03]  /*52f0*/  F2FP.RELU.BF16.F32.PACK_AB R53, R207, R206 ;  /* 0x000000cecf35723e */ /* 0x000fe600000018ff */
[----:B------:R-:W4:Y:S01]  /*5300*/  MUFU.EX2 R239, R64 ;  /* 0x0000004000ef7308 */ /* 0x000f220000000800 */
[----:B--2---:R-:W-:Y:S01]  /*5310*/  @!P0 FADD.FTZ R236, -R236, -RZ ;  /* 0x800000ffecec8221 */ /* 0x004fe20000010100 */
[----:B------:R-:W-:Y:S01]  /*5320*/  STS [R167+0x400], R52 ;  /* 0x00040034a7007388 */ /* 0x000fe20000000800 */
[----:B------:R-:W-:Y:S02]  /*5330*/  ISETP.LE.U32.AND P0, PT, R50, UR7, PT ;  /* 0x0000000732007c0c */ /* 0x000fe4000bf03070 */
[----:B------:R-:W-:Y:S01]  /*5340*/  F2FP.RELU.BF16.F32.PACK_AB R50, R209, R208 ;  /* 0x000000d0d132723e */ /* 0x000fe200000018ff */
[----:B------:R2:W-:Y:S01]  /*5350*/  STS [R140+0x2000], R55 ;  /* 0x002000378c007388 */ /* 0x0005e20000000800 */
[----:B------:R-:W-:Y:S03]  /*5360*/  F2FP.RELU.BF16.F32.PACK_AB R49, R217, R216 ;  /* 0x000000d8d931723e */ /* 0x000fe600000018ff */
[----:B------:R-:W2:Y:S01]  /*5370*/  MUFU.EX2 R240, R240 ;  /* 0x000000f000f07308 */ /* 0x000ea20000000800 */
[----:B---3--:R-:W-:Y:S01]  /*5380*/  @!P3 FADD.FTZ R238, -R238, -RZ ;  /* 0x800000ffeeeeb221 */ /* 0x008fe20000010100 */
[----:B------:R-:W-:Y:S01]  /*5390*/  ISETP.GT.U32.AND P3, PT, R48, UR7, PT ;  /* 0x0000000730007c0c */ /* 0x000fe2000bf64070 */
[----:B------:R3:W-:Y:S01]  /*53a0*/  STS [R140+0x2400], R53 ;  /* 0x002400358c007388 */ /* 0x0007e20000000800 */
[----:B------:R-:W-:Y:S01]  /*53b0*/  F2FP.RELU.BF16.F32.PACK_AB R48, R211, R210 ;  /* 0x000000d2d330723e */ /* 0x000fe200000018ff */
[----:B------:R-:W-:Y:S01]  /*53c0*/  @!P1 FADD.FTZ R233, -R233, -RZ ;  /* 0x800000ffe9e99221 */ /* 0x000fe20000010100 */
[----:B------:R-:W-:Y:S01]  /*53d0*/  ISETP.GT.U32.AND P1, PT, R121, UR7, PT ;  /* 0x0000000779007c0c */ /* 0x000fe2000bf24070 */
[----:B------:R3:W-:Y:S03]  /*53e0*/  STS [R167+0x2000], R50 ;  /* 0x00200032a7007388 */ /* 0x0007e60000000800 */
[----:B------:R-:W3:Y:S01]  /*53f0*/  MUFU.EX2 R245, R66 ;  /* 0x0000004200f57308 */ /* 0x000ee20000000800 */
[----:B------:R-:W-:Y:S01]  /*5400*/  PRMT R244, R244, 0x7773, RZ ;  /* 0x00007773f4f47816 */ /* 0x000fe200000000ff */
[----:B----4-:R-:W-:Y:S01]  /*5410*/  @!P2 FADD.FTZ R239, -R239, -RZ ;  /* 0x800000ffefefa221 */ /* 0x010fe20000010100 */
[----:B------:R4:W-:Y:S01]  /*5420*/  STS [R167+0x2400], R48 ;  /* 0x00240030a7007388 */ /* 0x0009e20000000800 */
[----:B-1----:R-:W-:Y:S01]  /*5430*/  F2FP.RELU.BF16.F32.PACK_AB R61, R219, R218 ;  /* 0x000000dadb3d723e */ /* 0x002fe200000018ff */
[----:B------:R-:W-:Y:S01]  /*5440*/  @!P0 FADD.FTZ R242, -R242, -RZ ;  /* 0x800000fff2f28221 */ /* 0x000fe20000010100 */
[----:B------:R-:W-:Y:S01]  /*5450*/  ISETP.GT.U32.AND P6, PT, R120, UR7, PT ;  /* 0x0000000778007c0c */ /* 0x000fe2000bfc4070 */
[----:B------:R1:W-:Y:S03]  /*5460*/  STS [R136], R49 ;  /* 0x0000003188007388 */ /* 0x0003e60000000800 */
[----:B------:R-:W4:Y:S01]  /*5470*/  MUFU.EX2 R248, R67 ;  /* 0x0000004300f87308 */ /* 0x000f220000000800 */
[----:B------:R-:W-:Y:S01]  /*5480*/  ISETP.GT.U32.AND P2, PT, R244, UR7, PT ;  /* 0x00000007f4007c0c */ /* 0x000fe2000bf44070 */
[----:B------:R-:W-:Y:S01]  /*5490*/  STS [R136+0x400], R61 ;  /* 0x0004003d88007388 */ /* 0x000fe20000000800 */
[----:B--2---:R-:W-:Y:S01]  /*54a0*/  @P1 FADD.FTZ R240, -R240, -RZ ;  /* 0x800000fff0f01221 */ /* 0x004fe20000010100 */
[----:B------:R-:W-:Y:S01]  /*54b0*/  ISETP.LE.U32.AND P1, PT, R133, UR7, PT ;  /* 0x0000000785007c0c */ /* 0x000fe2000bf23070 */
[----:B------:R-:W-:Y:S01]  /*54c0*/  IMAD.IADD R133, R0, 0x1, R3 ;  /* 0x0000000100857824 */ /* 0x000fe200078e0203 */
[----:B------:R-:W-:Y:S04]  /*54d0*/  F2FP.RELU.BF16.F32.PACK_AB R55, R229, R228 ;  /* 0x000000e4e537723e */ /* 0x000fe800000018ff */
[----:B------:R-:W2:Y:S01]  /*54e0*/  MUFU.EX2 R241, R241 ;  /* 0x000000f100f17308 */ /* 0x000ea20000000800 */
[----:B------:R-:W-:Y:S02]  /*54f0*/  F2FP.RELU.BF16.F32.PACK_AB R59, R221, R220 ;  /* 0x000000dcdd3b723e */ /* 0x000fe400000018ff */
[----:B------:R-:W-:Y:S01]  /*5500*/  F2FP.RELU.BF16.F32.PACK_AB R57, R223, R222 ;  /* 0x000000dedf39723e */ /* 0x000fe200000018ff */
[----:B------:R-:W-:Y:S01]  /*5510*/  STS [R246], R55 ;  /* 0x00000037f6007388 */ /* 0x000fe20000000800 */
[----:B---3--:R-:W-:Y:S01]  /*5520*/  F2FP.RELU.BF16.F32.PACK_AB R53, R231, R230 ;  /* 0x000000e6e735723e */ /* 0x008fe200000018ff */
[----:B------:R-:W-:Y:S01]  /*5530*/  @P6 FADD.FTZ R245, -R245, -RZ ;  /* 0x800000fff5f56221 */ /* 0x000fe20000010100 */
[----:B------:R-:W-:Y:S03]  /*5540*/  F2FP.RELU.BF16.F32.PACK_AB R51, R225, R224 ;  /* 0x000000e0e133723e */ /* 0x000fe600000018ff */
[----:B------:R-:W3:Y:S01]  /*5550*/  MUFU.EX2 R244, R62 ;  /* 0x0000003e00f47308 */ /* 0x000ee20000000800 */
[----:B----4-:R-:W-:Y:S01]  /*5560*/  @P5 FADD.FTZ R248, -R248, -RZ ;  /* 0x800000fff8f85221 */ /* 0x010fe20000010100 */
[----:B------:R-:W-:Y:S01]  /*5570*/  STS [R246+0x400], R53 ;  /* 0x00040035f6007388 */ /* 0x000fe20000000800 */
[----:B------:R-:W-:Y:S02]  /*5580*/  F2FP.RELU.BF16.F32.PACK_AB R52, R233, R232 ;  /* 0x000000e8e934723e */ /* 0x000fe400000018ff */
[----:B------:R-:W-:Y:S01]  /*5590*/  F2FP.RELU.BF16.F32.PACK_AB R50, R235, R234 ;  /* 0x000000eaeb32723e */ /* 0x000fe200000018ff */
[----:B------:R-:W-:Y:S01]  /*55a0*/  STS [R136+0x2000], R59 ;  /* 0x0020003b88007388 */ /* 0x000fe20000000800 */
[----:B------:R-:W-:Y:S03]  /*55b0*/  F2FP.RELU.BF16.F32.PACK_AB R48, R240, R239 ;  /* 0x000000eff030723e */ /* 0x000fe600000018ff */
[----:B------:R-:W4:Y:S01]  /*55c0*/  MUFU.EX2 R243, R243 ;  /* 0x000000f300f37308 */ /* 0x000f220000000800 */
[----:B-1----:R-:W-:Y:S01]  /*55d0*/  F2FP.RELU.BF16.F32.PACK_AB R49, R227, R226 ;  /* 0x000000e2e331723e */ /* 0x002fe200000018ff */
[----:B------:R-:W-:Y:S01]  /*55e0*/  STS [R136+0x2400], R57 ;  /* 0x0024003988007388 */ /* 0x000fe20000000800 */
[----:B--2---:R-:W-:Y:S01]  /*55f0*/  @!P1 FADD.FTZ R241, -R241, -RZ ;  /* 0x800000fff1f19221 */ /* 0x004fe20000010100 */
[----:B------:R-:W-:Y:S02]  /*5600*/  F2FP.RELU.BF16.F32.PACK_AB R250, R248, R245 ;  /* 0x000000f5f8fa723e */ /* 0x000fe400000018ff */
[----:B------:R-:W-:Y:S01]  /*5610*/  STS [R246+0x2000], R51 ;  /* 0x00200033f6007388 */ /* 0x000fe20000000800 */
[----:B------:R-:W-:Y:S03]  /*5620*/  F2FP.RELU.BF16.F32.PACK_AB R121, R237, R236 ;  /* 0x000000eced79723e */ /* 0x000fe600000018ff */
[----:B------:R-:W1:Y:S01]  /*5630*/  MUFU.EX2 R247, R247 ;  /* 0x000000f700f77308 */ /* 0x000e620000000800 */
[----:B---3--:R-:W-:Y:S01]  /*5640*/  @P3 FADD.FTZ R244, -R244, -RZ ;  /* 0x800000fff4f43221 */ /* 0x008fe20000010100 */
[----:B------:R-:W-:Y:S01]  /*5650*/  STS [R246+0x2400], R49 ;  /* 0x00240031f6007388 */ /* 0x000fe20000000800 */
[----:B------:R-:W-:Y:S02]  /*5660*/  F2FP.RELU.BF16.F32.PACK_AB R252, R241, R238 ;  /* 0x000000eef1fc723e */ /* 0x000fe400000018ff */
[----:B------:R-:W-:Y:S01]  /*5670*/  FSETP.GE.FTZ.AND P0, PT, R184, RZ, PT ;  /* 0x000000ffb800720b */ /* 0x000fe20003f16000 */
[----:B------:R-:W-:Y:S01]  /*5680*/  STS [R141], R52 ;  /* 0x000000348d007388 */ /* 0x000fe20000000800 */
[----:B------:R-:W-:Y:S01]  /*5690*/  FSETP.GE.FTZ.AND P1, PT, R197, RZ, PT ;  /* 0x000000ffc500720b */ /* 0x000fe20003f36000 */
[----:B----4-:R-:W-:Y:S02]  /*56a0*/  @P4 FADD.FTZ R243, -R243, -RZ ;  /* 0x800000fff3f34221 */ /* 0x010fe40000010100 */
[----:B------:R-:W-:Y:S01]  /*56b0*/  STS [R141+0x400], R50 ;  /* 0x000400328d007388 */ /* 0x000fe20000000800 */
[----:B------:R-:W-:Y:S02]  /*56c0*/  FSETP.GE.FTZ.AND P4, PT, R201, RZ, PT ;  /* 0x000000ffc900720b */ /* 0x000fe40003f96000 */
[----:B------:R-:W-:Y:S01]  /*56d0*/  FSETP.GE.FTZ.AND P3, PT, R212, RZ, PT ;  /* 0x000000ffd400720b */ /* 0x000fe20003f76000 */
[----:B------:R-:W-:Y:S01]  /*56e0*/  STS [R169], R48 ;  /* 0x00000030a9007388 */ /* 0x000fe20000000800 */
[----:B------:R-:W-:Y:S01]  /*56f0*/  F2FP.RELU.BF16.F32.PACK_AB R122, R243, R242 ;  /* 0x000000f2f37a723e */ /* 0x000fe200000018ff */
[----:B-1----:R-:W-:Y:S02]  /*5700*/  @P2 FADD.FTZ R247, -R247, -RZ ;  /* 0x800000fff7f72221 */ /* 0x002fe40000010100 */
[----:B------:R-:W-:Y:S01]  /*5710*/  STS [R169+0x400], R250 ;  /* 0x000400faa9007388 */ /* 0x000fe20000000800 */
[----:B------:R-:W-:Y:S02]  /*5720*/  FSETP.GE.FTZ.AND P2, PT, R196, RZ, PT ;  /* 0x000000ffc400720b */ /* 0x000fe40003f56000 */
[----:B------:R-:W-:Y:S01]  /*5730*/  F2FP.RELU.BF16.F32.PACK_AB R120, R247, R244 ;  /* 0x000000f4f778723e */ /* 0x000fe200000018ff */
        /* <DEDUP_REMOVED lines=31> */
[----:B------:R-:W4:Y:S07]  /*5930*/  LDSM.16.M88.4 R100, [R133+0x2c00] ;  /* 0x002c00008564783b */ /* 0x000f2e0000000200 */
[-C--:B-1----:R-:W-:Y:S08]  /*5940*/  HMMA.16816.F32.BF16 R4, R104, R108.reuse, R4 ;  /* 0x0000006c6804723c */ /* 0x082ff00000041804 */
[C---:B--2---:R-:W-:Y:S08]  /*5950*/  HMMA.16816.F32.BF16 R8, R112.reuse, R108, R8 ;  /* 0x0000006c7008723c */ /* 0x044ff00000041808 */
[-C--:B------:R-:W-:Y:S08]  /*5960*/  HMMA.16816.F32.BF16 R12, R112, R110.reuse, R12 ;  /* 0x0000006e700c723c */ /* 0x080ff0000004180c */
[C---:B------:R-:W-:Y:S08]  /*5970*/  HMMA.16816.F32.BF16 R16, R104.reuse, R110, R16 ;  /* 0x0000006e6810723c */ /* 0x040ff00000041810 */
[-C--:B------:R-:W-:Y:S08]  /*5980*/  HMMA.16816.F32.BF16 R20, R104, R116.reuse, R20 ;  /* 0x000000746814723c */ /* 0x080ff00000041814 */
[C---:B------:R-:W-:Y:S04]  /*5990*/  HMMA.16816.F32.BF16 R24, R112.reuse, R116, R24 ;  /* 0x000000747018723c */ /* 0x040fe80000041818 */
[C---:B------:R-:W-:Y:S04]  /*59a0*/  FADD.FTZ R250, -R181.reuse, R16 ;  /* 0x00000010b5fa7221 */ /* 0x040fe80000010100 */
[-C--:B------:R-:W-:Y:S08]  /*59b0*/  HMMA.16816.F32.BF16 R28, R112, R118.reuse, R28 ;  /* 0x00000076701c723c */ /* 0x080ff0000004181c */
[C---:B------:R-:W-:Y:S08]  /*59c0*/  HMMA.16816.F32.BF16 R32, R104.reuse, R118, R32 ;  /* 0x000000766820723c */ /* 0x040ff00000041820 */
[-C--:B---3--:R-:W-:Y:S08]  /*59d0*/  HMMA.16816.F32.BF16 R36, R104, R120.reuse, R36 ;  /* 0x000000786824723c */ /* 0x088ff00000041824 */
[C---:B------:R-:W-:Y:S04]  /*59e0*/  HMMA.16816.F32.BF16 R40, R112.reuse, R120, R40 ;  /* 0x000000787028723c */ /* 0x040fe80000041828 */
[C---:B------:R-:W-:Y:S04]  /*59f0*/  FADD.FTZ R120, -R181.reuse, R4 ;  /* 0x00000004b5787221 */ /* 0x040fe80000010100 */
[-C--:B------:R-:W-:Y:S03]  /*5a00*/  HMMA.16816.F32.BF16 R44, R112, R122.reuse, R44 ;  /* 0x0000007a702c723c */ /* 0x080fe6000004182c */
[-C--:B------:R-:W-:Y:S01]  /*5a10*/  FSEL R121, R120, R181.reuse, P0 ;  /* 0x000000b578797208 */ /* 0x080fe20000000000 */
[----:B------:R-:W-:Y:S01]  /*5a20*/  FADD.FTZ R120, -R181, R5 ;  /* 0x00000005b5787221 */ /* 0x000fe20000010100 */
[----:B------:R-:W-:Y:S03]  /*5a30*/  FSETP.GE.FTZ.AND P0, PT, R187, RZ, PT ;  /* 0x000000ffbb00720b */ /* 0x000fe60003f16000 */
[C---:B------:R-:W-:Y:S04]  /*5a40*/  HMMA.16816.F32.BF16 R48, R104.reuse, R122, R48 ;  /* 0x0000007a6830723c */ /* 0x040fe80000041830 */
[----:B------:R-:W-:Y:S01]  /*5a50*/  FSEL R120, R120, R181, P0 ;  /* 0x000000b578787208 */ /* 0x000fe20000000000 */
[----:B------:R-:W-:Y:S01]  /*5a60*/  FMUL.FTZ R121, R184, R121 ;  /* 0x00000079b8797220 */ /* 0x000fe20000410000 */
[----:B------:R-:W-:Y:S01]  /*5a70*/  FSETP.GE.FTZ.AND P0, PT, R200, RZ, PT ;  /* 0x000000ffc800720b */ /* 0x000fe20003f16000 */
[C---:B------:R-:W-:Y:S01]  /*5a80*/  FADD.FTZ R184, -R181.reuse, R20 ;  /* 0x00000014b5b87221 */ /* 0x040fe20000010100 */
[-C--:B----4-:R-:W-:Y:S03]  /*5a90*/  HMMA.16816.F32.BF16 R52, R104, R100.reuse, R52 ;  /* 0x000000646834723c */ /* 0x090fe60000041834 */
[----:B------:R-:W-:Y:S01]  /*5aa0*/  FADD.FTZ R122, -R181, R17 ;  /* 0x00000011b57a7221 */ /* 0x000fe20000010100 */
[-C--:B------:R-:W-:Y:S01]  /*5ab0*/  FSEL R123, R184, R181.reuse, P0 ;  /* 0x000000b5b87b7208 */ /* 0x080fe20000000000 */
[----:B------:R-:W-:Y:S01]  /*5ac0*/  FMUL.FTZ R120, R187, R120 ;  /* 0x00000078bb787220 */ /* 0x000fe20000410000 */
[-C--:B------:R-:W-:Y:S01]  /*5ad0*/  FSEL R187, R250, R181.reuse, P2 ;  /* 0x000000b5fabb7208 */ /* 0x080fe20001000000 */
[C---:B------:R-:W-:Y:S01]  /*5ae0*/  FADD.FTZ R184, -R181.reuse, R32 ;  /* 0x00000020b5b87221 */ /* 0x040fe20000010100 */
[----:B------:R-:W-:Y:S01]  /*5af0*/  FSEL R122, R122, R181, P1 ;  /* 0x000000b57a7a7208 */ /* 0x000fe20000800000 */
[C---:B------:R-:W-:Y:S04]  /*5b00*/  HMMA.16816.F32.BF16 R56, R112.reuse, R100, R56 ;  /* 0x000000647038723c */ /* 0x040fe80000041838 */
[----:B------:R-:W-:Y:S01]  /*5b10*/  F2FP.BF16.F32.PACK_AB R121, R120, R121 ;  /* 0x000000797879723e */ /* 0x000fe200000010ff */
[----:B------:R-:W-:Y:S01]  /*5b20*/  FADD.FTZ R120, -R181, R21 ;  /* 0x00000015b5787221 */ /* 0x000fe20000010100 */
[----:B------:R-:W-:Y:S01]  /*5b30*/  FSETP.GE.FTZ.AND P0, PT, R217, RZ, PT ;  /* 0x000000ffd900720b */ /* 0x000fe20003f16000 */
[----:B------:R-:W-:Y:S01]  /*5b40*/  FMUL.FTZ R123, R200, R123 ;  /* 0x0000007bc87b7220 */ /* 0x000fe20000410000 */
[----:B------:R-:W-:Y:S01]  /*5b50*/  FSETP.GE.FTZ.AND P1, PT, R216, RZ, PT ;  /* 0x000000ffd800720b */ /* 0x000fe20003f36000 */
[-C--:B------:R-:W-:Y:S03]  /*5b60*/  HMMA.16816.F32.BF16 R60, R112, R102.reuse, R60 ;  /* 0x00000066703c723c */ /* 0x080fe6000004183c */
[-C--:B------:R-:W-:Y:S01]  /*5b70*/  FSEL R120, R120, R181.reuse, P4 ;  /* 0x000000b578787208 */ /* 0x080fe20002000000 */
[----:B------:R-:W-:Y:S01]  /*5b80*/  FADD.FTZ R200, -R181, R37 ;  /* 0x00000025b5c87221 */ /* 0x000fe20000010100 */
[----:B------:R-:W-:Y:S01]  /*5b90*/  FSETP.GE.FTZ.AND P2, PT, R213, RZ, PT ;  /* 0x000000ffd500720b */ /* 0x000fe20003f56000 */
[----:B------:R-:W-:Y:S01]  /*5ba0*/  FMUL.FTZ R122, R197, R122 ;  /* 0x0000007ac57a7220 */ /* 0x000fe20000410000 */
[-C--:B------:R-:W-:Y:S01]  /*5bb0*/  FSEL R197, R184, R181.reuse, P3 ;  /* 0x000000b5b8c57208 */ /* 0x080fe20001800000 */
[----:B------:R-:W-:Y:S04]  /*5bc0*/  HMMA.16816.F32.BF16 R64, R104, R102, R64 ;  /* 0x000000666840723c */ /* 0x000fe80000041840 */
[----:B------:R-:W-:Y:S01]  /*5bd0*/  FSEL R200, R200, R181, P0 ;  /* 0x000000b5c8c87208 */ /* 0x000fe20000000000 */
[----:B------:R-:W-:Y:S01]  /*5be0*/  FMUL.FTZ R187, R196, R187 ;  /* 0x000000bbc4bb7220 */ /* 0x000fe20000410000 */
[----:B------:R-:W-:Y:S01]  /*5bf0*/  FSETP.GE.FTZ.AND P0, PT, R240, RZ, PT ;  /* 0x000000fff000720b */ /* 0x000fe20003f16000 */
[----:B------:R-:W-:Y:S01]  /*5c00*/  FADD.FTZ R184, -R181, R36 ;  /* 0x00000024b5b87221 */ /* 0x000fe20000010100 */
[----:B------:R-:W-:Y:S01]  /*5c10*/  FSETP.GE.FTZ.AND P4, PT, R228, RZ, PT ;  /* 0x000000ffe400720b */ /* 0x000fe20003f96000 */
[----:B------:R-:W-:Y:S01]  /*5c20*/  FMUL.FTZ R120, R201, R120 ;  /* 0x00000078c9787220 */ /* 0x000fe20000410000 */
[----:B------:R-:W-:Y:S01]  /*5c30*/  F2FP.BF16.F32.PACK_AB R187, R122, R187 ;  /* 0x000000bb7abb723e */ /* 0x000fe200000010ff */
[C---:B------:R-:W-:Y:S01]  /*5c40*/  FADD.FTZ R196, -R181.reuse, R33 ;  /* 0x00000021b5c47221 */ /* 0x040fe20000010100 */
[----:B------:R-:W-:Y:S01]  /*5c50*/  FSEL R201, R184, R181, P1 ;  /* 0x000000b5b8c97208 */ /* 0x000fe20000800000 */
[----:B------:R-:W-:Y:S01]  /*5c60*/  FADD.FTZ R122, -R181, R53 ;  /* 0x00000035b57a7221 */ /* 0x000fe20000010100 */
[----:B------:R-:W-:Y:S01]  /*5c70*/  FSETP.GE.FTZ.AND P1, PT, R233, RZ, PT ;  /* 0x000000ffe900720b */ /* 0x000fe20003f36000 */
[C---:B------:R-:W-:Y:S01]  /*5c80*/  FADD.FTZ R48, -R181.reuse, R48 ;  /* 0x00000030b5307221 */ /* 0x040fe20000010100 */
        /* <DEDUP_REMOVED lines=15> */
[----:B------:R-:W-:Y:S01]  /*5d80*/  FMUL.FTZ R200, R217, R200 ;  /* 0x000000c8d9c87220 */ /* 0x000fe20000410000 */
        /* <DEDUP_REMOVED lines=11> */
[----:B------:R-:W-:Y:S01]  /*5e40*/  FADD.FTZ R53, -R180, R7 ;  /* 0x00000007b4357221 */ /* 0x000fe20000010100 */
[----:B------:R-:W-:Y:S01]  /*5e50*/  F2FP.BF16.F32.PACK_AB R196, R196, R197 ;  /* 0x000000c5c4c4723e */ /* 0x000fe200000010ff */
[----:B------:R-:W-:Y:S01]  /*5e60*/  FMUL.FTZ R239, R239, R64 ;  /* 0x00000040efef7220 */ /* 0x000fe20000410000 */
[----:B------:R-:W-:Y:S01]  /*5e70*/  F2FP.BF16.F32.PACK_AB R201, R200, R201 ;  /* 0x000000c9c8c9723e */ /* 0x000fe200000010ff */
[----:B------:R-:W-:Y:S01]  /*5e80*/  FMUL.FTZ R240, R240, R181 ;  /* 0x000000b5f0f07220 */ /* 0x000fe20000410000 */
[----:B------:R-:W-:Y:S02]  /*5e90*/  F2FP.BF16.F32.PACK_AB R49, R120, R49 ;  /* 0x000000317831723e */ /* 0x000fe400000010ff */
[-C--:B------:R-:W-:Y:S02]  /*5ea0*/  FSEL R48, R65, R180.reuse, P2 ;  /* 0x000000b441307208 */ /* 0x080fe40001000000 */
[----:B------:R-:W-:Y:S01]  /*5eb0*/  FSEL R53, R53, R180, P1 ;  /* 0x000000b435357208 */ /* 0x000fe20000800000 */
        /* <DEDUP_REMOVED lines=19> */
[----:B------:R1:W-:Y:S01]  /*5ff0*/  LDGSTS.E.BYPASS.LTC128B.128 [R161], desc[UR28][R148.64] ;  /* 0x0000000094a17fae */ /* 0x0003e2000b981a1c */
[----:B--2---:R-:W-:Y:S05]  /*6000*/  LEA.HI.X R17, R5, R149, R4, 0x7, P1 ;  /* 0x0000009505117211 */ /* 0x004fea00008f3c04 */
[----:B------:R1:W-:Y:S05]  /*6010*/  LDGSTS.E.BYPASS.LTC128B.128 [R161+0x1000], desc[UR28][R16.64] ;  /* 0x0100000010a17fae */ /* 0x0003ea000b981a1c */
[----:B------:R-:W0:Y:S02]  /*6020*/  LDGDEPBAR ;  /* 0x00000000000079af */ /* 0x000e240000000000 */
.L_x_644:
[C---:B------:R-:W-:Y:S01]  /*6030*/  FADD.FTZ R7, -R180.reuse, R22 ;  /* 0x00000016b4077221 */ /* 0x040fe20000010100 */
[----:B------:R-:W-:Y:S01]  /*6040*/  FADD.FTZ R5, -R180, R18 ;  /* 0x00000012b4057221 */ /* 0x000fe20000010100 */
[----:B------:R-:W-:Y:S01]  /*6050*/  FSETP.GE.FTZ.AND P3, PT, R198, RZ, PT ;  /* 0x000000ffc600720b */ /* 0x000fe20003f76000 */
[----:B------:R-:W-:Y:S01]  /*6060*/  FADD.FTZ R35, -R180, R35 ;  /* 0x00000023b4237221 */ /* 0x000fe20000010100 */
[----:B------:R-:W-:Y:S01]  /*6070*/  FSETP.GE.FTZ.AND P1, PT, R202, RZ, PT ;  /* 0x000000ffca00720b */ /* 0x000fe20003f36000 */
[C---:B-1----:R-:W-:Y:S01]  /*6080*/  FADD.FTZ R17, -R180.reuse, R34 ;  /* 0x00000022b4117221 */ /* 0x042fe20000010100 */
[-C--:B------:R-:W-:Y:S01]  /*6090*/  FSEL R5, R5, R180.reuse, P3 ;  /* 0x000000b405057208 */ /* 0x080fe20001800000 */
[C---:B------:R-:W-:Y:S01]  /*60a0*/  FADD.FTZ R19, -R180.reuse, R19 ;  /* 0x00000013b4137221 */ /* 0x040fe20000010100 */
[-C--:B------:R-:W-:Y:S01]  /*60b0*/  FSEL R7, R7, R180.reuse, P1 ;  /* 0x000000b407077208 */ /* 0x080fe20000800000 */
[C---:B------:R-:W-:Y:S01]  /*60c0*/  FADD.FTZ R23, -R180.reuse, R23 ;  /* 0x00000017b4177221 */ /* 0x040fe20000010100 */
[----:B------:R-:W-:Y:S01]  /*60d0*/  FSETP.GE.FTZ.AND P3, PT, R215, RZ, PT ;  /* 0x000000ffd700720b */ /* 0x000fe20003f76000 */
[----:B------:R-:W-:Y:S01]  /*60e0*/  FADD.FTZ R39, -R180, R39 ;  /* 0x00000027b4277221 */ /* 0x000fe20000010100 */
[----:B------:R-:W-:Y:S01]  /*60f0*/  FSETP.GE.FTZ.AND P1, PT, R214, RZ, PT ;  /* 0x000000ffd600720b */ /* 0x000fe20003f36000 */
        /* <DEDUP_REMOVED lines=21> */
[----:B------:R-:W-:Y:S01]  /*6250*/  FSEL R18, R39, R180, P1 ;  /* 0x000000b427127208 */ /* 0x000fe20000800000 */
[----:B------:R-:W-:Y:S01]  /*6260*/  FMUL.FTZ R48, R185, R48 ;  /* 0x00000030b9307220 */ /* 0x000fe20000410000 */
[----:B------:R-:W-:Y:S01]  /*6270*/  FSETP.GE.FTZ.AND P1, PT, R248, RZ, PT ;  /* 0x000000fff800720b */ /* 0x000fe20003f36000 */
[----:B------:R-:W-:Y:S01]  /*6280*/  FMUL.FTZ R53, R186, R53 ;  /* 0x00000035ba357220 */ /* 0x000fe20000410000 */
[----:B------:R-:W-:Y:S01]  /*6290*/  F2FP.BF16.F32.PACK_AB R5, R4, R5 ;  /* 0x000000050405723e */ /* 0x000fe200000010ff */
[----:B------:R-:W-:Y:S01]  /*62a0*/  FADD.FTZ R23, -R180, R66 ;  /* 0x00000042b4177221 */ /* 0x000fe20000010100 */
[----:B------:R-:W-:Y:S01]  /*62b0*/  FSEL R17, R17, R180, P6 ;  /* 0x000000b411117208 */ /* 0x000fe20003000000 */
[----:B------:R-:W-:Y:S01]  /*62c0*/  FMUL.FTZ R18, R219, R18 ;  /* 0x00000012db127220 */ /* 0x000fe20000410000 */
[----:B------:R-:W-:Y:S01]  /*62d0*/  FSEL R4, R51, R180, P5 ;  /* 0x000000b433047208 */ /* 0x000fe20002800000 */
[----:B-----5:R-:W-:Y:S01]  /*62e0*/  FADD.FTZ R8, -R183, R8 ;  /* 0x00000008b7087221 */ /* 0x020fe20000010100 */
[----:B------:R-:W-:Y:S01]  /*62f0*/  FSETP.GE.FTZ.AND P2, PT, R218, RZ, PT ;  /* 0x000000ffda00720b */ /* 0x000fe20003f56000 */
[----:B------:R-:W-:Y:S01]  /*6300*/  FMUL.FTZ R17, R230, R17 ;  /* 0x00000011e6117220 */ /* 0x000fe20000410000 */
[----:B------:R-:W-:Y:S01]  /*6310*/  FSETP.GE.FTZ.AND P4, PT, R234, RZ, PT ;  /* 0x000000ffea00720b */ /* 0x000fe20003f96000 */
[----:B------:R-:W-:Y:S01]  /*6320*/  FMUL.FTZ R4, R231, R4 ;  /* 0x00000004e7047220 */ /* 0x000fe20000410000 */
[----:B------:R-:W-:Y:S01]  /*6330*/  FSETP.GE.FTZ.AND P3, PT, R235, RZ, PT ;  /* 0x000000ffeb00720b */ /* 0x000fe20003f76000 */
[----:B------:R-:W-:Y:S01]  /*6340*/  STS [R138+-0x8000], R121 ;  /* 0xff8000798a007388 */ /* 0x000fe20000000800 */
[----:B------:R-:W-:Y:S01]  /*6350*/  F2FP.BF16.F32.PACK_AB R7, R6, R7 ;  /* 0x000000070607723e */ /* 0x000fe200000010ff */
[----:B------:R-:W-:Y:S01]  /*6360*/  FADD.FTZ R12, -R183, R12 ;  /* 0x0000000cb70c7221 */ /* 0x000fe20000010100 */
        /* <DEDUP_REMOVED lines=10> */
[----:B------:R-:W-:Y:S01]  /*6410*/  F2FP.BF16.F32.PACK_AB R17, R4, R17 ;  /* 0x000000110411723e */ /* 0x000fe200000010ff */
[----:B------:R-:W-:Y:S01]  /*6420*/  FADD.FTZ R4, -R183, R9 ;  /* 0x00000009b7047221 */ /* 0x000fe20000010100 */
[----:B------:R-:W-:Y:S01]  /*6430*/  FSEL R20, R23, R180, P2 ;  /* 0x000000b417147208 */ /* 0x000fe20001000000 */
[----:B------:R-:W-:Y:S01]  /*6440*/  @P1 FADD.FTZ R180, -R180, R67 ;  /* 0x00000043b4b41221 */ /* 0x000fe20000010100 */
[----:B------:R-:W-:Y:S01]  /*6450*/  FSETP.GE.FTZ.AND P1, PT, R188, RZ, PT ;  /* 0x000000ffbc00720b */ /* 0x000fe20003f36000 */
[----:B------:R-:W-:Y:S01]  /*6460*/  STS [R138+-0x7c00], R53 ;  /* 0xff8400358a007388 */ /* 0x000fe20000000800 */
[----:B------:R-:W-:Y:S01]  /*6470*/  FSETP.GE.FTZ.AND P3, PT, R189, RZ, PT ;  /* 0x000000ffbd00720b */ /* 0x000fe20003f76000 */
[C---:B------:R-:W-:Y:S01]  /*6480*/  FADD.FTZ R56, -R183.reuse, R56 ;  /* 0x00000038b7387221 */ /* 0x040fe20000010100 */
[----:B------:R-:W-:Y:S01]  /*6490*/  F2FP.BF16.F32.PACK_AB R19, R18, R19 ;  /* 0x000000131213723e */ /* 0x000fe200000010ff */
[----:B------:R1:W-:Y:S01]  /*64a0*/  STS [R168+-0x7c00], R5 ;  /* 0xff840005a8007388 */ /* 0x0003e20000000800 */
        /* <DEDUP_REMOVED lines=11> */
[----:B------:R-:W-:Y:S01]  /*6560*/  FMUL.FTZ R20, R245, R20 ;  /* 0x00000014f5147220 */ /* 0x000fe20000410000 */
        /* <DEDUP_REMOVED lines=13> */
[----:B------:R-:W-:Y:S01]  /*6640*/  FMUL.FTZ R13, R204, R13 ;  /* 0x0000000dcc0d7220 */ /* 0x000fe20000410000 */
[----:B------:R-:W-:Y:S01]  /*6650*/  FADD.FTZ R6, -R183, R29 ;  /* 0x0000001db7067221 */ /* 0x000fe20000010100 */
[----:B------:R-:W-:Y:S01]  /*6660*/  FMUL.FTZ R4, R205, R4 ;  /* 0x00000004cd047220 */ /* 0x000fe20000410000 */
[----:B------:R-:W-:Y:S01]  /*6670*/  FSETP.GE.FTZ.AND P4, PT, R208, RZ, PT ;  /* 0x000000ffd000720b */ /* 0x000fe20003f96000 */
[----:B------:R-:W-:Y:S01]  /*6680*/  FADD.FTZ R60, -R183, R60 ;  /* 0x0000003cb73c7221 */ /* 0x000fe20000010100 */
[----:B------:R-:W-:Y:S01]  /*6690*/  FSETP.GE.FTZ.AND P3, PT, R209, RZ, PT ;  /* 0x000000ffd100720b */ /* 0x000fe20003f76000 */
[----:B------:R-:W-:Y:S01]  /*66a0*/  FADD.FTZ R11, -R182, R11 ;  /* 0x0000000bb60b7221 */ /* 0x000fe20000010100 */
[----:B------:R-:W-:Y:S01]  /*66b0*/  FSETP.GE.FTZ.AND P1, PT, R221, RZ, PT ;  /* 0x000000ffdd00720b */ /* 0x000fe20003f36000 */
[----:B------:R-:W-:Y:S01]  /*66c0*/  STS [R168+-0x8000], R187 ;  /* 0xff8000bba8007388 */ /* 0x000fe20000000800 */
[----:B------:R-:W-:Y:S01]  /*66d0*/  F2FP.BF16.F32.PACK_AB R13, R4, R13 ;  /* 0x0000000d040d723e */ /* 0x000fe200000010ff */
[----:B------:R-:W-:Y:S01]  /*66e0*/  FADD.FTZ R4, -R183, R45 ;  /* 0x0000002db7047221 */ /* 0x000fe20000010100 */
[-C--:B-1----:R-:W-:Y:S01]  /*66f0*/  FSEL R5, R28, R183.reuse, P4 ;  /* 0x000000b71c057208 */ /* 0x082fe20002000000 */
[----:B------:R-:W-:Y:S01]  /*6700*/  FADD.FTZ R15, -R182, R15 ;  /* 0x0000000fb60f7221 */ /* 0x000fe20000010100 */
[----:B------:R-:W-:Y:S01]  /*6710*/  FSEL R6, R6, R183, P3 ;  /* 0x000000b706067208 */ /* 0x000fe20001800000 */
[----:B------:R1:W-:Y:S01]  /*6720*/  STS [R138+-0x6000], R21 ;  /* 0xffa000158a007388 */ /* 0x0003e20000000800 */
[----:B------:R-:W-:Y:S01]  /*6730*/  FSETP.GE.FTZ.AND P4, PT, R236, RZ, PT ;  /* 0x000000ffec00720b */ /* 0x000fe20003f96000 */
[----:B------:R-:W-:Y:S01]  /*6740*/  FMUL.FTZ R5, R208, R5 ;  /* 0x00000005d0057220 */ /* 0x000fe20000410000 */
[----:B------:R-:W-:Y:S01]  /*6750*/  FSETP.GE.FTZ.AND P3, PT, R237, RZ, PT ;  /* 0x000000ffed00720b */ /* 0x000fe20003f76000 */
[----:B------:R-:W-:Y:S01]  /*6760*/  FMUL.FTZ R6, R209, R6 ;  /* 0x00000006d1067220 */ /* 0x000fe20000410000 */
[-C--:B------:R-:W-:Y:S01]  /*6770*/  FSEL R8, R8, R183.reuse, P1 ;  /* 0x000000b708087208 */ /* 0x080fe20000800000 */
[----:B------:R-:W-:Y:S01]  /*6780*/  FADD.FTZ R27, -R182, R27 ;  /* 0x0000001bb61b7221 */ /* 0x000fe20000010100 */
[----:B------:R-:W-:Y:S01]  /*6790*/  FSETP.GE.FTZ.AND P6, PT, R224, RZ, PT ;  /* 0x000000ffe000720b */ /* 0x000fe20003fd6000 */
[C---:B------:R-:W-:Y:S01]  /*67a0*/  FADD.FTZ R31, -R182.reuse, R31 ;  /* 0x0000001fb61f7221 */ /* 0x040fe20000010100 */
[----:B------:R-:W-:Y:S01]  /*67b0*/  FSETP.GE.FTZ.AND P5, PT, R225, RZ, PT ;  /* 0x000000ffe100720b */ /* 0x000fe20003fb6000 */
[----:B------:R-:W-:Y:S01]  /*67c0*/  FMUL.FTZ R8, R221, R8 ;  /* 0x00000008dd087220 */ /* 0x000fe20000410000 */
[----:B------:R-:W-:Y:S01]  /*67d0*/  FSETP.GE.FTZ.AND P1, PT, R243, RZ, PT ;  /* 0x000000fff300720b */ /* 0x000fe20003f36000 */
[----:B------:R-:W-:Y:S01]  /*67e0*/  FADD.FTZ R43, -R182, R43 ;  /* 0x0000002bb62b7221 */ /* 0x000fe20000010100 */
        /* <DEDUP_REMOVED lines=13> */
[----:B-1----:R-:W-:Y:S01]  /*68c0*/  FADD.FTZ R21, -R182, R42 ;  /* 0x0000002ab6157221 */ /* 0x002fe20000010100 */
[----:B------:R-:W-:Y:S01]  /*68d0*/  F2FP.BF16.F32.PACK_AB R6, R6, R5 ;  /* 0x000000050606723e */ /* 0x000fe200000010ff */
[----:B------:R-:W-:Y:S01]  /*68e0*/  FADD.FTZ R5, -R182, R10 ;  /* 0x0000000ab6057221 */ /* 0x000fe20000010100 */
[----:B------:R-:W-:Y:S01]  /*68f0*/  FSETP.GE.FTZ.AND P2, PT, R242, RZ, PT ;  /* 0x000000fff200720b */ /* 0x000fe20003f56000 */
[----:B------:R-:W-:Y:S01]  /*6900*/  FMUL.FTZ R23, R220, R23 ;  /* 0x00000017dc177220 */ /* 0x000fe20000410000 */
[----:B------:R-:W-:Y:S01]  /*6910*/  FSETP.GE.FTZ.AND P3, PT, R191, RZ, PT ;  /* 0x000000ffbf00720b */ /* 0x000fe20003f76000 */
[----:B------:R-:W-:Y:S01]  /*6920*/  IMAD R56, R142, UR6, RZ ;  /* 0x000000068e387c24 */ /* 0x000fe2000f8e02ff */
[----:B------:R-:W-:Y:S02]  /*6930*/  FSETP.GE.FTZ.AND P4, PT, R190, RZ, PT ;  /* 0x000000ffbe00720b */ /* 0x000fe40003f96000 */
[----:B------:R-:W-:Y:S01]  /*6940*/  F2FP.BF16.F32.PACK_AB R28, R12, R29 ;  /* 0x0000001d0c1c723e */ /* 0x000fe200000010ff */
[----:B------:R-:W-:Y:S01]  /*6950*/  FADD.FTZ R29, -R182, R14 ;  /* 0x0000000eb61d7221 */ /* 0x000fe20000010100 */
[----:B------:R-:W-:Y:S01]  /*6960*/  FSEL R33, R60, R183, P2 ;  /* 0x000000b73c217208 */ /* 0x000fe20001000000 */
[----:B------:R-:W-:Y:S01]  /*6970*/  @P1 FADD.FTZ R183, -R183, R61 ;  /* 0x0000003db7b71221 */ /* 0x000fe20000010100 */
[----:B------:R-:W-:Y:S02]  /*6980*/  F2FP.BF16.F32.PACK_AB R25, R4, R25 ;  /* 0x000000190419723e */ /* 0x000fe400000010ff */
        /* <DEDUP_REMOVED lines=10> */
[-C--:B------:R-:W-:Y:S02]  /*6a30*/  FSEL R29, R29, R182.reuse, P2 ;  /* 0x000000b61d1d7208 */ /* 0x080fe40001000000 */
        /* <DEDUP_REMOVED lines=31> */
[-C--:B------:R-:W-:Y:S02]  /*6c30*/  FSEL R21, R21, R182.reuse, P2 ;  /* 0x000000b615157208 */ /* 0x080fe40001000000 */
        /* <DEDUP_REMOVED lines=20> */
[----:B------:R-:W-:Y:S01]  /*6d80*/  F2FP.BF16.F32.PACK_AB R27, R4, R27 ;  /* 0x0000001b041b723e */ /* 0x000fe200000010ff */
[----:B------:R-:W-:Y:S01]  /*6d90*/  FADD.FTZ R33, -R182, R62 ;  /* 0x0000003eb6217221 */ /* 0x000fe20000010100 */
[-C--:B------:R-:W-:Y:S01]  /*6da0*/  FSEL R31, R31, R182.reuse, P4 ;  /* 0x000000b61f1f7208 */ /* 0x080fe20002000000 */
[----:B------:R-:W-:Y:S01]  /*6db0*/  STS [R246+-0x8000], R49 ;  /* 0xff800031f6007388 */ /* 0x000fe20000000800 */
[----:B------:R-:W-:Y:S02]  /*6dc0*/  FSEL R12, R59, R182, P3 ;  /* 0x000000b63b0c7208 */ /* 0x000fe40001800000 */
[----:B------:R-:W-:Y:S01]  /*6dd0*/  FSETP.GE.FTZ.AND P2, PT, R244, RZ, PT ;  /* 0x000000fff400720b */ /* 0x000fe20003f56000 */
[----:B------:R-:W-:Y:S01]  /*6de0*/  STS [R246+-0x7c00], R17 ;  /* 0xff840011f6007388 */ /* 0x000fe20000000800 */
[----:B------:R-:W-:Y:S01]  /*6df0*/  FMUL.FTZ R31, R238, R31 ;  /* 0x0000001fee1f7220 */ /* 0x000fe20000410000 */
[----:B------:R-:W-:Y:S01]  /*6e00*/  FMUL.FTZ R12, R241, R12 ;  /* 0x0000000cf10c7220 */ /* 0x000fe20000410000 */
[----:B------:R-:W-:Y:S01]  /*6e10*/  FSEL R33, R33, R182, P2 ;  /* 0x000000b621217208 */ /* 0x000fe20001000000 */
[----:B------:R-:W-:Y:S01]  /*6e20*/  STS [R136+-0x6000], R23 ;  /* 0xffa0001788007388 */ /* 0x000fe20000000800 */
[----:B------:R-:W-:Y:S01]  /*6e30*/  @P1 FADD.FTZ R182, -R182, R63 ;  /* 0x0000003fb6b61221 */ /* 0x000fe20000010100 */
[----:B------:R-:W-:Y:S02]  /*6e40*/  F2FP.BF16.F32.PACK_AB R240, R240, R239 ;  /* 0x000000eff0f0723e */ /* 0x000fe400000010ff */
[----:B------:R-:W-:Y:S01]  /*6e50*/  STS [R136+-0x5c00], R21 ;  /* 0xffa4001588007388 */ /* 0x000fe20000000800 */
[----:B------:R-:W-:Y:S01]  /*6e60*/  FMUL.FTZ R33, R244, R33 ;  /* 0x00000021f4217220 */ /* 0x000fe20000410000 */
[----:B------:R-:W-:Y:S01]  /*6e70*/  FMUL.FTZ R182, R247, R182 ;  /* 0x000000b6f7b67220 */ /* 0x000fe20000410000 */
[----:B------:R-:W-:Y:S01]  /*6e80*/  F2FP.BF16.F32.PACK_AB R30, R12, R31 ;  /* 0x0000001f0c1e723e */ /* 0x000fe200000010ff */
[----:B------:R-:W-:Y:S03]  /*6e90*/  STS [R246+-0x6000], R25 ;  /* 0xffa00019f6007388 */ /* 0x000fe60000000800 */
        /* <DEDUP_REMOVED lines=74> */
[----:B------:R-:W-:Y:S04]  /*7340*/  IMAD.U32 R7, RZ, RZ, UR31 ;  /* 0x0000001fff077e24 */ /* 0x000fe8000f8e00ff */
[----:B------:R-:W-:Y:S05]  /*7350*/  IMAD.X R4, RZ, RZ, ~UR9, P1 ;  /* 0x80000009ff047e24 */ /* 0x000fea00088e06ff */
[----:B------:R-:W-:Y:S04]  /*7360*/  SHF.R.S64 R5, R5, 0x1f, R4 ;  /* 0x0000001f05057819 */ /* 0x000fe80000001004 */
[----:B------:R-:W-:Y:S01]  /*7370*/  IADD3 R150, P1, PT, R5, R150, RZ ;  /* 0x0000009605967210 */ /* 0x000fe20007f3e0ff */
[----:B------:R-:W-:Y:S03]  /*7380*/  IMAD.U32 R5, RZ, RZ, UR31 ;  /* 0x0000001fff057e24 */ /* 0x000fe6000f8e00ff */
[----:B------:R-:W-:Y:S01]  /*7390*/  LEA.HI.X.SX32 R151, R4, R151, 0x1, P1 ;  /* 0x0000009704977211 */ /* 0x000fe200008f0eff */
[----:B------:R-:W-:Y:S01]  /*73a0*/  IMAD.U32 R4, RZ, RZ, UR30 ;  /* 0x0000001eff047e24 */ /* 0x000fe2000f8e00ff */
[----:B------:R-:W-:Y:S03]  /*73b0*/  LEA R8, P1, R7, R150, 0x1 ;  /* 0x0000009607087211 */ /* 0x000fe600078208ff */
[----:B------:R-:W-:Y:S01]  /*73c0*/  @!PT LDS RZ, [RZ] ;  /* 0x00000000fffff984 */ /* 0x000fe20000000800 */
[----:B------:R-:W-:Y:S01]  /*73d0*/  @!PT LDS RZ, [RZ] ;  /* 0x00000000fffff984 */ /* 0x000fe20000000800 */
[----:B------:R-:W-:Y:S01]  /*73e0*/  @!PT LDS RZ, [RZ] ;  /* 0x00000000fffff984 */ /* 0x000fe20000000800 */
[----:B------:R1:W-:Y:S01]  /*73f0*/  LDGSTS.E.BYPASS.LTC128B.128 [R139+0x4000], desc[UR28][R150.64] ;  /* 0x04000000968b7fae */ /* 0x0003e2000b981a1c */
[----:B------:R-:W-:Y:S05]  /*7400*/  LEA.HI.X R9, R5, R151, R4, 0x1, P1 ;  /* 0x0000009705097211 */ /* 0x000fea00008f0c04 */
[----:B------:R1:W-:Y:S04]  /*7410*/  LDGSTS.E.BYPASS.LTC128B.128 [R139+0x5000], desc[UR28][R8.64] ;  /* 0x05000000088b7fae */ /* 0x0003e8000b981a1c */
[----:B------:R-:W0:Y:S02]  /*7420*/  LDGDEPBAR ;  /* 0x00000000000079af */ /* 0x000e240000000000 */
.L_x_645:
        /* <DEDUP_REMOVED lines=179> */
[----:B------:R-:W-:Y:S01]  /*7f60*/  @!UPT UIADD3 URZ, UPT, UPT, URZ, URZ, URZ ;  /* 0x000000fffffff290 */ /* 0x000fe2000fffe0ff */
[----:B------:R-:W1:Y:S01]  /*7f70*/  S2R R0, SR_TID.X ;  /* 0x0000000000007919 */ /* 0x000e620000002100 */
[----:B------:R-:W2:Y:S01]  /*7f80*/  LDCU UR6, c[0x0][0x500] ;  /* 0x0000a000ff0677ac */ /* 0x000ea20008000800 */
[----:B------:R-:W-:Y:S01]  /*7f90*/  ISETP.NE.AND P0, PT, R166, -0x1, PT ;  /* 0xffffffffa600780c */ /* 0x000fe20003f05270 */
[----:B------:R-:W3:Y:S01]  /*7fa0*/  LDCU UR7, c[0x0][0x4fc] ;  /* 0x00009f80ff0777ac */ /* 0x000ee20008000800 */
        /* <DEDUP_REMOVED lines=13> */
[----:B-1----:R-:W-:Y:S01]  /*8080*/  SHF.L.U32 R3, R0, 0x2, RZ ;  /* 0x0000000200037819 */ /* 0x002fe200000006ff */
[----:B------:R-:W-:Y:S01]  /*8090*/  FMUL.FTZ R93, R93, UR6 ;  /* 0x000000065d5d7c20 */ /* 0x000fe20008410000 */
[----:B------:R-:W-:Y:S01]  /*80a0*/  FMUL.FTZ R94, R94, UR6 ;  /* 0x000000065e5e7c20 */ /* 0x000fe20008410000 */
[----:B------:R-:W-:Y:S01]  /*80b0*/  FMUL.FTZ R95, R95, UR6 ;  /* 0x000000065f5f7c20 */ /* 0x000fe20008410000 */
[----:B------:R-:W-:Y:S01]  /*80c0*/  LOP3.LUT R4, R3, 0x40, RZ, 0xc0, !PT ;  /* 0x0000004003047812 */ /* 0x000fe200078ec0ff */
        /* <DEDUP_REMOVED lines=52> */
[----:B------:R-:W3:Y:S01]  /*8410*/  LDC.64 R4, c[0x0][0x5a8] ;  /* 0x00016a00ff047b82 */ /* 0x000ee20000000a00 */
[----:B------:R-:W-:-:S05]  /*8420*/  SHF.R.S32.HI R6, RZ, 0x1f, R163 ;  /* 0x0000001fff067819 */ /* 0x000fca00000114a3 */
[----:B--2---:R-:W-:Y:S02]  /*8430*/  IMAD R6, R6, UR10, RZ ;  /* 0x0000000a06067c24 */ /* 0x004fe4000f8e02ff */
[----:B------:R-:W-:-:S04]  /*8440*/  IMAD.WIDE.U32 R8, R163, UR10, RZ ;  /* 0x0000000aa3087c25 */ /* 0x000fc8000f8e00ff */
[----:B-1----:R-:W-:-:S05]  /*8450*/  IMAD R3, R163, UR11, R6 ;  /* 0x0000000ba3037c24 */ /* 0x002fca000f8e0206 */
[----:B------:R-:W-:-:S03]  /*8460*/  IADD3 R9, PT, PT, R9, R3, RZ ;  /* 0x0000000309097210 */ /* 0x000fc60007ffe0ff */
[----:B---3--:R-:W-:-:S04]  /*8470*/  IMAD.WIDE.U32 R12, R4, UR22, R8 ;  /* 0x00000016040c7c25 */ /* 0x008fc8000f8e0008 */
[----:B------:R-:W-:Y:S01]  /*8480*/  IMAD R3, R5, UR22, R13 ;  /* 0x0000001605037c24 */ /* 0x000fe2000f8e020d */
[----:B------:R-:W-:Y:S05]  /*8490*/  BRA `(.L_x_648) ;  /* 0x0000000000147947 */ /* 0x000fea0003800000 */
.L_x_647:
[----:B------:R-:W1:Y:S01]  /*84a0*/  LDCU.64 UR10, c[0x0][0x5c0] ;  /* 0x0000b800ff0a77ac */ /* 0x000e620008000a00 */
[----:B------:R-:W-:-:S05]  /*84b0*/  IADD3 R12, PT, PT, R163, R166, RZ ;  /* 0x000000a6a30c7210 */ /* 0x000fca0007ffe0ff */
[C---:B-1----:R-:W-:Y:S02]  /*84c0*/  IMAD R3, R12.reuse, UR11, RZ ;  /* 0x0000000b0c037c24 */ /* 0x042fe4000f8e02ff */
[----:B------:R-:W-:-:S05]  /*84d0*/  IMAD.WIDE.U32 R12, R12, UR10, RZ ;  /* 0x0000000a0c0c7c25 */ /* 0x000fca000f8e00ff */
[----:B------:R-:W-:Y:S02]  /*84e0*/  IADD3 R3, PT, PT, R13, R3, RZ ;  /* 0x000000030d037210 */ /* 0x000fe40007ffe0ff */
.L_x_648:
        /* <DEDUP_REMOVED lines=10> */
[----:B------:R-:W-:Y:S06]  /*8590*/  BRA `(.L_x_650) ;  /* 0x0000000000147947 */ /* 0x000fec0003800000 */
.L_x_649:
[----:B------:R-:W1:Y:S01]  /*85a0*/  LDCU.64 UR8, c[0x0][0x5c8] ;  /* 0x0000b900ff0877ac */ /* 0x000e620008000a00 */
[----:B------:R-:W-:-:S05]  /*85b0*/  IADD3 R18, PT, PT, R163, R166, RZ ;  /* 0x000000a6a3127210 */ /* 0x000fca0007ffe0ff */
[C---:B-1----:R-:W-:Y:S02]  /*85c0*/  IMAD R17, R18.reuse, UR9, RZ ;  /* 0x0000000912117c24 */ /* 0x042fe4000f8e02ff */
[----:B------:R-:W-:-:S05]  /*85d0*/  IMAD.WIDE.U32 R18, R18, UR8, RZ ;  /* 0x0000000812127c25 */ /* 0x000fca000f8e00ff */
[----:B------:R-:W-:Y:S02]  /*85e0*/  IADD3 R17, PT, PT, R19, R17, RZ ;  /* 0x0000001113117210 */ /* 0x000fe40007ffe0ff */
.L_x_650:
[----:B------:R-:W-:Y:S01]  /*85f0*/  BAR.SYNC.DEFER_BLOCKING 0x0 ;  /* 0x0000000000007b1d */ /* 0x000fe20000010000 */
[----:B------:R-:W-:Y:S01]  /*8600*/  USHF.L.U32 UR12, UR20, 0x7, URZ ;  /* 0x00000007140c7899 */ /* 0x000fe200080006ff */
[----:B------:R-:W-:Y:S01]  /*8610*/  IMAD.SHL.U32 R0, R0, 0x8, RZ ;  /* 0x0000000800007824 */ /* 0x000fe200078e00ff */
[----:B------:R-:W-:Y:S01]  /*8620*/  USHF.L.U32 UR6, UR20, 0x7, URZ ;  /* 0x0000000714067899 */ /* 0x000fe200080006ff */
[----:B------:R-:W-:Y:S01]  /*8630*/  IMAD.U32 R20, RZ, RZ, UR8 ;  /* 0x00000008ff147e24 */ /* 0x000fe2000f8e00ff */
[----:B------:R-:W-:-:S03]  /*8640*/  USHF.R.S32.HI UR13, URZ, 0x1f, UR12 ;  /* 0x0000001fff0d7899 */ /* 0x000fc6000801140c */
[----:B------:R-:W1:Y:S01]  /*8650*/  LDC.64 R4, c[0x0][0x5d8] ;  /* 0x00017600ff047b82 */ /* 0x000e620000000a00 */
[----:B------:R-:W-:Y:S01]  /*8660*/  UIMAD.WIDE.U32 UR14, UR12, UR10, URZ ;  /* 0x0000000a0c0e72a5 */ /* 0x000fe2000f8e00ff */
[----:B------:R-:W2:Y:S01]  /*8670*/  S2R R13, SR_TID.X ;  /* 0x00000000000d7919 */ /* 0x000ea20000002100 */
[----:B------:R-:W-:Y:S01]  /*8680*/  UIMAD UR7, UR13, UR10, URZ ;  /* 0x0000000a0d0772a4 */ /* 0x000fe2000f8e02ff */
[----:B------:R-:W-:Y:S01]  /*8690*/  LOP3.LUT R14, R0, 0x18, RZ, 0xc0, !PT ;  /* 0x00000018000e7812 */ /* 0x000fe200078ec0ff */
[----:B------:R-:W-:Y:S01]  /*86a0*/  VIADD R164, R164, -UR6 ;  /* 0x80000006a4a47c36 */ /* 0x000fe20008000000 */
[----:B------:R-:W-:Y:S01]  /*86b0*/  BSSY.RECONVERGENT B0, `(.L_x_651) ;  /* 0x000001b000007945 */ /* 0x000fe20003800200 */
[----:B------:R-:W-:Y:S01]  /*86c0*/  UIMAD UR7, UR12, UR11, UR7 ;  /* 0x0000000b0c0772a4 */ /* 0x000fe2000f8e0207 */
[----:B------:R-:W3:Y:S01]  /*86d0*/  LDC.64 R6, c[0x0][0x5e0] ;  /* 0x00017800ff067b82 */ /* 0x000ee20000000a00 */
[----:B------:R-:W-:Y:S01]  /*86e0*/  LOP3.LUT R23, R14, UR14, RZ, 0xfc, !PT ;  /* 0x0000000e0e177c12 */ /* 0x000fe2000f8efcff */
[----:B------:R-:W-:-:S03]  /*86f0*/  IMAD.MOV.U32 R15, RZ, RZ, RZ ;  /* 0x000000ffff0f7224 */ /* 0x000fc600078e00ff */
[----:B------:R-:W-:Y:S01]  /*8700*/  IADD3 R22, P0, PT, R12, R23, RZ ;  /* 0x000000170c167210 */ /* 0x000fe20007f1e0ff */
[----:B------:R-:W-:Y:S02]  /*8710*/  IMAD.U32 R12, RZ, RZ, UR7 ;  /* 0x00000007ff0c7e24 */ /* 0x000fe4000f8e00ff */
[----:B------:R-:W-:Y:S01]  /*8720*/  IMAD.WIDE.U32 R20, R20, UR12, R14 ;  /* 0x0000000c14147c25 */ /* 0x000fe2000f8e000e */
[----:B------:R4:W3:Y:S02]  /*8730*/  LDS.128 R8, [R139+0x7000] ;  /* 0x007000008b087984 */ /* 0x0008e40000000c00 */
[----:B------:R-:W-:-:S03]  /*8740*/  IADD3.X R23, PT, PT, R3, UR15, R12, P0, !PT ;  /* 0x0000000f03177c10 */ /* 0x000fc600087fe40c */
[----:B-1----:R-:W-:-:S04]  /*8750*/  IMAD.WIDE.U32 R22, R4, UR21, R22 ;  /* 0x0000001504167c25 */ /* 0x002fc8000f8e0016 */
[----:B------:R-:W-:Y:S01]  /*8760*/  IMAD R5, R5, UR21, R23 ;  /* 0x0000001505057c24 */ /* 0x000fe2000f8e0217 */
[----:B--2---:R-:W-:-:S04]  /*8770*/  SHF.R.U32.HI R0, RZ, 0x2, R13 ;  /* 0x00000002ff007819 */ /* 0x004fc8000001160d */
[CC--:B------:R-:W-:Y:S02]  /*8780*/  ISETP.GE.AND P1, PT, R0.reuse, R164.reuse, PT ;  /* 0x000000a40000720c */ /* 0x0c0fe40003f26270 */
[C---:B------:R-:W-:Y:S02]  /*8790*/  IADD3 R13, PT, PT, R0.reuse, 0x40, RZ ;  /* 0x00000040000d7810 */ /* 0x040fe40007ffe0ff */
[----:B------:R-:W-:Y:S02]  /*87a0*/  IADD3 R3, P0, PT, R0, 0x40, RZ ;  /* 0x0000004000037810 */ /* 0x000fe40007f1e0ff */
[----:B------:R-:W-:Y:S02]  /*87b0*/  ISETP.GE.AND P2, PT, R13, R164, PT ;  /* 0x000000a40d00720c */ /* 0x000fe40003f46270 */
[----:B------:R-:W-:-:S05]  /*87c0*/  IADD3.X R16, PT, PT, RZ, RZ, RZ, P0, !PT ;  /* 0x000000ffff107210 */ /* 0x000fca00007fe4ff */
[----:B---34-:R-:W-:Y:S06]  /*87d0*/  @P1 BRA `(.L_x_652) ;  /* 0x0000000000201947 */ /* 0x018fec0003800000 */
        /* <DEDUP_REMOVED lines=8> */
.L_x_652:
[----:B------:R-:W-:Y:S05]  /*8860*/  BSYNC.RECONVERGENT B0 ;  /* 0x0000000000007941 */ /* 0x000fea0003800200 */
.L_x_651:
        /* <DEDUP_REMOVED lines=11> */
[----:B------:R2:W-:Y:S04]  /*8920*/  STG.E.128 desc[UR28][R14.64], R8 ;  /* 0x000000080e007986 */ /* 0x0005e8000c101d1c */
.L_x_654:
[----:B------:R-:W-:Y:S05]  /*8930*/  BSYNC.RECONVERGENT B0 ;  /* 0x0000000000007941 */ /* 0x000fea0003800200 */
.L_x_653:
[----:B--2---:R-:W2:Y:S01]  /*8940*/  LDS.128 R8, [R139+0x8000] ;  /* 0x008000008b087984 */ /* 0x004ea20000000c00 */
        /* <DEDUP_REMOVED lines=25> */
.L_x_643:
[----:B------:R-:W-:Y:S05]  /*8ae0*/  BSYNC.RECONVERGENT B1 ;  /* 0x0000000000017941 */ /* 0x000fea0003800200 */
.L_x_625:
[----:B------:R-:W3:Y:S01]  /*8af0*/  LDCU UR7, c[0x0][0x438] ;  /* 0x00008700ff0777ac */ /* 0x000ee20008000800 */
[----:B-1----:R-:W1:Y:S01]  /*8b00*/  LDC R8, c[0x0][0x438] ;  /* 0x00010e00ff087b82 */ /* 0x002e620000000800 */
        /* <DEDUP_REMOVED lines=9> */
.L_x_656:
        /* <DEDUP_REMOVED lines=14> */
.L_x_832:


//--------------------- .text._ZN5flash44flash_bwd_dq_dk_dv_loop_seqk_parallel_kernelI23Flash_bwd_kernel_traitsILi32ELi128ELi128ELi8ELi4ELi4ELi4ELb0ELb0EN7cutlass10bfloat16_tE19Flash_kernel_traitsILi32ELi128ELi128ELi8ES3_EELb0ELb1ELb0ELb0ELb0ELb1ELb1EEEvNS_16Flash_bwd_paramsE --------------------------
	.section	.text._ZN5flash44flash_bwd_dq_dk_dv_loop_seqk_parallel_kernelI23Flash_bwd_kernel_traitsILi32ELi128ELi128ELi8ELi4ELi4ELi4ELb0ELb0EN7cutlass10bfloat16_tE19Flash_kernel_traitsILi32ELi128ELi128ELi8ES3_EELb0ELb1ELb0ELb0ELb0ELb1ELb1EEEvNS_16Flash_bwd_paramsE,"ax",@progbits
	.align	128
        .global         _ZN5flash44flash_bwd_dq_dk_dv_loop_seqk_parallel_kernelI23Flash_bwd_kernel_traitsILi32ELi128ELi128ELi8ELi4ELi4ELi4ELb0ELb0EN7cutlass10bfloat16_tE19Flash_kernel_traitsILi32ELi128ELi128ELi8ES3_EELb0ELb1ELb0ELb0ELb0ELb1ELb1EEEvNS_16Flash_bwd_paramsE
        .type           _ZN5flash44flash_bwd_dq_dk_dv_loop_seqk_parallel_kernelI23Flash_bwd_kernel_traitsILi32ELi128ELi128ELi8ELi4ELi4ELi4ELb0ELb0EN7cutlass10bfloat16_tE19Flash_kernel_traitsILi32ELi128ELi128ELi8ES3_EELb0ELb1ELb0ELb0ELb0ELb1ELb1EEEvNS_16Flash_bwd_paramsE,@function
        .size           _ZN5flash44flash_bwd_dq_dk_dv_loop_seqk_parallel_kernelI23Flash_bwd_kernel_traitsILi32ELi128ELi128ELi8ELi4ELi4ELi4ELb0ELb0EN7cutlass10bfloat16_tE19Flash_kernel_traitsILi32ELi128ELi128ELi8ES3_EELb0ELb1ELb0ELb0ELb0ELb1ELb1EEEvNS_16Flash_bwd_paramsE,(.L_x_833 - _ZN5flash44flash_bwd_dq_dk_dv_loop_seqk_parallel_kernelI23Flash_bwd_kernel_traitsILi32ELi128ELi128ELi8ELi4ELi4ELi4ELb0ELb0EN7cutlass10bfloat16_tE19Flash_kernel_traitsILi32ELi128ELi128ELi8ES3_EELb0ELb1ELb0ELb0ELb0ELb1ELb1EEEvNS_16Flash_bwd_paramsE)
        .other          _ZN5flash44flash_bwd_dq_dk_dv_loop_seqk_parallel_kernelI23Flash_bwd_kernel_traitsILi32ELi128ELi128ELi8ELi4ELi4ELi4ELb0ELb0EN7cutlass10bfloat16_tE19Flash_kernel_traitsILi32ELi128ELi128ELi8ES3_EELb0ELb1ELb0ELb0ELb0ELb1ELb1EEEvNS_16Flash_bwd_paramsE,@"STO_CUDA_ENTRY STV_DEFAULT"
_ZN5flash44flash_bwd_dq_dk_dv_loop_seqk_parallel_kernelI23Flash_bwd_kernel_traitsILi32ELi128ELi128ELi8ELi4ELi4ELi4ELb0ELb0EN7cutlass10bfloat16_tE19Flash_kernel_traitsILi32ELi128ELi128ELi8ES3_EELb0ELb1ELb0ELb0ELb0ELb1ELb1EEEvNS_16Flash_bwd_paramsE:
.text._ZN5flash44flash_bwd_dq_dk_dv_loop_seqk_parallel_kernelI23Flash_bwd_kernel_traitsILi32ELi128ELi128ELi8ELi4ELi4ELi4ELb0ELb0EN7cutlass10bfloat16_tE19Flash_kernel_traitsILi32ELi128ELi128ELi8ES3_EELb0ELb1ELb0ELb0ELb0ELb1ELb1EEEvNS_16Flash_bwd_paramsE:
        /* <DEDUP_REMOVED lines=13> */
[----:B------:R-:W-:Y:S01]  /*00d0*/  S2UR UR24, SR_CgaCtaId ;  /* 0x00000000001879c3 */ /* 0x000fe20000008800 */
[----:B------:R-:W3:Y:S01]  /*00e0*/  LDCU.64 UR4, c[0x0][0x468] ;  /* 0x00008d00ff0477ac */ /* 0x000ee20008000a00 */
[----:B------:R-:W4:Y:S06]  /*00f0*/  LDCU.U8 UR8, c[0x0][0x532] ;  /* 0x0000a640ff0877ac */ /* 0x000f2c0008000000 */
[----:B------:R-:W-:Y:S01]  /*0100*/  S2UR UR23, SR_CTAID.Z ;  /* 0x00000000001779c3 */ /* 0x000fe20000002700 */
[----:B------:R-:W4:Y:S01]  /*0110*/  LDCU UR10, c[0x0][0x438] ;  /* 0x00008700ff0a77ac */ /* 0x000f220008000800 */
[----:B------:R-:W4:Y:S06]  /*0120*/  LDCU.64 UR32, c[0x0][0x358] ;  /* 0x00006b00ff2077ac */ /* 0x000f2c0008000a00 */
[----:B------:R-:W-:Y:S01]  /*0130*/  S2UR UR21, SR_CTAID.X ;  /* 0x00000000001579c3 */ /* 0x000fe20000002500 */
[----:B-1----:R-:W-:-:S02]  /*0140*/  ULEA UR36, UP0, UR38, UR36, 0x2 ;  /* 0x0000002426247291 */ /* 0x002fc4000f8010ff */
[----:B--2---:R-:W-:Y:S02]  /*0150*/  UISETP.NE.U32.AND UP1, UPT, UR6, URZ, UPT ;  /* 0x000000ff0600728c */ /* 0x004fe4000bf25070 */
[----:B------:R-:W-:Y:S02]  /*0160*/  ULEA.HI.X UR37, UR38, UR37, URZ, 0x2, UP0 ;  /* 0x0000002526257291 */ /* 0x000fe400080f14ff */
[----:B------:R-:W-:Y:S01]  /*0170*/  UISETP.NE.U32.AND UP0, UPT, UR6, URZ, UPT ;  /* 0x000000ff0600728c */ /* 0x000fe2000bf05070 */
[----:B------:R-:W-:Y:S01]  /*0180*/  S2UR UR18, SR_CTAID.Y ;  /* 0x00000000001279c3 */ /* 0x000fe20000002600 */
[----:B---3--:R-:W-:Y:S02]  /*0190*/  UISETP.EQ.U32.AND UP2, UPT, UR4, URZ, UPT ;  /* 0x000000ff0400728c */ /* 0x008fe4000bf42070 */
[----:B------:R-:W-:Y:S02]  /*01a0*/  UISETP.NE.U32.AND UP6, UPT, UR4, URZ, UPT ;  /* 0x000000ff0400728c */ /* 0x000fe4000bfc5070 */
[----:B------:R-:W-:-:S02]  /*01b0*/  UISETP.NE.AND.EX UP5, UPT, UR7, URZ, UPT, UP1 ;  /* 0x000000ff0700728c */ /* 0x000fc4000bfa5310 */
[----:B------:R-:W-:Y:S01]  /*01c0*/  UISETP.NE.AND.EX UP4, UPT, UR7, URZ, UPT, UP0 ;  /* 0x000000ff0700728c */ /* 0x000fe2000bf85300 */
[----:B------:R-:W1:Y:S01]  /*01d0*/  S2UR UR4, SR_CgaCtaId ;  /* 0x00000000000479c3 */ /* 0x000e620000008800 */
[----:B------:R-:W2:Y:S01]  /*01e0*/  LDCU.64 UR6, c[0x0][0x470] ;  /* 0x00008e00ff0677ac */ /* 0x000ea20008000a00 */
[----:B----4-:R-:W-:Y:S02]  /*01f0*/  UISETP.NE.AND UP3, UPT, UR8, URZ, UPT ;  /* 0x000000ff0800728c */ /* 0x010fe4000bf65270 */
[----:B------:R-:W-:-:S04]  /*0200*/  UISETP.NE.AND.EX UP6, UPT, UR5, URZ, UPT, UP6 ;  /* 0x000000ff0500728c */ /* 0x000fc8000bfc5360 */
[----:B------:R-:W3:Y:S01]  /*0210*/  S2UR UR20, SR_CTAID.Z ;  /* 0x00000000001479c3 */ /* 0x000ee20000002700 */
        /* <DEDUP_REMOVED lines=8> */
[----:B-1----:R-:W-:Y:S01]  /*02a0*/  ULEA UR4, UR4, UR5, 0x18 ;  /* 0x0000000504047291 */ /* 0x002fe2000f8ec0ff */
[----:B------:R-:W1:Y:S01]  /*02b0*/  @!UP4 LDCU UR22, c[0x0][0x434] ;  /* 0x00008680ff16c7ac */ /* 0x000e620008000800 */
[----:B------:R-:W-:-:S02]  /*02c0*/  ULEA UR24, UR24, UR8, 0x18 ;  /* 0x0000000818187291 */ /* 0x000fc4000f8ec0ff */
[----:B------:R-:W-:Y:S01]  /*02d0*/  UISETP.NE.AND.EX UP3, UPT, UR7, URZ, UPT, UP0 ;  /* 0x000000ff0700728c */ /* 0x000fe2000bf65300 */
[----:B------:R-:W-:Y:S01]  /*02e0*/  UMOV UR5, 0xffffe000 ;  /* 0xffffe00000057882 */ /* 0x000fe20000000000 */
[----:B------:R-:W-:Y:S01]  /*02f0*/  UMOV UR27, URZ ;  /* 0x000000ff001b7c82 */ /* 0x000fe20008000000 */
[----:B------:R-:W-:-:S08]  /*0300*/  UMOV UR30, URZ ;  /* 0x000000ff001e7c82 */ /* 0x000fd00008000000 */
.L_x_688:
[----:B------:R-:W5:Y:S01]  /*0310*/  LDCU.64 UR8, c[0x0][0x478] ;  /* 0x00008f00ff0877ac */ /* 0x000f620008000a00 */
        /* <DEDUP_REMOVED lines=9> */
[----:B-----5:R-:W-:Y:S02]  /*03b0*/  UISETP.NE.U32.AND UP0, UPT, UR8, URZ, UPT ;  /* 0x000000ff0800728c */ /* 0x020fe4000bf05070 */
[----:B------:R-:W4:Y:S02]  /*03c0*/  @P1 LDG.E R6, desc[UR32][R4.64] ;  /* 0x0000002004061981 */ /* 0x000f24000c1e1900 */
[----:B------:R-:W-:-:S06]  /*03d0*/  UISETP.NE.AND.EX UP0, UPT, UR9, URZ, UPT, UP0 ;  /* 0x000000ff0900728c */ /* 0x000fcc000bf05300 */
[----:B------:R-:W-:-:S05]  /*03e0*/  PLOP3.LUT P0, PT, PT, PT, UP0, 0x80, 0x8 ;  /* 0x000000000008781c */ /* 0x000fca0003f0f008 */
[----:B------:R-:W-:Y:S01]  /*03f0*/  @UP0 ULEA UR14, UP1, UR38, UR8, 0x2 ;  /* 0x00000008260e0291 */ /* 0x000fe2000f8210ff */
[----:B------:R-:W-:Y:S01]  /*0400*/  PLOP3.LUT P3, PT, PT, PT, UP2, 0x80, 0x8 ;  /* 0x000000000008781c */ /* 0x000fe20003f6f028 */
[----:B------:R-:W5:Y:S02]  /*0410*/  @!UP0 LDCU UR11, c[0x0][0x43c] ;  /* 0x00008780ff0b87ac */ /* 0x000f640008000800 */
[----:B------:R-:W-:Y:S02]  /*0420*/  @UP0 ULEA.HI.X UR15, UR38, UR9, URZ, 0x2, UP1 ;  /* 0x00000009260f0291 */ /* 0x000fe400088f14ff */
[----:B------:R-:W-:Y:S01]  /*0430*/  IMAD.U32 R2, RZ, RZ, UR14 ;  /* 0x0000000eff027e24 */ /* 0x000fe2000f8e00ff */
[----:B------:R-:W2:Y:S03]  /*0440*/  @!UP0 LDCU.64 UR8, c[0x0][0x488] ;  /* 0x00009100ff0887ac */ /* 0x000ea60008000a00 */
[----:B------:R-:W-:-:S05]  /*0450*/  IMAD.U32 R3, RZ, RZ, UR15 ;  /* 0x0000000fff037e24 */ /* 0x000fca000f8e00ff */
[----:B---3--:R3:W4:Y:S01]  /*0460*/  @P0 LDG.E R4, desc[UR32][R2.64] ;  /* 0x0000002002040981 */ /* 0x008722000c1e1900 */
[----:B------:R-:W-:Y:S01]  /*0470*/  UMOV UR34, URZ ;  /* 0x000000ff00227c82 */ /* 0x000fe20008000000 */
[----:B------:R-:W-:Y:S01]  /*0480*/  UMOV UR17, 0xffffffff ;  /* 0xffffffff00117882 */ /* 0x000fe20000000000 */
[----:B------:R-:W-:Y:S01]  /*0490*/  UMOV UR39, 0xffffffff ;  /* 0xffffffff00277882 */ /* 0x000fe20000000000 */
[----:B--2---:R-:W-:-:S04]  /*04a0*/  @!UP0 UISETP.NE.U32.AND UP1, UPT, UR8, URZ, UPT ;  /* 0x000000ff0800828c */ /* 0x004fc8000bf25070 */
[----:B------:R-:W-:Y:S02]  /*04b0*/  @!UP0 UISETP.NE.AND.EX UP1, UPT, UR9, URZ, UPT, UP1 ;  /* 0x000000ff0900828c */ /* 0x000fe4000bf25310 */
[----:B------:R-:W-:Y:S02]  /*04c0*/  USHF.L.U32 UR40, UR35, 0x7, URZ ;  /* 0x0000000723287899 */ /* 0x000fe400080006ff */
[----:B-----5:R-:W-:Y:S01]  /*04d0*/  @!UP0 USEL UR9, UR11, URZ, UP1 ;  /* 0x000000ff0b098287 */ /* 0x020fe20008800000 */
[----:B---3--:R-:W-:Y:S02]  /*04e0*/  IMAD.U32 R2, RZ, RZ, UR12 ;  /* 0x0000000cff027e24 */ /* 0x008fe4000f8e00ff */
[----:B------:R-:W-:-:S05]  /*04f0*/  IMAD.U32 R3, RZ, RZ, UR13 ;  /* 0x0000000dff037e24 */ /* 0x000fca000f8e00ff */
[----:B------:R-:W2:Y:S04]  /*0500*/  @P4 LDG.E R5, desc[UR32][R2.64] ;  /* 0x0000002002054981 */ /* 0x000ea8000c1e1900 */
[----:B------:R3:W5:Y:S02]  /*0510*/  @P2 LDG.E R0, desc[UR32][R2.64+0x4] ;  /* 0x0000042002002981 */ /* 0x000764000c1e1900 */
[----:B---3--:R-:W-:Y:S02]  /*0520*/  IMAD.U32 R2, RZ, RZ, UR36 ;  /* 0x00000024ff027e24 */ /* 0x008fe4000f8e00ff */
[----:B------:R-:W-:-:S05]  /*0530*/  IMAD.U32 R3, RZ, RZ, UR37 ;  /* 0x00000025ff037e24 */ /* 0x000fca000f8e00ff */
[----:B------:R-:W3:Y:S01]  /*0540*/  @!P3 LDG.E R2, desc[UR32][R2.64] ;  /* 0x000000200202b981 */ /* 0x000ee2000c1e1900 */
[----:B----4-:R-:W-:Y:S02]  /*0550*/  @P1 R2UR UR34, R6 ;  /* 0x00000000062212ca */ /* 0x010fe400000e0000 */
[----:B------:R-:W-:-:S13]  /*0560*/  @P0 R2UR UR31, R4 ;  /* 0x00000000041f02ca */ /* 0x000fda00000e0000 */
[----:B------:R-:W-:Y:S01]  /*0570*/  @UP0 UIADD3 UR31, UPT, UPT, UR31, -UR34, URZ ;  /* 0x800000221f1f0290 */ /* 0x000fe2000fffe0ff */
[----:B--2---:R-:W-:Y:S02]  /*0580*/  @P4 R2UR UR17, R5 ;  /* 0x00000000051142ca */ /* 0x004fe400000e0000 */
[----:B-----5:R-:W-:Y:S02]  /*0590*/  @P2 R2UR UR8, R0 ;  /* 0x00000000000822ca */ /* 0x020fe400000e0000 */
[----:B---3--:R-:W-:Y:S01]  /*05a0*/  @!P3 R2UR UR39, R2 ;  /* 0x000000000227b2ca */ /* 0x008fe200000e0000 */
[----:B-1----:R-:W-:-:S14]  /*05b0*/  BRA.U !UP6, `(.L_x_657) ;  /* 0x000000010e247547 */ /* 0x002fdc000b800000 */
        /* <DEDUP_REMOVED lines=9> */
.L_x_657:
[----:B------:R-:W-:Y:S01]  /*0650*/  @!UP0 UIADD3 UR31, UPT, UPT, UR9, UR10, -UR34 ;  /* 0x0000000a091f8290 */ /* 0x000fe2000fffe822 */
[----:B-1----:R-:W-:Y:S01]  /*0660*/  @!UP4 UMOV UR41, UR22 ;  /* 0x000000160029cc82 */ /* 0x002fe20008000000 */
        /* <DEDUP_REMOVED lines=33> */
.L_x_659:
[----:B------:R-:W1:Y:S01]  /*0880*/  LDCU.64 UR14, c[0x0][0x3b8] ;  /* 0x00007700ff0e77ac */ /* 0x000e620008000a00 */
[----:B------:R-:W-:-:S04]  /*0890*/  UIADD3 UR8, UPT, UPT, UR34, UR39, URZ ;  /* 0x0000002722087290 */ /* 0x000fc8000fffe0ff */
[----:B-1----:R-:W-:Y:S02]  /*08a0*/  UIMAD.WIDE.U32 UR10, UR8, UR14, URZ ;  /* 0x0000000e080a72a5 */ /* 0x002fe4000f8e00ff */
[----:B------:R-:W-:-:S04]  /*08b0*/  UIMAD UR8, UR8, UR15, URZ ;  /* 0x0000000f080872a4 */ /* 0x000fc8000f8e02ff */
[----:B------:R-:W-:Y:S01]  /*08c0*/  UIADD3 UR8, UPT, UPT, UR11, UR8, URZ ;  /* 0x000000080b087290 */ /* 0x000fe2000fffe0ff */
[----:B------:R-:W-:-:S05]  /*08d0*/  UMOV UR46, UR10 ;  /* 0x0000000a002e7c82 */ /* 0x000fca0008000000 */
[----:B------:R-:W-:Y:S02]  /*08e0*/  MOV R20, UR8 ;  /* 0x0000000800147c02 */ /* 0x000fe40008000f00 */
.L_x_660:
        /* <DEDUP_REMOVED lines=43> */
.L_x_661:
[----:B------:R-:W1:Y:S01]  /*0ba0*/  LDCU.64 UR12, c[0x0][0x3c0] ;  /* 0x00007800ff0c77ac */ /* 0x000e620008000a00 */
[----:B------:R-:W-:-:S04]  /*0bb0*/  UIADD3 UR8, UPT, UPT, UR34, UR39, URZ ;  /* 0x0000002722087290 */ /* 0x000fc8000fffe0ff */
[----:B-1----:R-:W-:Y:S02]  /*0bc0*/  UIMAD.WIDE.U32 UR54, UR8, UR12, URZ ;  /* 0x0000000c083672a5 */ /* 0x002fe4000f8e00ff */
[----:B------:R-:W-:-:S04]  /*0bd0*/  UIMAD UR8, UR8, UR13, URZ ;  /* 0x0000000d080872a4 */ /* 0x000fc8000f8e02ff */
[----:B------:R-:W-:-:S06]  /*0be0*/  UIADD3 UR8, UPT, UPT, UR55, UR8, URZ ;  /* 0x0000000837087290 */ /* 0x000fcc000fffe0ff */
[----:B------:R-:W-:-:S07]  /*0bf0*/  MOV R18, UR8 ;  /* 0x0000000800127c02 */ /* 0x000fce0008000f00 */
.L_x_662:
        /* <DEDUP_REMOVED lines=28> */
.L_x_663:
[----:B------:R-:W-:Y:S02]  /*0dc0*/  UIMAD.WIDE.U32 UR10, UR50, UR17, URZ ;  /* 0x00000011320a72a5 */ /* 0x000fe4000f8e00ff */
[----:B------:R-:W-:-:S04]  /*0dd0*/  UIMAD UR8, UR51, UR17, URZ ;  /* 0x00000011330872a4 */ /* 0x000fc8000f8e02ff */
[----:B------:R-:W-:-:S12]  /*0de0*/  UIADD3 UR8, UPT, UPT, UR11, UR8, URZ ;  /* 0x000000080b087290 */ /* 0x000fd8000fffe0ff */
.L_x_664:
        /* <DEDUP_REMOVED lines=20> */
.L_x_665:
[----:B------:R-:W1:Y:S01]  /*0f30*/  LDCU UR59, c[0x0][0x434] ;  /* 0x00008680ff3b77ac */ /* 0x000e620008000800 */
[----:B------:R-:W-:-:S04]  /*0f40*/  UIMAD UR9, UR38, UR16, UR23 ;  /* 0x00000010260972a4 */ /* 0x000fc8000f8e0217 */
[----:B-1----:R-:W-:Y:S02]  /*0f50*/  UIMAD UR59, UR9, UR59, URZ ;  /* 0x0000003b093b72a4 */ /* 0x002fe4000f8e02ff */
.L_x_666:
        /* <DEDUP_REMOVED lines=11> */
.L_x_667:
[----:B------:R-:W1:Y:S01]  /*1010*/  LDCU UR58, c[0x0][0x444] ;  /* 0x00008880ff3a77ac */ /* 0x000e620008000800 */
[----:B------:R-:W-:-:S04]  /*1020*/  UIMAD UR9, UR38, UR16, UR23 ;  /* 0x00000010260972a4 */ /* 0x000fc8000f8e0217 */
[----:B-1----:R-:W-:-:S12]  /*1030*/  UIMAD UR58, UR9, UR58, URZ ;  /* 0x0000003a093a72a4 */ /* 0x002fd8000f8e02ff */
.L_x_668:
        /* <DEDUP_REMOVED lines=14> */
[----:B------:R-:W-:-:S04]  /*1120*/  ULEA UR59, UR51, UR59, 0x7 ;  /* 0x0000003b333b7291 */ /* 0x000fc8000f8e38ff */
[----:B---3--:R-:W-:Y:S02]  /*1130*/  UIMAD.WIDE UR60, UR59, 0x4, UR60 ;  /* 0x000000043b3c78a5 */ /* 0x008fe4000f8e023c */
[----:B-----5:R-:W-:Y:S01]  /*1140*/  UIADD3 UR9, UPT, UPT, UR50, -UR9, -UR31 ;  /* 0x8000000932097290 */ /* 0x020fe2000fffe81f */
[----:B-1----:R-:W-:Y:S01]  /*1150*/  IMAD.SHL.U32 R21, R25, 0x8, RZ ;  /* 0x0000000819157824 */ /* 0x002fe200078e00ff */
        /* <DEDUP_REMOVED lines=11> */
[----:B------:R-:W3:Y:S01]  /*1210*/  LDCU.128 UR8, c[0x0][0x590] ;  /* 0x0000b200ff0877ac */ /* 0x000ee20008000c00 */
[----:B------:R-:W-:-:S04]  /*1220*/  UISETP.LT.AND UP0, UPT, URZ, UR49, UPT ;  /* 0x00000031ff00728c */ /* 0x000fc8000bf01270 */
[----:B------:R-:W-:-:S04]  /*1230*/  USEL UR49, URZ, UR49, !UP0 ;  /* 0x00000031ff317287 */ /* 0x000fc8000c000000 */
[----:B------:R-:W-:Y:S02]  /*1240*/  UISETP.GT.AND UP0, UPT, UR42, UR49, UPT ;  /* 0x000000312a00728c */ /* 0x000fe4000bf04270 */
[----:B-1----:R-:W-:Y:S02]  /*1250*/  UIMAD.WIDE UR62, UR58, 0x4, UR62 ;  /* 0x000000043a3e78a5 */ /* 0x002fe4000f8e023e */
[----:B---3--:R-:W-:Y:S01]  /*1260*/  UIMAD UR17, UR52, UR8, URZ ;  /* 0x00000008341172a4 */ /* 0x008fe2000f8e02ff */
        /* <DEDUP_REMOVED lines=22> */
[----:B-1----:R-:W-:Y:S01]  /*13d0*/  LEA R27, P2, R6, UR10, 0x1 ;  /* 0x0000000a061b7c11 */ /* 0x002fe2000f8408ff */
        /* <DEDUP_REMOVED lines=10> */
[----:B------:R-:W3:Y:S01]  /*1480*/  LDCU.64 UR16, c[0x0][0x570] ;  /* 0x0000ae00ff1077ac */ /* 0x000ee20008000a00 */
[----:B------:R1:W-:Y:S01]  /*1490*/  STL [R1+0xc], R28 ;  /* 0x00000c1c01007387 */ /* 0x0003e20000100800 */
[----:B------:R-:W-:Y:S01]  /*14a0*/  SEL R0, R7, RZ, P5 ;  /* 0x000000ff07007207 */ /* 0x000fe20002800000 */
[----:B------:R-:W-:Y:S01]  /*14b0*/  IMAD.WIDE.U32 R2, R24, R14, R2 ;  /* 0x0000000e18027225 */ /* 0x000fe200078e0002 */
[----:B------:R-:W-:-:S02]  /*14c0*/  MOV R4, UR47 ;  /* 0x0000002f00047c02 */ /* 0x000fc40008000f00 */
[----:B------:R-:W-:Y:S01]  /*14d0*/  IADD3.X R5, PT, PT, R5, UR56, R0, P1, P0 ;  /* 0x0000003805057c10 */ /* 0x000fe20008fe0400 */
[----:B------:R-:W-:Y:S01]  /*14e0*/  IMAD R3, R24, R15, R3 ;  /* 0x0000000f18037224 */ /* 0x000fe200078e0203 */
[----:B--2---:R-:W-:Y:S01]  /*14f0*/  LEA R22, P1, R2, UR8, 0x1 ;  /* 0x0000000802167c11 */ /* 0x004fe2000f8208ff */
[----:B------:R-:W-:Y:S01]  /*1500*/  IMAD.SHL.U32 R12, R14, 0x40, RZ ;  /* 0x000000400e0c7824 */ /* 0x000fe200078e00ff */
[----:B------:R-:W-:Y:S02]  /*1510*/  IADD3 R0, P0, PT, R9, UR47, RZ ;  /* 0x0000002f09007c10 */ /* 0x000fe4000ff1e0ff */
[----:B------:R-:W-:Y:S01]  /*1520*/  LEA.HI.X R23, R2, UR9, R3, 0x1, P1 ;  /* 0x0000000902177c11 */ /* 0x000fe200088f0c03 */
[----:B------:R1:W-:Y:S01]  /*1530*/  STL [R1+0x8], R22 ;  /* 0x0000081601007387 */ /* 0x0003e20000100800 */
[----:B------:R-:W-:Y:S02]  /*1540*/  LEA.HI.X.SX32 R4, R4, R5, 0x1, P0 ;  /* 0x0000000504047211 */ /* 0x000fe400000f0eff */
[----:B------:R-:W-:Y:S01]  /*1550*/  SHF.L.U64.HI R15, R14, 0x6, R15 ;  /* 0x000000060e0f7819 */ /* 0x000fe2000001020f */
[----:B------:R1:W-:Y:S01]  /*1560*/  STL [R1+0x4], R23 ;  /* 0x0000041701007387 */ /* 0x0003e20000100800 */
[----:B---3--:R-:W-:Y:S01]  /*1570*/  LEA R228, P0, R0, UR16, 0x2 ;  /* 0x0000001000e47c11 */ /* 0x008fe2000f8010ff */
[----:B------:R-:W-:Y:S01]  /*1580*/  VIADD R14, R24, 0x40 ;  /* 0x00000040180e7836 */ /* 0x000fe20000000000 */
[----:B------:R-:W-:-:S02]  /*1590*/  UMOV UR16, UR62 ;  /* 0x0000003e00107c82 */ /* 0x000fc40008000000 */
[----:B------:R-:W-:Y:S01]  /*15a0*/  LEA.HI.X R229, R0, UR17, R4, 0x2, P0 ;  /* 0x0000001100e57c11 */ /* 0x000fe200080f1404 */
[----:B------:R-:W-:Y:S01]  /*15b0*/  UMOV UR17, UR63 ;  /* 0x0000003f00117c82 */ /* 0x000fe20008000000 */
[----:B------:R-:W-:-:S04]  /*15c0*/  IADD3 R16, P0, PT, R24, 0x40, RZ ;  /* 0x0000004018107810 */ /* 0x000fc80007f1e0ff */
        /* <DEDUP_REMOVED lines=15> */
.L_x_670:
[----:B------:R-:W2:Y:S01]  /*16c0*/  LDCU.64 UR12, c[0x0][0x5c0] ;  /* 0x0000b800ff0c77ac */ /* 0x000ea20008000a00 */
[----:B------:R-:W-:-:S04]  /*16d0*/  UIADD3 UR8, UPT, UPT, UR34, UR39, URZ ;  /* 0x0000002722087290 */ /* 0x000fc8000fffe0ff */
[----:B--2---:R-:W-:Y:S02]  /*16e0*/  UIMAD.WIDE.U32 UR14, UR8, UR12, URZ ;  /* 0x0000000c080e72a5 */ /* 0x004fe4000f8e00ff */
[----:B------:R-:W-:-:S04]  /*16f0*/  UIMAD UR8, UR8, UR13, URZ ;  /* 0x0000000d080872a4 */ /* 0x000fc8000f8e02ff */
[----:B------:R-:W-:-:S06]  /*1700*/  UIADD3 UR8, UPT, UPT, UR15, UR8, URZ ;  /* 0x000000080f087290 */ /* 0x000fcc000fffe0ff */
[----:B------:R-:W-:Y:S02]  /*1710*/  MOV R0, UR8 ;  /* 0x0000000800007c02 */ /* 0x000fe40008000f00 */
.L_x_671:
        /* <DEDUP_REMOVED lines=12> */
.L_x_672:
[----:B------:R-:W2:Y:S01]  /*17e0*/  LDCU.64 UR10, c[0x0][0x5c8] ;  /* 0x0000b900ff0a77ac */ /* 0x000ea20008000a00 */
[----:B------:R-:W-:-:S04]  /*17f0*/  UIADD3 UR34, UPT, UPT, UR34, UR39, URZ ;  /* 0x0000002722227290 */ /* 0x000fc8000fffe0ff */
[----:B--2---:R-:W-:Y:S02]  /*1800*/  UIMAD.WIDE.U32 UR16, UR34, UR10, URZ ;  /* 0x0000000a221072a5 */ /* 0x004fe4000f8e00ff */
[----:B------:R-:W-:-:S04]  /*1810*/  UIMAD UR34, UR34, UR11, URZ ;  /* 0x0000000b222272a4 */ /* 0x000fc8000f8e02ff */
[----:B------:R-:W-:-:S06]  /*1820*/  UIADD3 UR34, UPT, UPT, UR17, UR34, URZ ;  /* 0x0000002211227290 */ /* 0x000fcc000fffe0ff */
[----:B------:R-:W-:Y:S02]  /*1830*/  MOV R12, UR34 ;  /* 0x00000022000c7c02 */ /* 0x000fe40008000f00 */
.L_x_673:
[----:B------:R-:W-:Y:S01]  /*1840*/  UIADD3 UR31, UPT, UPT, -UR40, UR31, URZ ;  /* 0x0000001f281f7290 */ /* 0x000fe2000fffe1ff */
[----:B------:R-:W-:Y:S01]  /*1850*/  IMAD.U32 R2, RZ, RZ, UR12 ;  /* 0x0000000cff027e24 */ /* 0x000fe2000f8e00ff */
[----:B------:R-:W2:Y:S01]  /*1860*/  LDCU.64 UR8, c[0x0][0x5d8] ;  /* 0x0000bb00ff0877ac */ /* 0x000ea20008000a00 */
        /* <DEDUP_REMOVED lines=8> */
[----:B------:R-:W3:Y:S01]  /*18f0*/  @!P2 LDC.64 R8, c[0x0][0x560] ;  /* 0x00015800ff08ab82 */ /* 0x000ee20000000a00 */
[----:B--2---:R-:W-:Y:S01]  /*1900*/  IMAD.U32 R4, RZ, RZ, UR8 ;  /* 0x00000008ff047e24 */ /* 0x004fe2000f8e00ff */
[----:B------:R-:W-:-:S03]  /*1910*/  MOV R0, UR9 ;  /* 0x0000000900007c02 */ /* 0x000fc60008000f00 */
[----:B------:R-:W-:-:S04]  /*1920*/  IMAD.WIDE.U32 R4, R4, UR23, R2 ;  /* 0x0000001704047c25 */ /* 0x000fc8000f8e0002 */
[----:B------:R-:W-:Y:S01]  /*1930*/  IMAD R3, R0, UR23, R5 ;  /* 0x0000001700037c24 */ /* 0x000fe2000f8e0205 */
[----:B------:R-:W-:-:S05]  /*1940*/  @!P2 MOV R2, R4 ;  /* 0x000000040002a202 */ /* 0x000fca0000000f00 */
        /* <DEDUP_REMOVED lines=15> */
.L_x_675:
[----:B------:R-:W-:Y:S05]  /*1a40*/  BSYNC.RECONVERGENT B0 ;  /* 0x0000000000007941 */ /* 0x000fea0003800200 */
.L_x_674:
        /* <DEDUP_REMOVED lines=29> */
.L_x_669:
[----:B------:R-:W-:Y:S01]  /*1c20*/  IMAD.U32 R0, RZ, RZ, UR14 ;  /* 0x0000000eff007e24 */ /* 0x000fe2000f8e00ff */
[----:B------:R-:W-:Y:S01]  /*1c30*/  UIMAD UR8, UR43, UR14, URZ ;  /* 0x0000000e2b0872a4 */ /* 0x000fe2000f8e02ff */
[----:B------:R-:W-:Y:S01]  /*1c40*/  IMAD.U32 R2, RZ, RZ, UR12 ;  /* 0x0000000cff027e24 */ /* 0x000fe2000f8e00ff */
[----:B------:R-:W-:Y:S01]  /*1c50*/  UIMAD UR47, UR51, -0x80, UR41 ;  /* 0xffffff80332f78a4 */ /* 0x000fe2000f8e0229 */
[--C-:B------:R-:W-:Y:S01]  /*1c60*/  IMAD.WIDE.U32 R4, R0, UR40, R10.reuse ;  /* 0x0000002800047c25 */ /* 0x100fe2000f8e000a */
[----:B------:R-:W-:Y:S01]  /*1c70*/  UIMAD UR43, UR43, UR12, URZ ;  /* 0x0000000c2b2b72a4 */ /* 0x000fe2000f8e02ff */
[----:B------:R-:W-:Y:S01]  /*1c80*/  @P5 BAR.SYNC.DEFER_BLOCKING 0x0 ;  /* 0x0000000000005b1d */ /* 0x000fe20000010000 */
[----:B------:R-:W-:Y:S01]  /*1c90*/  UIMAD UR8, UR40, UR15, UR8 ;  /* 0x0000000f280872a4 */ /* 0x000fe2000f8e0208 */
[----:B------:R-:W-:Y:S01]  /*1ca0*/  IMAD.WIDE.U32 R2, R2, UR40, R10 ;  /* 0x0000002802027c25 */ /* 0x000fe2000f8e000a */
[----:B------:R-:W-:Y:S01]  /*1cb0*/  UIMAD UR43, UR40, UR13, UR43 ;  /* 0x0000000d282b72a4 */ /* 0x000fe2000f8e022b */
[----:B------:R-:W-:Y:S01]  /*1cc0*/  IADD3 R6, P3, PT, R4, UR46, RZ ;  /* 0x0000002e04067c10 */ /* 0x000fe2000ff7e0ff */
[----:B------:R-:W-:Y:S01]  /*1cd0*/  UIADD3 UR38, UPT, UPT, -UR40, UR31, URZ ;  /* 0x0000001f28267290 */ /* 0x000fe2000fffe1ff */
[----:B------:R-:W-:Y:S01]  /*1ce0*/  ISETP.GE.AND P1, PT, R14, UR47, PT ;  /* 0x0000002f0e007c0c */ /* 0x000fe2000bf26270 */
[----:B------:R-:W-:Y:S01]  /*1cf0*/  IMAD.U32 R8, RZ, RZ, UR45 ;  /* 0x0000002dff087e24 */ /* 0x000fe2000f8e00ff */
[----:B------:R-:W-:Y:S01]  /*1d00*/  IADD3 R4, P0, PT, R2, UR54, RZ ;  /* 0x0000003602047c10 */ /* 0x000fe2000ff1e0ff */
[----:B------:R-:W2:Y:S01]  /*1d10*/  LDCU.64 UR10, c[0x0][0x3d0] ;  /* 0x00007a00ff0a77ac */ /* 0x000ea20008000a00 */
[----:B------:R-:W-:Y:S01]  /*1d20*/  IADD3.X R7, PT, PT, R20, UR8, R5, P3, !PT ;  /* 0x0000000814077c10 */ /* 0x000fe20009ffe405 */
[----:B------:R-:W-:Y:S01]  /*1d30*/  IMAD.U32 R2, RZ, RZ, UR55 ;  /* 0x00000037ff027e24 */ /* 0x000fe2000f8e00ff */
[----:B------:R-:W-:Y:S01]  /*1d40*/  IADD3.X R5, PT, PT, R18, UR43, R3, P0, !PT ;  /* 0x0000002b12057c10 */ /* 0x000fe200087fe403 */
[----:B------:R-:W-:Y:S01]  /*1d50*/  IMAD.U32 R3, RZ, RZ, UR45 ;  /* 0x0000002dff037e24 */ /* 0x000fe2000f8e00ff */
[----:B------:R-:W-:Y:S01]  /*1d60*/  ISETP.GE.AND P0, PT, R24, UR47, PT ;  /* 0x0000002f18007c0c */ /* 0x000fe2000bf06270 */
[----:B------:R-:W3:Y:S01]  /*1d70*/  LDCU.64 UR8, c[0x0][0x3d8] ;  /* 0x00007b00ff0877ac */ /* 0x000ee20008000a00 */
[----:B------:R-:W-:Y:S01]  /*1d80*/  LOP3.LUT R0, R21, 0xd8, RZ, 0xc0, !PT ;  /* 0x000000d815007812 */ /* 0x000fe200078ec0ff */
[----:B------:R-:W-:Y:S01]  /*1d90*/  IMAD.MOV.U32 R29, RZ, RZ, 0x7f800000 ;  /* 0x7f800000ff1d7424 */ /* 0x000fe200078e00ff */
[--C-:B------:R-:W-:Y:S01]  /*1da0*/  SHF.R.U32.HI R26, RZ, 0x1, R25.reuse ;  /* 0x00000001ff1a7819 */ /* 0x100fe20000011619 */
[----:B------:R-:W-:Y:S01]  /*1db0*/  ULOP3.LUT UR51, UR51, 0x80000001, URZ, 0xc0, !UPT ;  /* 0x8000000133337892 */ /* 0x000fe2000f8ec0ff */
[----:B------:R-:W-:-:S02]  /*1dc0*/  LOP3.LUT R0, R0, 0x18, R25, 0x78, !PT ;  /* 0x0000001800007812 */ /* 0x000fc400078e7819 */
[----:B------:R-:W-:Y:S01]  /*1dd0*/  @!P1 LEA R8, P4, R8, R27, 0x1 ;  /* 0x0000001b08089211 */ /* 0x000fe200078808ff */
[----:B------:R-:W-:Y:S01]  /*1de0*/  UISETP.NE.AND UP0, UPT, UR51, 0x1, UPT ;  /* 0x000000013300788c */ /* 0x000fe2000bf05270 */
[----:B------:R-:W-:Y:S02]  /*1df0*/  LOP3.LUT R0, R0, 0x1f20, R21, 0xf8, !PT ;  /* 0x00001f2000007812 */ /* 0x000fe400078ef815 */
[----:B------:R-:W-:Y:S02]  /*1e00*/  LOP3.LUT R252, R26, 0x30, RZ, 0xc0, !PT ;  /* 0x000000301afc7812 */ /* 0x000fe400078ec0ff */
[----:B------:R-:W-:Y:S02]  /*1e10*/  ISETP.GE.AND P2, PT, R14, UR38, PT ;  /* 0x000000260e007c0c */ /* 0x000fe4000bf46270 */
[----:B------:R-:W-:Y:S01]  /*1e20*/  @!P1 LEA.HI.X R9, R3, R28, R2, 0x1, P4 ;  /* 0x0000001c03099211 */ /* 0x000fe200020f0c02 */
[----:B------:R-:W-:Y:S01]  /*1e30*/  @!P0 IMAD.MOV.U32 R2, RZ, RZ, R27 ;  /* 0x000000ffff028224 */ /* 0x000fe200078e001b */
[----:B------:R-:W-:Y:S01]  /*1e40*/  @!P1 LEA R14, P3, R12, R22, 0x1 ;  /* 0x000000160c0e9211 */ /* 0x000fe200078608ff */
[----:B------:R-:W-:Y:S01]  /*1e50*/  @!P0 IMAD.MOV.U32 R3, RZ, RZ, R28 ;  /* 0x000000ffff038224 */ /* 0x000fe200078e001c */
[----:B------:R-:W-:Y:S01]  /*1e60*/  LEA R0, R0, UR24, 0x1 ;  /* 0x0000001800007c11 */ /* 0x000fe2000f8e08ff */
[----:B---3--:R-:W-:Y:S01]  /*1e70*/  IMAD R10, R19, UR8, RZ ;  /* 0x00000008130a7c24 */ /* 0x008fe2000f8e02ff */
[----:B------:R-:W-:Y:S01]  /*1e80*/  LOP3.LUT R252, R252, 0x7, R24, 0xf8, !PT ;  /* 0x00000007fcfc7812 */ /* 0x000fe200078ef818 */
[C---:B------:R-:W-:Y:S01]  /*1e90*/  IMAD.WIDE.U32 R4, R13.reuse, UR8, R4 ;  /* 0x000000080d047c25 */ /* 0x040fe2000f8e0004 */
[----:B------:R-:W-:Y:S01]  /*1ea0*/  @!P1 LEA.HI.X R15, R12, R23, R15, 0x1, P3 ;  /* 0x000000170c0f9211 */ /* 0x000fe200018f0c0f */
[----:B------:R-:W-:Y:S01]  /*1eb0*/  @!PT LDS RZ, [RZ] ;  /* 0x00000000fffff984 */ /* 0x000fe20000000800 */
[----:B------:R-:W-:Y:S01]  /*1ec0*/  @!PT LDS RZ, [RZ] ;  /* 0x00000000fffff984 */ /* 0x000fe20000000800 */
[----:B------:R-:W-:Y:S01]  /*1ed0*/  @!PT LDS RZ, [RZ] ;  /* 0x00000000fffff984 */ /* 0x000fe20000000800 */
[----:B------:R3:W-:Y:S01]  /*1ee0*/  @!P0 LDGSTS.E.BYPASS.LTC128B.128 [R0+0x4000], desc[UR32][R2.64] ;  /* 0x0400000002008fae */ /* 0x0007e2000b981a20 */
[----:B------:R-:W-:Y:S01]  /*1ef0*/  ISETP.GE.AND P3, PT, R24, UR38, PT ;  /* 0x0000002618007c0c */ /* 0x000fe2000bf66270 */
[----:B------:R-:W-:Y:S01]  /*1f00*/  IMAD R10, R13, UR9, R10 ;  /* 0x000000090d0a7c24 */ /* 0x000fe2000f8e020a */
[----:B------:R-:W4:Y:S01]  /*1f10*/  @!P2 LDC.64 R20, c[0x0][0x390] ;  /* 0x0000e400ff14ab82 */ /* 0x000f220000000a00 */
[----:B------:R-:W-:Y:S01]  /*1f20*/  @P0 STS.128 [R0+0x4000], RZ ;  /* 0x004000ff00000388 */ /* 0x000fe20000000c00 */
[----:B-1----:R-:W-:Y:S01]  /*1f30*/  IMAD.MOV.U32 R28, RZ, RZ, 0x7f800000 ;  /* 0x7f800000ff1c7424 */ /* 0x002fe200078e00ff */
[----:B------:R-:W1:Y:S01]  /*1f40*/  S2R R121, SR_TID.X ;  /* 0x0000000000797919 */ /* 0x000e620000002100 */
[----:B------:R-:W-:-:S02]  /*1f50*/  IMAD.IADD R5, R5, 0x1, R10 ;  /* 0x0000000105057824 */ /* 0x000fc400078e020a */
[----:B------:R-:W-:Y:S01]  /*1f60*/  IMAD.MOV.U32 R112, RZ, RZ, 0x20 ;  /* 0x00000020ff707424 */ /* 0x000fe200078e00ff */
[----:B------:R-:W-:Y:S01]  /*1f70*/  @P1 STS.128 [R0+0x5000], RZ ;  /* 0x005000ff00001388 */ /* 0x000fe20000000c00 */
[----:B------:R-:W-:Y:S02]  /*1f80*/  @!P2 IMAD R10, R17, UR14, RZ ;  /* 0x0000000e110aac24 */ /* 0x000fe4000f8e02ff */
[----:B------:R-:W-:Y:S01]  /*1f90*/  IMAD.MOV.U32 R119, RZ, RZ, 0x20 ;  /* 0x00000020ff777424 */ /* 0x000fe200078e00ff */
[----:B------:R-:W-:Y:S01]  /*1fa0*/  @!PT LDS RZ, [RZ] ;  /* 0x00000000fffff984 */ /* 0x000fe20000000800 */
[----:B------:R-:W-:Y:S01]  /*1fb0*/  @!PT LDS RZ, [RZ] ;  /* 0x00000000fffff984 */ /* 0x000fe20000000800 */
[----:B------:R-:W-:Y:S01]  /*1fc0*/  @!PT LDS RZ, [RZ] ;  /* 0x00000000fffff984 */ /* 0x000fe20000000800 */
[----:B------:R5:W-:Y:S01]  /*1fd0*/  @!P1 LDGSTS.E.BYPASS.LTC128B.128 [R0+0x5000], desc[UR32][R8.64] ;  /* 0x0500000008009fae */ /* 0x000be2000b981a20 */
        /* <DEDUP_REMOVED lines=9> */
[----:B------:R-:W-:Y:S01]  /*2070*/  CS2R R76, SRZ ;  /* 0x00000000004c7805 */ /* 0x000fe2000001ff00 */
[C---:B---3--:R-:W-:Y:S01]  /*2080*/  VIADD R2, R252.reuse, 0x8 ;  /* 0x00000008fc027836 */ /* 0x048fe20000000000 */
[----:B------:R-:W-:Y:S02]  /*2090*/  LOP3.LUT R3, R252, 0x40, RZ, 0xfc, !PT ;  /* 0x00000040fc037812 */ /* 0x000fe400078efcff */
[----:B------:R-:W-:Y:S02]  /*20a0*/  CS2R R82, SRZ ;  /* 0x0000000000527805 */ /* 0x000fe4000001ff00 */
[----:B------:R-:W-:Y:S02]  /*20b0*/  CS2R R80, SRZ ;  /* 0x0000000000507805 */ /* 0x000fe4000001ff00 */
[----:B------:R-:W-:Y:S02]  /*20c0*/  CS2R R74, SRZ ;  /* 0x00000000004a7805 */ /* 0x000fe4000001ff00 */
[----:B------:R-:W-:Y:S01]  /*20d0*/  ISETP.GE.AND P6, PT, R2, UR47, PT ;  /* 0x0000002f02007c0c */ /* 0x000fe2000bfc6270 */
[----:B--2---:R-:W-:Y:S01]  /*20e0*/  IMAD R2, R19, UR10, RZ ;  /* 0x0000000a13027c24 */ /* 0x004fe2000f8e02ff */
[----:B------:R-:W-:Y:S01]  /*20f0*/  ISETP.GE.AND P5, PT, R3, UR47, PT ;  /* 0x0000002f03007c0c */ /* 0x000fe2000bfa6270 */
[----:B------:R-:W2:Y:S01]  /*2100*/  @!P2 LDC.64 R18, c[0x0][0x388] ;  /* 0x0000e200ff12ab82 */ /* 0x000ea20000000a00 */
[----:B------:R-:W-:Y:S01]  /*2110*/  CS2R R72, SRZ ;  /* 0x0000000000487805 */ /* 0x000fe2000001ff00 */
[C---:B------:R-:W-:Y:S01]  /*2120*/  IMAD R11, R13.reuse, UR11, R2 ;  /* 0x0000000b0d0b7c24 */ /* 0x040fe2000f8e0202 */
[----:B------:R-:W-:Y:S01]  /*2130*/  CS2R R70, SRZ ;  /* 0x0000000000467805 */ /* 0x000fe2000001ff00 */
[----:B------:R-:W-:Y:S01]  /*2140*/  IMAD.WIDE.U32 R2, R13, UR10, R6 ;  /* 0x0000000a0d027c25 */ /* 0x000fe2000f8e0006 */
[----:B------:R-:W-:Y:S01]  /*2150*/  USEL UR10, URZ, 0x2000, UP0 ;  /* 0x00002000ff0a7887 */ /* 0x000fe20008000000 */
[----:B------:R-:W-:Y:S01]  /*2160*/  CS2R R68, SRZ ;  /* 0x0000000000447805 */ /* 0x000fe2000001ff00 */
[----:B------:R-:W-:Y:S01]  /*2170*/  UIADD3 UR50, UPT, UPT, UR50, 0x80, -UR31 ;  /* 0x0000008032327890 */ /* 0x000fe2000fffe81f */
[----:B------:R-:W3:Y:S01]  /*2180*/  @!P3 LDC.64 R12, c[0x0][0x388] ;  /* 0x0000e200ff0cbb82 */ /* 0x000ee20000000a00 */
[----:B------:R-:W-:Y:S01]  /*2190*/  @!P0 IMAD.MOV.U32 R6, RZ, RZ, R22 ;  /* 0x000000ffff068224 */ /* 0x000fe200078e0016 */
[----:B------:R-:W-:Y:S01]  /*21a0*/  USHF.L.U32 UR53, UR53, 0x3, URZ ;  /* 0x0000000335357899 */ /* 0x000fe200080006ff */
[----:B------:R-:W-:Y:S01]  /*21b0*/  VIADD R27, R0, UR10 ;  /* 0x0000000a001b7c36 */ /* 0x000fe20008000000 */
[----:B------:R-:W1:Y:S01]  /*21c0*/  LDCU UR8, c[0x0][0x3e0] ;  /* 0x00007c00ff0877ac */ /* 0x000e620008000800 */
[----:B------:R-:W-:-:S02]  /*21d0*/  @!P0 IMAD.MOV.U32 R7, RZ, RZ, R23 ;  /* 0x000000ffff078224 */ /* 0x000fc400078e0017 */
[----:B------:R-:W-:Y:S01]  /*21e0*/  IMAD.IADD R3, R3, 0x1, R11 ;  /* 0x0000000103037824 */ /* 0x000fe200078e020b */
[----:B------:R-:W4:Y:S01]  /*21f0*/  @!P3 LDC.64 R22, c[0x0][0x390] ;  /* 0x0000e400ff16bb82 */ /* 0x000f220000000a00 */
[----:B------:R-:W-:Y:S01]  /*2200*/  @!P2 IMAD R11, R16, UR15, R10 ;  /* 0x0000000f100bac24 */ /* 0x000fe2000f8e020a */
[----:B------:R1:W-:Y:S01]  /*2210*/  @!P0 LDGSTS.E.BYPASS.LTC128B.128 [R27], desc[UR32][R6.64] ;  /* 0x00000000061b8fae */ /* 0x0003e2000b981a20 */
[----:B-----5:R-:W-:Y:S01]  /*2220*/  @!P2 IMAD.MOV.U32 R8, RZ, RZ, R4 ;  /* 0x000000ffff08a224 */ /* 0x020fe200078e0004 */
[----:B------:R-:W1:Y:S01]  /*2230*/  LDCU UR11, c[0x0][0x50c] ;  /* 0x0000a180ff0b77ac */ /* 0x000e620008000800 */
[----:B------:R-:W-:Y:S01]  /*2240*/  @!P2 IMAD.MOV.U32 R9, RZ, RZ, R5 ;  /* 0x000000ffff09a224 */ /* 0x000fe200078e0005 */
[----:B------:R-:W-:Y:S01]  /*2250*/  @P0 STS.128 [R27], RZ ;  /* 0x000000ff1b000388 */ /* 0x000fe20000000c00 */
[----:B------:R-:W1:Y:S03]  /*2260*/  LDCU UR9, c[0x0][0x45c] ;  /* 0x00008b80ff0977ac */ /* 0x000e660008000800 */
[----:B------:R-:W-:Y:S04]  /*2270*/  @P1 STS.128 [R27+0x1000], RZ ;  /* 0x001000ff1b001388 */ /* 0x000fe80000000c00 */
[----:B------:R-:W-:Y:S01]  /*2280*/  @!PT LDS RZ, [RZ] ;  /* 0x00000000fffff984 */ /* 0x000fe20000000800 */
[----:B------:R-:W-:Y:S01]  /*2290*/  @!PT LDS RZ, [RZ] ;  /* 0x00000000fffff984 */ /* 0x000fe20000000800 */
[----:B------:R-:W-:Y:S01]  /*22a0*/  @!PT LDS RZ, [RZ] ;  /* 0x00000000fffff984 */ /* 0x000fe20000000800 */
[----:B------:R5:W-:Y:S04]  /*22b0*/  @!P1 LDGSTS.E.BYPASS.LTC128B.128 [R27+0x1000], desc[UR32][R14.64] ;  /* 0x010000000e1b9fae */ /* 0x000be8000b981a20 */
[----:B------:R4:W-:Y:S01]  /*22c0*/  STL [R1], R27 ;  /* 0x0000001b01007387 */ /* 0x0009e20000100800 */
[----:B-1----:R-:W-:-:S02]  /*22d0*/  VIADD R6, R252, 0x48 ;  /* 0x00000048fc067836 */ /* 0x002fc40000000000 */
[----:B------:R-:W-:-:S03]  /*22e0*/  @!P2 IMAD.MOV.U32 R7, RZ, RZ, R3 ;  /* 0x000000ffff07a224 */ /* 0x000fc600078e0003 */
[----:B------:R-:W-:Y:S01]  /*22f0*/  ISETP.GE.AND P4, PT, R6, UR47, PT ;  /* 0x0000002f06007c0c */ /* 0x000fe2000bf86270 */
[--C-:B------:R-:W-:Y:S02]  /*2300*/  @!P2 IMAD.MOV.U32 R6, RZ, RZ, R2.reuse ;  /* 0x000000ffff06a224 */ /* 0x100fe400078e0002 */
[----:B------:R-:W-:-:S04]  /*2310*/  @!P3 IMAD.WIDE.U32 R2, R24, UR14, R2 ;  /* 0x0000000e1802bc25 */ /* 0x000fc8000f8e0002 */
[----:B------:R-:W-:Y:S01]  /*2320*/  @!P3 IMAD R10, R24, UR15, R3 ;  /* 0x0000000f180abc24 */ /* 0x000fe2000f8e0203 */
[----:B---3--:R-:W-:Y:S01]  /*2330*/  @!P3 LEA R12, P0, R2, R12, 0x1 ;  /* 0x0000000c020cb211 */ /* 0x008fe200078008ff */
[----:B------:R-:W-:Y:S02]  /*2340*/  @!P2 IMAD R3, R17, UR12, RZ ;  /* 0x0000000c1103ac24 */ /* 0x000fe4000f8e02ff */
[----:B------:R-:W-:Y:S01]  /*2350*/  @!P2 IMAD.WIDE.U32 R6, R16, UR14, R6 ;  /* 0x0000000e1006ac25 */ /* 0x000fe2000f8e0006 */
[----:B------:R-:W-:-:S03]  /*2360*/  @!P3 LEA.HI.X R13, R2, R13, R10, 0x1, P0 ;  /* 0x0000000d020db211 */ /* 0x000fc600000f0c0a */
[----:B-----5:R-:W-:Y:S01]  /*2370*/  @!P2 IMAD R14, R16, UR13, R3 ;  /* 0x0000000d100eac24 */ /* 0x020fe2000f8e0203 */
[----:B--2---:R-:W-:Y:S01]  /*2380*/  @!P2 LEA R10, P1, R6, R18, 0x1 ;  /* 0x00000012060aa211 */ /* 0x004fe200078208ff */
[----:B------:R-:W-:Y:S01]  /*2390*/  @!P3 IMAD.WIDE.U32 R2, R24, UR12, R4 ;  /* 0x0000000c1802bc25 */ /* 0x000fe2000f8e0004 */
[----:B------:R1:W-:Y:S03]  /*23a0*/  @!P3 LDGSTS.E.BYPASS.LTC128B.128 [R0+0x6000], desc[UR32][R12.64] ;  /* 0x060000000c00bfae */ /* 0x0003e6000b981a20 */
[----:B------:R-:W-:Y:S01]  /*23b0*/  @!P2 IMAD.WIDE.U32 R4, R16, UR12, R8 ;  /* 0x0000000c1004ac25 */ /* 0x000fe2000f8e0008 */
[----:B----4-:R-:W-:Y:S01]  /*23c0*/  @!P3 LEA R8, P0, R2, R22, 0x1 ;  /* 0x000000160208b211 */ /* 0x010fe200078008ff */
[----:B------:R-:W-:Y:S01]  /*23d0*/  @P3 STS.128 [R0+0x6000], RZ ;  /* 0x006000ff00003388 */ /* 0x000fe20000000c00 */
[----:B------:R-:W2:Y:S01]  /*23e0*/  LDCU UR12, c[0x0][0x590] ;  /* 0x0000b200ff0c77ac */ /* 0x000ea20008000800 */
[----:B------:R-:W-:-:S02]  /*23f0*/  @!P3 IMAD R3, R24, UR13, R3 ;  /* 0x0000000d1803bc24 */ /* 0x000fc4000f8e0203 */
[----:B------:R-:W-:Y:S01]  /*2400*/  @!P2 IMAD.IADD R7, R7, 0x1, R11 ;  /* 0x000000010707a824 */ /* 0x000fe200078e020b */
[----:B------:R-:W-:Y:S01]  /*2410*/  @P2 STS.128 [R0+0x7000], RZ ;  /* 0x007000ff00002388 */ /* 0x000fe20000000c00 */
[----:B------:R-:W-:Y:S01]  /*2420*/  IMAD.MOV.U32 R27, RZ, RZ, 0x7f800000 ;  /* 0x7f800000ff1b7424 */ /* 0x000fe200078e00ff */
[----:B------:R-:W-:Y:S01]  /*2430*/  @!P3 LEA.HI.X R9, R2, R23, R3, 0x1, P0 ;  /* 0x000000170209b211 */ /* 0x000fe200000f0c03 */
[----:B------:R-:W-:Y:S01]  /*2440*/  @!P2 IMAD.IADD R3, R5, 0x1, R14 ;  /* 0x000000010503a824 */ /* 0x000fe200078e020e */
[----:B------:R-:W-:Y:S01]  /*2450*/  @!P2 LEA R2, P0, R4, R20, 0x1 ;  /* 0x000000140402a211 */ /* 0x000fe200078008ff */
[----:B------:R-:W-:Y:S01]  /*2460*/  IMAD.MOV.U32 R17, RZ, RZ, 0x7f800000 ;  /* 0x7f800000ff117424 */ /* 0x000fe200078e00ff */
[----:B------:R-:W-:Y:S02]  /*2470*/  @!P2 LEA.HI.X R11, R6, R19, R7, 0x1, P1 ;  /* 0x00000013060ba211 */ /* 0x000fe400008f0c07 */
[----:B------:R-:W-:Y:S01]  /*2480*/  @!P2 LEA.HI.X R3, R4, R21, R3, 0x1, P0 ;  /* 0x000000150403a211 */ /* 0x000fe200000f0c03 */
[----:B------:R-:W-:Y:S01]  /*2490*/  IMAD.MOV.U32 R4, RZ, RZ, 0x4 ;  /* 0x00000004ff047424 */ /* 0x000fe200078e00ff */
[----:B------:R-:W-:Y:S01]  /*24a0*/  ISETP.GE.AND P0, PT, R252, UR47, PT ;  /* 0x0000002ffc007c0c */ /* 0x000fe2000bf06270 */
[----:B------:R-:W-:Y:S01]  /*24b0*/  @!PT LDS RZ, [RZ] ;  /* 0x00000000fffff984 */ /* 0x000fe20000000800 */
[----:B------:R-:W-:Y:S01]  /*24c0*/  @!PT LDS RZ, [RZ] ;  /* 0x00000000fffff984 */ /* 0x000fe20000000800 */
[----:B------:R-:W-:Y:S01]  /*24d0*/  @!PT LDS RZ, [RZ] ;  /* 0x00000000fffff984 */ /* 0x000fe20000000800 */
[----:B------:R-:W-:Y:S04]  /*24e0*/  @!P2 LDGSTS.E.BYPASS.LTC128B.128 [R0+0x7000], desc[UR32][R10.64] ;  /* 0x070000000a00afae */ /* 0x000fe8000b981a20 */
[----:B------:R-:W-:Y:S04]  /*24f0*/  @!P3 LDGSTS.E.BYPASS.LTC128B.128 [R0+0x8000], desc[UR32][R8.64] ;  /* 0x080000000800bfae */ /* 0x000fe8000b981a20 */
[----:B------:R-:W-:Y:S04]  /*2500*/  @P3 STS.128 [R0+0x8000], RZ ;  /* 0x008000ff00003388 */ /* 0x000fe80000000c00 */
[----:B------:R3:W-:Y:S04]  /*2510*/  @P2 STS.128 [R0+0x9000], RZ ;  /* 0x009000ff00002388 */ /* 0x0007e80000000c00 */
[----:B------:R-:W-:Y:S01]  /*2520*/  @!PT LDS RZ, [RZ] ;  /* 0x00000000fffff984 */ /* 0x000fe20000000800 */
[----:B------:R-:W-:Y:S01]  /*2530*/  @!PT LDS RZ, [RZ] ;  /* 0x00000000fffff984 */ /* 0x000fe20000000800 */
[----:B------:R-:W-:Y:S01]  /*2540*/  @!PT LDS RZ, [RZ] ;  /* 0x00000000fffff984 */ /* 0x000fe20000000800 */
[----:B------:R4:W-:Y:S01]  /*2550*/  @!P2 LDGSTS.E.BYPASS.LTC128B.128 [R0+0x9000], desc[UR32][R2.64] ;  /* 0x090000000200afae */ /* 0x0009e2000b981a20 */
[----:B------:R-:W-:-:S02]  /*2560*/  IMAD.SHL.U32 R7, R25, 0x10, RZ ;  /* 0x0000001019077824 */ /* 0x000fc400078e00ff */
[C---:B-1----:R-:W-:Y:S01]  /*2570*/  IMAD.SHL.U32 R12, R121.reuse, 0x2, RZ ;  /* 0x00000002790c7824 */ /* 0x042fe200078e00ff */
[----:B------:R-:W-:Y:S01]  /*2580*/  LOP3.LUT P1, RZ, R121, 0x4, RZ, 0xc0, !PT ;  /* 0x0000000479ff7812 */ /* 0x000fe2000782c0ff */
[----:B------:R-:W0:Y:S01]  /*2590*/  LDGDEPBAR ;  /* 0x00000000000079af */ /* 0x000e220000000000 */
[----:B----4-:R-:W-:-:S05]  /*25a0*/  IMAD.WIDE.U32 R2, R252, R4, UR60 ;  /* 0x0000003cfc027e25 */ /* 0x010fca000f8e0004 */
[----:B------:R-:W4:Y:S04]  /*25b0*/  @!P0 LDG.E R29, desc[UR32][R2.64] ;  /* 0x00000020021d8981 */ /* 0x000f28000c1e1900 */
[----:B------:R-:W5:Y:S04]  /*25c0*/  @!P6 LDG.E R28, desc[UR32][R2.64+0x20] ;  /* 0x00002020021ce981 */ /* 0x000f68000c1e1900 */
[----:B------:R-:W5:Y:S04]  /*25d0*/  @!P5 LDG.E R27, desc[UR32][R2.64+0x100] ;  /* 0x00010020021bd981 */ /* 0x000f68000c1e1900 */
[----:B------:R1:W5:Y:S01]  /*25e0*/  @!P4 LDG.E R17, desc[UR32][R2.64+0x120] ;  /* 0x000120200211c981 */ /* 0x000362000c1e1900 */
[C---:B------:R-:W-:Y:S01]  /*25f0*/  IMAD.SHL.U32 R9, R25.reuse, 0x20, RZ ;  /* 0x0000002019097824 */ /* 0x040fe200078e00ff */
[C---:B------:R-:W-:Y:S01]  /*2600*/  LOP3.LUT P0, RZ, R25.reuse, 0x4, RZ, 0xc0, !PT ;  /* 0x0000000419ff7812 */ /* 0x040fe2000780c0ff */
[----:B------:R-:W-:Y:S01]  /*2610*/  IMAD.SHL.U32 R8, R25, 0x4, RZ ;  /* 0x0000000419087824 */ /* 0x000fe200078e00ff */
[----:B--2---:R-:W-:Y:S01]  /*2620*/  USHF.L.U32 UR12, UR12, 0x7, URZ ;  /* 0x000000070c0c7899 */ /* 0x004fe200080006ff */
[----:B------:R-:W-:Y:S01]  /*2630*/  IMAD.SHL.U32 R10, R121, 0x20, RZ ;  /* 0x00000020790a7824 */ /* 0x000fe200078e00ff */
[----:B---3--:R-:W-:Y:S01]  /*2640*/  LOP3.LUT R0, R9, 0x20, RZ, 0xc0, !PT ;  /* 0x0000002009007812 */ /* 0x008fe200078ec0ff */
[----:B------:R-:W-:Y:S01]  /*2650*/  IMAD.SHL.U32 R11, R121, 0x4, RZ ;  /* 0x00000004790b7824 */ /* 0x000fe200078e00ff */
[----:B------:R-:W-:-:S02]  /*2660*/  LOP3.LUT R4, R9, 0x120, RZ, 0xc0, !PT ;  /* 0x0000012009047812 */ /* 0x000fc400078ec0ff */
[--C-:B------:R-:W-:Y:S02]  /*2670*/  LOP3.LUT R0, R0, 0x3800, R7.reuse, 0xf8, !PT ;  /* 0x0000380000007812 */ /* 0x100fe400078ef807 */
[--C-:B------:R-:W-:Y:S02]  /*2680*/  LOP3.LUT R4, R4, 0x600, R7.reuse, 0xf8, !PT ;  /* 0x0000060004047812 */ /* 0x100fe400078ef807 */
[----:B------:R-:W-:Y:S02]  /*2690*/  LOP3.LUT R7, R0, 0x100, R7, 0xf8, !PT ;  /* 0x0000010000077812 */ /* 0x000fe400078ef807 */
[----:B------:R-:W-:Y:S02]  /*26a0*/  LOP3.LUT R8, R8, 0x18, RZ, 0xc0, !PT ;  /* 0x0000001808087812 */ /* 0x000fe400078ec0ff */
[----:B------:R-:W-:Y:S02]  /*26b0*/  LOP3.LUT R6, R10, 0xc0, RZ, 0xc0, !PT ;  /* 0x000000c00a067812 */ /* 0x000fe400078ec0ff */
[----:B------:R-:W-:-:S02]  /*26c0*/  LOP3.LUT R5, R8, 0xc0, R9, 0xf8, !PT ;  /* 0x000000c008057812 */ /* 0x000fc400078ef809 */
[----:B------:R-:W-:Y:S02]  /*26d0*/  LOP3.LUT R6, R6, 0x18, R11, 0xf8, !PT ;  /* 0x0000001806067812 */ /* 0x000fe400078ef80b */
[----:B------:R-:W-:Y:S02]  /*26e0*/  SHF.R.U32.HI R11, RZ, 0x1, R121 ;  /* 0x00000001ff0b7819 */ /* 0x000fe40000011679 */
[--C-:B-1----:R-:W-:Y:S02]  /*26f0*/  SHF.R.U32.HI R2, RZ, 0x4, R25.reuse ;  /* 0x00000004ff027819 */ /* 0x102fe40000011619 */
[----:B------:R-:W-:Y:S02]  /*2700*/  LOP3.LUT R3, R5, 0x8, R26, 0x78, !PT ;  /* 0x0000000805037812 */ /* 0x000fe400078e781a */
[----:B------:R-:W-:Y:S02]  /*2710*/  LOP3.LUT R0, R2, 0x8, RZ, 0xc0, !PT ;  /* 0x0000000802007812 */ /* 0x000fe400078ec0ff */
[----:B------:R-:W-:Y:S01]  /*2720*/  LOP3.LUT R118, R4, R3, RZ, 0xfc, !PT ;  /* 0x0000000304767212 */ /* 0x000fe200078efcff */
[----:B------:R-:W-:Y:S01]  /*2730*/  IMAD.SHL.U32 R3, R121, 0x40, RZ ;  /* 0x0000004079037824 */ /* 0x000fe200078e00ff */
[----:B------:R-:W-:-:S02]  /*2740*/  LOP3.LUT R0, R0, 0x10, R25, 0xf8, !PT ;  /* 0x0000001000007812 */ /* 0x000fc400078ef819 */
[----:B------:R-:W-:Y:S02]  /*2750*/  LOP3.LUT R5, R5, 0x8, R25, 0x78, !PT ;  /* 0x0000000805057812 */ /* 0x000fe400078e7819 */
[----:B------:R-:W-:Y:S01]  /*2760*/  LOP3.LUT R2, R0, 0xc0, R9, 0xf8, !PT ;  /* 0x000000c000027812 */ /* 0x000fe200078ef809 */
[----:B------:R-:W-:Y:S01]  /*2770*/  IMAD.U32 R0, RZ, RZ, UR44 ;  /* 0x0000002cff007e24 */ /* 0x000fe2000f8e00ff */
[----:B------:R-:W-:Y:S01]  /*2780*/  LOP3.LUT R7, R7, R5, RZ, 0xfc, !PT ;  /* 0x0000000507077212 */ /* 0x000fe200078efcff */
[----:B------:R-:W-:Y:S01]  /*2790*/  IMAD.SHL.U32 R5, R121, 0x10, RZ ;  /* 0x0000001079057824 */ /* 0x000fe200078e00ff */
[----:B------:R-:W-:Y:S01]  /*27a0*/  LOP3.LUT R8, R2, R8, RZ, 0x3c, !PT ;  /* 0x0000000802087212 */ /* 0x000fe200078e3cff */
[----:B------:R-:W-:Y:S01]  /*27b0*/  IMAD.U32 R2, RZ, RZ, UR41 ;  /* 0x00000029ff027e24 */ /* 0x000fe2000f8e00ff */
[----:B------:R-:W-:Y:S02]  /*27c0*/  IADD3 R0, PT, PT, R0, UR31, R252 ;  /* 0x0000001f00007c10 */ /* 0x000fe4000fffe0fc */
[----:B------:R-:W-:-:S02]  /*27d0*/  SEL R112, R112, 0xffffffe0, !P0 ;  /* 0xffffffe070707807 */ /* 0x000fc40004000000 */
[----:B------:R-:W-:Y:S02]  /*27e0*/  IADD3 R189, PT, PT, R0, -0x3f, -R2 ;  /* 0xffffffc100bd7810 */ /* 0x000fe40007ffe802 */
[----:B------:R-:W-:Y:S02]  /*27f0*/  LOP3.LUT R0, R12, 0xe006, R3, 0xc8, !PT ;  /* 0x0000e0060c007812 */ /* 0x000fe400078ec803 */
[----:B------:R-:W-:Y:S02]  /*2800*/  LOP3.LUT R3, R10, 0x20, RZ, 0xc0, !PT ;  /* 0x000000200a037812 */ /* 0x000fe400078ec0ff */
[----:B------:R-:W-:Y:S02]  /*2810*/  LOP3.LUT R4, R0, 0xc00, R10, 0xf8, !PT ;  /* 0x00000c0000047812 */ /* 0x000fe400078ef80a */
[----:B------:R-:W-:Y:S02]  /*2820*/  LOP3.LUT R2, R10, 0x120, RZ, 0xc0, !PT ;  /* 0x000001200a027812 */ /* 0x000fe400078ec0ff */
[----:B------:R-:W-:-:S02]  /*2830*/  LOP3.LUT R0, R3, 0x3800, R5, 0xf8, !PT ;  /* 0x0000380003007812 */ /* 0x000fc400078ef805 */
[----:B------:R-:W-:Y:S02]  /*2840*/  LOP3.LUT R10, R5, 0x1c0, RZ, 0xc0, !PT ;  /* 0x000001c0050a7812 */ /* 0x000fe400078ec0ff */
[--C-:B------:R-:W-:Y:S02]  /*2850*/  LOP3.LUT R2, R2, 0x600, R5.reuse, 0xf8, !PT ;  /* 0x0000060002027812 */ /* 0x100fe400078ef805 */
[----:B------:R-:W-:Y:S02]  /*2860*/  LOP3.LUT R5, R0, 0x100, R5, 0xf8, !PT ;  /* 0x0000010000057812 */ /* 0x000fe400078ef805 */
[----:B------:R-:W-:Y:S02]  /*2870*/  LOP3.LUT R0, R6, 0x8, R11, 0x78, !PT ;  /* 0x0000000806007812 */ /* 0x000fe400078e780b */
[----:B------:R-:W-:Y:S02]  /*2880*/  LOP3.LUT R3, R10, 0x38, R12, 0xf8, !PT ;  /* 0x000000380a037812 */ /* 0x000fe400078ef80c */
[----:B------:R-:W-:-:S02]  /*2890*/  LOP3.LUT P0, RZ, R121, 0x2, RZ, 0xc0, !PT ;  /* 0x0000000279ff7812 */ /* 0x000fc4000780c0ff */
[----:B------:R-:W-:Y:S01]  /*28a0*/  LOP3.LUT R120, R2, R0, RZ, 0xfc, !PT ;  /* 0x0000000002787212 */ /* 0x000fe200078efcff */
[----:B------:R-:W-:Y:S01]  /*28b0*/  IMAD.MOV.U32 R0, RZ, RZ, 0x10 ;  /* 0x00000010ff007424 */ /* 0x000fe200078e00ff */
[----:B------:R-:W-:Y:S01]  /*28c0*/  LOP3.LUT R4, R4, R3, RZ, 0xfc, !PT ;  /* 0x0000000304047212 */ /* 0x000fe200078efcff */
[----:B------:R-:W-:Y:S01]  /*28d0*/  IMAD.MOV.U32 R2, RZ, RZ, 0x20 ;  /* 0x00000020ff027424 */ /* 0x000fe200078e00ff */
[----:B------:R-:W-:Y:S02]  /*28e0*/  LOP3.LUT R3, R6, 0x8, R121, 0x78, !PT ;  /* 0x0000000806037812 */ /* 0x000fe400078e7879 */
[----:B------:R-:W-:Y:S02]  /*28f0*/  R2P PR, R121, 0x18 ;  /* 0x0000001879007804 */ /* 0x000fe40000000000 */
[----:B------:R-:W-:Y:S02]  /*2900*/  LOP3.LUT R3, R5, R3, RZ, 0xfc, !PT ;  /* 0x0000000305037212 */ /* 0x000fe400078efcff */
[----:B------:R-:W-:-:S02]  /*2910*/  SEL R0, R0, 0xfffffff0, !P1 ;  /* 0xfffffff000007807 */ /* 0x000fc40004800000 */
[----:B------:R-:W-:Y:S02]  /*2920*/  SEL R0, R2, 0xffffffe0, !P3 ;  /* 0xffffffe002007807 */ /* 0x000fe40005800000 */
[----:B------:R-:W-:Y:S02]  /*2930*/  LOP3.LUT R8, R8, 0x120, R9, 0xf8, !PT ;  /* 0x0000012008087812 */ /* 0x000fe400078ef809 */
[----:B------:R-:W-:Y:S02]  /*2940*/  LEA R118, R118, UR24, 0x1 ;  /* 0x0000001876767c11 */ /* 0x000fe4000f8e08ff */
[----:B------:R-:W-:Y:S02]  /*2950*/  LEA R113, R7, UR24, 0x1 ;  /* 0x0000001807717c11 */ /* 0x000fe4000f8e08ff */
[----:B------:R-:W-:Y:S01]  /*2960*/  LEA R116, R8, UR24, 0x1 ;  /* 0x0000001808747c11 */ /* 0x000fe2000f8e08ff */
[----:B------:R-:W-:Y:S01]  /*2970*/  VIADD R118, R118, UR10 ;  /* 0x0000000a76767c36 */ /* 0x000fe20008000000 */
[----:B------:R-:W-:Y:S01]  /*2980*/  SEL R119, R119, 0xffffffe0, !P0 ;  /* 0xffffffe077777807 */ /* 0x000fe20004000000 */
[----:B------:R-:W-:-:S02]  /*2990*/  IMAD.IADD R117, R112, 0x1, R113 ;  /* 0x0000000170757824 */ /* 0x000fc400078e0271 */
[----:B------:R-:W-:Y:S01]  /*29a0*/  VIADD R116, R116, UR10 ;  /* 0x0000000a74747c36 */ /* 0x000fe20008000000 */
[----:B----4-:R1:W-:Y:S04]  /*29b0*/  STL [R1+0x20], R29 ;  /* 0x0000201d01007387 */ /* 0x0103e80000100800 */
[----:B-----5:R1:W-:Y:S04]  /*29c0*/  STL [R1+0x1c], R28 ;  /* 0x00001c1c01007387 */ /* 0x0203e80000100800 */
[----:B------:R1:W-:Y:S04]  /*29d0*/  STL [R1+0x18], R27 ;  /* 0x0000181b01007387 */ /* 0x0003e80000100800 */
[----:B------:R1:W-:Y:S04]  /*29e0*/  STL [R1+0x14], R17 ;  /* 0x0000141101007387 */ /* 0x0003e80000100800 */
[----:B------:R1:W-:Y:S04]  /*29f0*/  STL [R1+0x2c], R4 ;  /* 0x00002c0401007387 */ /* 0x0003e80000100800 */
[----:B------:R1:W-:Y:S04]  /*2a00*/  STL [R1+0x28], R3 ;  /* 0x0000280301007387 */ /* 0x0003e80000100800 */
[----:B------:R1:W-:Y:S02]  /*2a10*/  STL [R1+0x24], R0 ;  /* 0x0000240001007387 */ /* 0x0003e40000100800 */
.L_x_679:
[----:B------:R-:W0:Y:S01]  /*2a20*/  LDGDEPBAR ;  /* 0x00000000000079af */ /* 0x000e220000000000 */
[----:B------:R-:W-:Y:S01]  /*2a30*/  IADD3 R112, PT, PT, R118, R112, RZ ;  /* 0x0000007076707210 */ /* 0x000fe20007ffe0ff */
[----:B------:R-:W-:Y:S01]  /*2a40*/  UIADD3 UR44, UPT, UPT, UR44, -0x80, URZ ;  /* 0xffffff802c2c7890 */ /* 0x000fe2000fffe0ff */
[----:B-1----:R-:W-:Y:S05]  /*2a50*/  IMAD.SHL.U32 R0, R121, 0x2, RZ ;  /* 0x0000000279007824 */ /* 0x002fea00078e00ff */
        /* <DEDUP_REMOVED lines=87> */
[CC--:B------:R-:W-:Y:S05]  /*2fd0*/  @!P0 ISETP.GE.AND P5, PT, R0.reuse, R13.reuse, PT ;  /* 0x0000000d0000820c */ /* 0x0c0fea0003fa6270 */
        /* <DEDUP_REMOVED lines=15> */
[--C-:B------:R-:W-:Y:S08]  /*30d0*/  FFMA.FTZ R3, R3, UR9, -R11.reuse ;  /* 0x0000000903037c23 */ /* 0x100ff0000801080b */
[----:B------:R1:W-:Y:S01]  /*30e0*/  MUFU.EX2 R19, R3 ;  /* 0x0000000300137308 */ /* 0x0003e20000000800 */
[C---:B----4-:R-:W-:Y:S04]  /*30f0*/  @!P0 VIMNMX R9, PT, PT, R189.reuse, UR31, PT ;  /* 0x0000001fbd098c48 */ /* 0x050fe8000bfe0100 */
        /* <DEDUP_REMOVED lines=9> */
[----:B------:R-:W-:Y:S03]  /*3190*/  FFMA.FTZ R3, R3, UR9, -R10 ;  /* 0x0000000903037c23 */ /* 0x000fe6000801080a */
        /* <DEDUP_REMOVED lines=58> */
[--C-:B------:R-:W-:Y:S01]  /*3540*/  FFMA.FTZ R2, R4, UR9, -R3.reuse ;  /* 0x0000000904027c23 */ /* 0x100fe20008010803 */
[----:B------:R-:W-:Y:S01]  /*3550*/  IMAD.MOV.U32 R4, RZ, RZ, R206 ;  /* 0x000000ffff047224 */ /* 0x000fe200078e00ce */
[----:B------:R-:W-:Y:S02]  /*3560*/  @!P0 FSEL R4, R206, -INF , !P3 ;  /* 0xff800000ce048808 */ /* 0x000fe40005800000 */
[----:B------:R3:W-:Y:S01]  /*3570*/  MUFU.EX2 R219, R2 ;  /* 0x0000000200db7308 */ /* 0x0007e20000000800 */
[C---:B--2---:R-:W-:Y:S01]  /*3580*/  FSETP.NEU.FTZ.AND P2, PT, R14.reuse, -INF , PT ;  /* 0xff8000000e00780b */ /* 0x044fe20003f5d000 */
[----:B------:R-:W-:Y:S01]  /*3590*/  FMUL.FTZ R15, R14, 1.4426950216293334961 ;  /* 0x3fb8aa3b0e0f7820 */ /* 0x000fe20000410000 */
[----:B------:R-:W-:Y:S01]  /*35a0*/  IMAD.MOV.U32 R14, RZ, RZ, R190 ;  /* 0x000000ffff0e7224 */ /* 0x000fe200078e00be */
[----:B------:R-:W-:Y:S05]  /*35b0*/  @!P0 FSEL R14, R190, -INF , !P6 ;  /* 0xff800000be0e8808 */ /* 0x000fea0007000000 */
[----:B------:R-:W-:Y:S04]  /*35c0*/  FFMA.FTZ R14, R14, UR9, -R3 ;  /* 0x000000090e0e7c23 */ /* 0x000fe80008010803 */
[----:B------:R2:W-:Y:S01]  /*35d0*/  MUFU.EX2 R218, R14 ;  /* 0x0000000e00da7308 */ /* 0x0005e20000000800 */
[----:B---3--:R-:W-:Y:S02]  /*35e0*/  FSEL R2, R15, RZ, P2 ;  /* 0x000000ff0f027208 */ /* 0x008fe40001000000 */
[----:B------:R-:W-:Y:S03]  /*35f0*/  @!P0 IADD3 R15, PT, PT, R0, 0x9, RZ ;  /* 0x00000009000f8810 */ /* 0x000fe60007ffe0ff */
[--C-:B------:R-:W-:Y:S01]  /*3600*/  FFMA.FTZ R4, R4, UR9, -R2.reuse ;  /* 0x0000000904047c23 */ /* 0x100fe20008010802 */
[--C-:B------:R-:W-:Y:S03]  /*3610*/  FFMA.FTZ R5, R5, UR9, -R2.reuse ;  /* 0x0000000905057c23 */ /* 0x100fe60008010802 */
        /* <DEDUP_REMOVED lines=15> */
[-C--:B------:R-:W-:Y:S04]  /*3710*/  @!P0 ISETP.GE.AND P3, PT, R14, R12.reuse, PT ;  /* 0x0000000c0e00820c */ /* 0x080fe80003f66270 */
[----:B------:R2:W-:Y:S01]  /*3720*/  MUFU.EX2 R215, R4 ;  /* 0x0000000400d77308 */ /* 0x0005e20000000800 */
[----:B------:R-:W-:Y:S02]  /*3730*/  @!P0 FSEL R17, R204, -INF , !P2 ;  /* 0xff800000cc118808 */ /* 0x000fe40005000000 */
[----:B------:R-:W-:Y:S01]  /*3740*/  @!P0 ISETP.GE.AND P2, PT, R14, R13, PT ;  /* 0x0000000d0e00820c */ /* 0x000fe20003f46270 */
        /* <DEDUP_REMOVED lines=8> */
[C---:B------:R-:W-:Y:S03]  /*37d0*/  @!P0 ISETP.GE.AND P2, PT, R15.reuse, R13, PT ;  /* 0x0000000d0f00820c */ /* 0x040fe60003f46270 */
        /* <DEDUP_REMOVED lines=13> */
[--C-:B---3--:R-:W-:Y:S01]  /*38b0*/  FFMA.FTZ R15, R16, UR9, -R10.reuse ;  /* 0x00000009100f7c23 */ /* 0x108fe2000801080a */
        /* <DEDUP_REMOVED lines=19> */
[C---:B------:R-:W-:Y:S01]  /*39f0*/  @!P0 ISETP.GE.AND P2, PT, R15.reuse, R13, PT ;  /* 0x0000000d0f00820c */ /* 0x040fe20003f46270 */
        /* <DEDUP_REMOVED lines=28> */
[----:B------:R-:W-:Y:S02]  /*3bc0*/  @!P0 FSEL R5, R199, -INF , !P3 ;  /* 0xff800000c7058808 */ /* 0x000fe40005800000 */
[----:B------:R-:W-:Y:S03]  /*3bd0*/  MOV R17, R196 ;  /* 0x000000c400117202 */ /* 0x000fe60000000f00 */
        /* <DEDUP_REMOVED lines=33> */
[----:B------:R-:W-:Y:S03]  /*3df0*/  FFMA.FTZ R4, R4, UR9, -R3 ;  /* 0x0000000904047c23 */ /* 0x000fe60008010803 */
[----:B------:R-:W-:Y:S01]  /*3e00*/  MUFU.TANH R161, R41 ;  /* 0x0000002900a17308 */ /* 0x000fe20000002400 */
[----:B------:R-:W-:Y:S02]  /*3e10*/  @!P0 FSEL R5, R173, -INF , !P2 ;  /* 0xff800000ad058808 */ /* 0x000fe40005000000 */
[----:B------:R-:W-:Y:S04]  /*3e20*/  @!P0 ISETP.GE.AND P2, PT, R15, R8, PT ;  /* 0x000000080f00820c */ /* 0x000fe80003f46270 */
[----:B------:R-:W-:Y:S03]  /*3e30*/  @!P0 FSEL R17, R196, -INF , !P2 ;  /* 0xff800000c4118808 */ /* 0x000fe60005000000 */
[----:B------:R3:W-:Y:S01]  /*3e40*/  MUFU.EX2 R203, R4 ;  /* 0x0000000400cb7308 */ /* 0x0007e20000000800 */
[-C--:B------:R-:W-:Y:S01]  /*3e50*/  @!P0 ISETP.GE.AND P2, PT, R14, R13.reuse, PT ;  /* 0x0000000d0e00820c */ /* 0x080fe20003f46270 */
[----:B------:R-:W-:Y:S02]  /*3e60*/  IMAD.MOV.U32 R14, RZ, RZ, R151 ;  /* 0x000000ffff0e7224 */ /* 0x000fe400078e0097 */
[----:B----4-:R-:W-:Y:S01]  /*3e70*/  FFMA.FTZ R16, R17, UR9, -R2 ;  /* 0x0000000911107c23 */ /* 0x010fe20008010802 */
[----:B------:R-:W-:Y:S05]  /*3e80*/  MOV R17, R238 ;  /* 0x000000ee00117202 */ /* 0x000fea0000000f00 */
[----:B------:R4:W-:Y:S10]  /*3e90*/  MUFU.EX2 R216, R16 ;  /* 0x0000001000d87308 */ /* 0x0009f40000000800 */
[----:B------:R-:W-:Y:S01]  /*3ea0*/  MUFU.TANH R181, R43 ;  /* 0x0000002b00b57308 */ /* 0x000fe20000002400 */
[----:B---3--:R-:W-:Y:S09]  /*3eb0*/  FFMA.FTZ R4, R5, UR9, -R3 ;  /* 0x0000000905047c23 */ /* 0x008ff20008010803 */
[----:B------:R3:W-:Y:S01]  /*3ec0*/  MUFU.EX2 R202, R4 ;  /* 0x0000000400ca7308 */ /* 0x0007e20000000800 */
[----:B----4-:R-:W-:Y:S01]  /*3ed0*/  IMAD.MOV.U32 R16, RZ, RZ, R239 ;  /* 0x000000ffff107224 */ /* 0x010fe200078e00ef */
[----:B------:R-:W-:Y:S02]  /*3ee0*/  @!P0 FSEL R16, R239, -INF , !P2 ;  /* 0xff800000ef108808 */ /* 0x000fe40005000000 */
[C---:B------:R-:W-:Y:S03]  /*3ef0*/  @!P0 ISETP.GE.AND P2, PT, R15.reuse, R13, PT ;  /* 0x0000000d0f00820c */ /* 0x040fe60003f46270 */
[--C-:B------:R-:W-:Y:S03]  /*3f00*/  FFMA.FTZ R18, R16, UR9, -R11.reuse ;  /* 0x0000000910127c23 */ /* 0x100fe6000801080b */
[----:B------:R-:W4:Y:S01]  /*3f10*/  MUFU.TANH R182, R42 ;  /* 0x0000002a00b67308 */ /* 0x000f220000002400 */
[----:B------:R-:W-:Y:S02]  /*3f20*/  @!P0 FSEL R17, R238, -INF , !P2 ;  /* 0xff800000ee118808 */ /* 0x000fe40005000000 */
[----:B------:R-:W-:Y:S02]  /*3f30*/  @!P0 ISETP.GE.AND P2, PT, R15, R12, PT ;  /* 0x0000000c0f00820c */ /* 0x000fe40003f46270 */
[----:B------:R-:W-:Y:S01]  /*3f40*/  MOV R16, R152 ;  /* 0x0000009800107202 */ /* 0x000fe20000000f00 */
[--C-:B------:R-:W-:Y:S01]  /*3f50*/  FFMA.FTZ R15, R17, UR9, -R11.reuse ;  /* 0x00000009110f7c23 */ /* 0x100fe2000801080b */
[----:B------:R-:W-:Y:S03]  /*3f60*/  @!P0 FSEL R14, R151, -INF , !P2 ;  /* 0xff800000970e8808 */ /* 0x000fe60005000000 */
[----:B------:R1:W-:Y:S01]  /*3f70*/  MUFU.EX2 R73, R18 ;  /* 0x0000001200497308 */ /* 0x0003e20000000800 */
[----:B---3--:R-:W3:Y:S01]  /*3f80*/  LDSM.16.M88.4 R4, [R117+0x6c00] ;  /* 0x006c00007504783b */ /* 0x008ee20000000200 */
[----:B------:R-:W-:Y:S01]  /*3f90*/  @!P0 FSEL R16, R152, -INF , !P3 ;  /* 0xff80000098108808 */ /* 0x000fe20005800000 */
[--C-:B------:R-:W-:Y:S01]  /*3fa0*/  FFMA.FTZ R14, R14, UR9, -R10.reuse ;  /* 0x000000090e0e7c23 */ /* 0x100fe2000801080a */
[----:B--2---:R-:W-:Y:S06]  /*3fb0*/  MOV R17, R235 ;  /* 0x000000eb00117202 */ /* 0x004fec0000000f00 */
[----:B------:R2:W-:Y:S10]  /*3fc0*/  MUFU.EX2 R72, R15 ;  /* 0x0000000f00487308 */ /* 0x0005f40000000800 */
[----:B------:R4:W-:Y:S01]  /*3fd0*/  MUFU.EX2 R169, R14 ;  /* 0x0000000e00a97308 */ /* 0x0009e20000000800 */
[----:B-1----:R-:W3:Y:S09]  /*3fe0*/  LDL R18, [R1+0x24] ;  /* 0x0000240001127983 */ /* 0x002ef20000100800 */
[----:B------:R-:W-:Y:S01]  /*3ff0*/  MUFU.TANH R154, R44 ;  /* 0x0000002c009a7308 */ /* 0x000fe20000002400 */
[----:B--2---:R-:W-:Y:S01]  /*4000*/  FFMA.FTZ R15, R16, UR9, -R10 ;  /* 0x00000009100f7c23 */ /* 0x004fe2000801080a */
[----:B------:R-:W-:Y:S08]  /*4010*/  MOV R16, R236 ;  /* 0x000000ec00107202 */ /* 0x000ff00000000f00 */
[----:B------:R1:W-:Y:S01]  /*4020*/  MUFU.EX2 R170, R15 ;  /* 0x0000000f00aa7308 */ /* 0x0003e20000000800 */
[----:B----4-:R-:W-:Y:S04]  /*4030*/  @!P0 IADD3 R14, PT, PT, R0, 0x20, RZ ;  /* 0x00000020000e8810 */ /* 0x010fe80007ffe0ff */
[C---:B------:R-:W-:Y:S02]  /*4040*/  @!P0 ISETP.GE.AND P3, PT, R14.reuse, R12, PT ;  /* 0x0000000c0e00820c */ /* 0x040fe40003f66270 */
[-C--:B------:R-:W-:Y:S03]  /*4050*/  @!P0 ISETP.GE.AND P2, PT, R14, R13.reuse, PT ;  /* 0x0000000d0e00820c */ /* 0x080fe60003f46270 */
[----:B------:R-:W-:Y:S01]  /*4060*/  MUFU.TANH R153, R45 ;  /* 0x0000002d00997308 */ /* 0x000fe20000002400 */
[-C--:B---3--:R-:W-:Y:S03]  /*4070*/  HMMA.16816.F32.BF16 R52, R104, R4.reuse, R52 ;  /* 0x000000046834723c */ /* 0x088fe60000041834 */
[----:B------:R-:W-:Y:S06]  /*4080*/  @!P0 FSEL R16, R236, -INF , !P2 ;  /* 0xff800000ec108808 */ /* 0x000fec0005000000 */
[----:B------:R-:W-:Y:S01]  /*4090*/  MUFU.TANH R176, R46 ;  /* 0x0000002e00b07308 */ /* 0x000fe20000002400 */
[C---:B------:R-:W-:Y:S04]  /*40a0*/  HMMA.16816.F32.BF16 R56, R112.reuse, R4, R56 ;  /* 0x000000047038723c */ /* 0x040fe80000041838 */
[----:B------:R-:W-:Y:S01]  /*40b0*/  MOV R4, R146 ;  /* 0x0000009200047202 */ /* 0x000fe20000000f00 */
[----:B-1----:R-:W-:Y:S01]  /*40c0*/  @!P0 VIADD R15, R0, 0x21 ;  /* 0x00000021000f8836 */ /* 0x002fe20000000000 */
[----:B------:R-:W-:Y:S03]  /*40d0*/  @!P0 FSEL R4, R146, -INF , !P3 ;  /* 0xff80000092048808 */ /* 0x000fe60005800000 */
[----:B------:R-:W1:Y:S01]  /*40e0*/  MUFU.TANH R175, R47 ;  /* 0x0000002f00af7308 */ /* 0x000e620000002400 */
[----:B------:R-:W-:Y:S02]  /*40f0*/  IMAD.MOV.U32 R5, RZ, RZ, R148 ;  /* 0x000000ffff057224 */ /* 0x000fe400078e0094 */
[----:B------:R-:W-:Y:S01]  /*4100*/  FFMA.FTZ R16, R16, UR9, -R11 ;  /* 0x0000000910107c23 */ /* 0x000fe2000801080b */
[----:B------:R-:W-:Y:S01]  /*4110*/  @!P0 ISETP.GE.AND P2, PT, R15, R13, PT ;  /* 0x0000000d0f00820c */ /* 0x000fe20003f46270 */
[--C-:B------:R-:W-:Y:S01]  /*4120*/  FFMA.FTZ R4, R4, UR9, -R10.reuse ;  /* 0x0000000904047c23 */ /* 0x100fe2000801080a */
[-C--:B------:R-:W-:Y:S04]  /*4130*/  HMMA.16816.F32.BF16 R60, R112, R6.reuse, R60 ;  /* 0x00000006703c723c */ /* 0x080fe8000004183c */
[----:B------:R2:W-:Y:S01]  /*4140*/  MUFU.EX2 R163, R4 ;  /* 0x0000000400a37308 */ /* 0x0005e20000000800 */
[----:B------:R-:W-:Y:S01]  /*4150*/  @!P0 FSEL R17, R235, -INF , !P2 ;  /* 0xff800000eb118808 */ /* 0x000fe20005000000 */
[----:B------:R-:W-:Y:S01]  /*4160*/  IMAD.MOV.U32 R114, RZ, RZ, R19 ;  /* 0x000000ffff727224 */ /* 0x000fe200078e0013 */
[----:B------:R-:W-:Y:S01]  /*4170*/  @!P0 ISETP.GE.AND P2, PT, R15, R12, PT ;  /* 0x0000000c0f00820c */ /* 0x000fe20003f46270 */
[----:B------:R-:W-:Y:S01]  /*4180*/  FMUL.FTZ R52, R52, UR11 ;  /* 0x0000000b34347c20 */ /* 0x000fe20008410000 */
[----:B------:R-:W-:Y:S01]  /*4190*/  HMMA.16816.F32.BF16 R64, R104, R6, R64 ;  /* 0x000000066840723c */ /* 0x000fe20000041840 */
[----:B------:R-:W-:Y:S04]  /*41a0*/  IMAD.MOV.U32 R106, RZ, RZ, 0x20 ;  /* 0x00000020ff6a7424 */ /* 0x000fe800078e00ff */
[----:B------:R3:W-:Y:S01]  /*41b0*/  MUFU.EX2 R251, R16 ;  /* 0x0000001000fb7308 */ /* 0x0007e20000000800 */
[----:B------:R-:W-:Y:S01]  /*41c0*/  @!P0 FSEL R5, R148, -INF , !P2 ;  /* 0xff80000094058808 */ /* 0x000fe20005000000 */
[----:B------:R-:W-:Y:S01]  /*41d0*/  FMUL.FTZ R53, R53, UR11 ;  /* 0x0000000b35357c20 */ /* 0x000fe20008410000 */
[----:B------:R-:W-:Y:S01]  /*41e0*/  @!P0 ISETP.GE.AND P2, PT, R14, R9, PT ;  /* 0x000000090e00820c */ /* 0x000fe20003f46270 */
[----:B------:R-:W-:Y:S01]  /*41f0*/  FMUL.FTZ R54, R54, UR11 ;  /* 0x0000000b36367c20 */ /* 0x000fe20008410000 */
[----:B------:R-:W-:Y:S01]  /*4200*/  @!P0 ISETP.GE.AND P3, PT, R14, R8, PT ;  /* 0x000000080e00820c */ /* 0x000fe20003f66270 */
[----:B------:R-:W-:Y:S01]  /*4210*/  FMUL.FTZ R56, R56, UR11 ;  /* 0x0000000b38387c20 */ /* 0x000fe20008410000 */
[----:B------:R-:W-:Y:S03]  /*4220*/  SEL R112, R106, 0xffffffe0, !P1 ;  /* 0xffffffe06a707807 */ /* 0x000fe60004800000 */
[----:B------:R-:W4:Y:S01]  /*4230*/  MUFU.TANH R233, R48 ;  /* 0x0000003000e97308 */ /* 0x000f220000002400 */
        /* <DEDUP_REMOVED lines=16> */
[----:B------:R-:W-:Y:S01]  /*4340*/  IMAD.MOV.U32 R5, RZ, RZ, R182 ;  /* 0x000000ffff057224 */ /* 0x000fe200078e00b6 */
[----:B------:R-:W-:Y:S02]  /*4350*/  @!P0 FSEL R5, R182, -INF , !P3 ;  /* 0xff800000b6058808 */ /* 0x000fe40005800000 */
[----:B-1----:R-:W-:Y:S02]  /*4360*/  MOV R6, R175 ;  /* 0x000000af00067202 */ /* 0x002fe40000000f00 */
[----:B------:R-:W-:Y:S01]  /*4370*/  MOV R17, 0x10 ;  /* 0x0000001000117802 */ /* 0x000fe20000000f00 */
[----:B------:R-:W-:Y:S03]  /*4380*/  FFMA.FTZ R5, R5, UR9, -R2 ;  /* 0x0000000905057c23 */ /* 0x000fe60008010802 */
[----:B------:R-:W-:Y:S01]  /*4390*/  MUFU.TANH R232, R49 ;  /* 0x0000003100e87308 */ /* 0x000fe20000002400 */
[----:B--2---:R-:W-:Y:S02]  /*43a0*/  MOV R4, R162 ;  /* 0x000000a200047202 */ /* 0x004fe40000000f00 */
[----:B------:R-:W-:Y:S02]  /*43b0*/  @!P0 FSEL R4, R162, -INF , !P2 ;  /* 0xff800000a2048808 */ /* 0x000fe40005000000 */
[----:B------:R-:W-:Y:S02]  /*43c0*/  @!P0 ISETP.GE.AND P2, PT, R15, R9, PT ;  /* 0x000000090f00820c */ /* 0x000fe40003f46270 */
[----:B------:R-:W-:Y:S03]  /*43d0*/  SEL R17, R17, 0xfffffff0, !P1 ;  /* 0xfffffff011117807 */ /* 0x000fe60004800000 */
[----:B------:R1:W-:Y:S01]  /*43e0*/  MUFU.EX2 R213, R5 ;  /* 0x0000000500d57308 */ /* 0x0003e20000000800 */
[--C-:B------:R-:W-:Y:S01]  /*43f0*/  FFMA.FTZ R4, R4, UR9, -R3.reuse ;  /* 0x0000000904047c23 */ /* 0x100fe20008010803 */
[----:B---3--:R-:W-:Y:S02]  /*4400*/  MOV R16, R161 ;  /* 0x000000a100107202 */ /* 0x008fe40000000f00 */
[----:B------:R-:W-:Y:S02]  /*4410*/  @!P0 FSEL R16, R161, -INF , !P2 ;  /* 0xff800000a1108808 */ /* 0x000fe40005000000 */
[----:B------:R-:W-:Y:S04]  /*4420*/  IADD3 R132, PT, PT, R17, R125, RZ ;  /* 0x0000007d11847210 */ /* 0x000fe80007ffe0ff */
[----:B------:R2:W-:Y:S01]  /*4430*/  MUFU.EX2 R193, R4 ;  /* 0x0000000400c17308 */ /* 0x0005e20000000800 */
[-C--:B------:R-:W-:Y:S01]  /*4440*/  @!P0 ISETP.GE.AND P2, PT, R15, R8.reuse, PT ;  /* 0x000000080f00820c */ /* 0x080fe20003f46270 */
[--C-:B------:R-:W-:Y:S01]  /*4450*/  FFMA.FTZ R14, R16, UR9, -R3.reuse ;  /* 0x00000009100e7c23 */ /* 0x100fe20008010803 */
[----:B------:R-:W-:Y:S01]  /*4460*/  MOV R15, R153 ;  /* 0x00000099000f7202 */ /* 0x000fe20000000f00 */
[----:B------:R-:W3:Y:S06]  /*4470*/  LDL R16, [R1+0x28] ;  /* 0x0000280001107983 */ /* 0x000eec0000100800 */
[----:B------:R4:W-:Y:S01]  /*4480*/  MUFU.EX2 R191, R14 ;  /* 0x0000000e00bf7308 */ /* 0x0009e20000000800 */
[----:B-1----:R-:W-:Y:S09]  /*4490*/  IMAD.MOV.U32 R5, RZ, RZ, R154 ;  /* 0x000000ffff057224 */ /* 0x002ff200078e009a */
[----:B------:R-:W-:Y:S01]  /*44a0*/  MUFU.TANH R140, R50 ;  /* 0x00000032008c7308 */ /* 0x000fe20000002400 */
[----:B--2---:R-:W-:Y:S02]  /*44b0*/  MOV R4, R181 ;  /* 0x000000b500047202 */ /* 0x004fe40000000f00 */
[----:B------:R-:W-:Y:S07]  /*44c0*/  @!P0 FSEL R4, R181, -INF , !P2 ;  /* 0xff800000b5048808 */ /* 0x000fee0005000000 */
[----:B------:R-:W-:Y:S01]  /*44d0*/  MUFU.TANH R139, R51 ;  /* 0x00000033008b7308 */ /* 0x000fe20000002400 */
[----:B------:R-:W-:Y:S01]  /*44e0*/  FFMA.FTZ R4, R4, UR9, -R2 ;  /* 0x0000000904047c23 */ /* 0x000fe20008010802 */
[C---:B----4-:R-:W-:Y:S08]  /*44f0*/  @!P0 IADD3 R14, PT, PT, R0.reuse, 0x29, RZ ;  /* 0x00000029000e8810 */ /* 0x050ff00007ffe0ff */
[----:B------:R1:W-:Y:S10]  /*4500*/  MUFU.EX2 R212, R4 ;  /* 0x0000000400d47308 */ /* 0x0003f40000000800 */
[----:B------:R-:W-:Y:S10]  /*4510*/  MUFU.TANH R231, R52 ;  /* 0x0000003400e77308 */ /* 0x000ff40000002400 */
[----:B------:R-:W-:Y:S01]  /*4520*/  MUFU.TANH R230, R53 ;  /* 0x0000003500e67308 */ /* 0x000fe20000002400 */
[----:B-1----:R-:W-:Y:S04]  /*4530*/  @!P0 IADD3 R4, PT, PT, R0, 0x28, RZ ;  /* 0x0000002800048810 */ /* 0x002fe80007ffe0ff */
[CC--:B------:R-:W-:Y:S02]  /*4540*/  @!P0 ISETP.GE.AND P2, PT, R4.reuse, R9.reuse, PT ;  /* 0x000000090400820c */ /* 0x0c0fe40003f46270 */
[-C--:B------:R-:W-:Y:S03]  /*4550*/  @!P0 ISETP.GE.AND P3, PT, R4, R8.reuse, PT ;  /* 0x000000080400820c */ /* 0x080fe60003f66270 */
[----:B------:R-:W-:Y:S01]  /*4560*/  MUFU.TANH R137, R54 ;  /* 0x0000003600897308 */ /* 0x000fe20000002400 */
[----:B------:R-:W-:Y:S02]  /*4570*/  @!P0 FSEL R5, R154, -INF , !P2 ;  /* 0xff8000009a058808 */ /* 0x000fe40005000000 */
[C---:B------:R-:W-:Y:S03]  /*4580*/  @!P0 ISETP.GE.AND P2, PT, R14.reuse, R9, PT ;  /* 0x000000090e00820c */ /* 0x040fe60003f46270 */
[--C-:B------:R-:W-:Y:S01]  /*4590*/  FFMA.FTZ R5, R5, UR9, -R3.reuse ;  /* 0x0000000905057c23 */ /* 0x100fe20008010803 */
[----:B------:R-:W-:Y:S03]  /*45a0*/  @!P0 FSEL R15, R153, -INF , !P2 ;  /* 0xff800000990f8808 */ /* 0x000fe60005000000 */
[----:B------:R-:W-:Y:S01]  /*45b0*/  MUFU.TANH R149, R56 ;  /* 0x0000003800957308 */ /* 0x000fe20000002400 */
[----:B------:R-:W-:Y:S01]  /*45c0*/  @!P0 ISETP.GE.AND P2, PT, R14, R8, PT ;  /* 0x000000080e00820c */ /* 0x000fe20003f46270 */
[----:B------:R-:W-:Y:S01]  /*45d0*/  FFMA.FTZ R7, R15, UR9, -R3 ;  /* 0x000000090f077c23 */ /* 0x000fe20008010803 */
[----:B------:R-:W-:Y:S02]  /*45e0*/  IADD3 R15, PT, PT, R125, 0x12000, RZ ;  /* 0x000120007d0f7810 */ /* 0x000fe40007ffe0ff */
[----:B------:R-:W-:Y:S05]  /*45f0*/  @!P0 FSEL R6, R175, -INF , !P2 ;  /* 0xff800000af068808 */ /* 0x000fea0005000000 */
[----:B------:R1:W-:Y:S01]  /*4600*/  MUFU.EX2 R180, R5 ;  /* 0x0000000500b47308 */ /* 0x0003e20000000800 */
[----:B------:R-:W-:Y:S02]  /*4610*/  @P4 IADD3 R127, PT, PT, R15, -0x40, RZ ;  /* 0xffffffc00f7f4810 */ /* 0x000fe40007ffe0ff */
[----:B------:R-:W-:Y:S03]  /*4620*/  @!P0 ISETP.GE.AND P2, PT, R4, R13, PT ;  /* 0x0000000d0400820c */ /* 0x000fe60003f46270 */
[----:B------:R-:W-:Y:S04]  /*4630*/  IMAD.IADD R130, R17, 0x1, R127 ;  /* 0x0000000111827824 */ /* 0x000fe800078e027f */
[----:B------:R2:W-:Y:S10]  /*4640*/  MUFU.EX2 R179, R7 ;  /* 0x0000000700b37308 */ /* 0x0005f40000000800 */
[----:B------:R-:W-:Y:S01]  /*4650*/  MUFU.TANH R150, R57 ;  /* 0x0000003900967308 */ /* 0x000fe20000002400 */
[----:B-1----:R-:W-:Y:S01]  /*4660*/  IMAD.MOV.U32 R5, RZ, RZ, R176 ;  /* 0x000000ffff057224 */ /* 0x002fe200078e00b0 */
[----:B------:R-:W-:Y:S02]  /*4670*/  @!P0 FSEL R5, R176, -INF , !P3 ;  /* 0xff800000b0058808 */ /* 0x000fe40005800000 */
[----:B------:R-:W-:Y:S01]  /*4680*/  @!P0 ISETP.GE.AND P3, PT, R4, R12, PT ;  /* 0x0000000c0400820c */ /* 0x000fe20003f66270 */
[----:B------:R-:W-:Y:S02]  /*4690*/  IMAD.U32 R4, RZ, RZ, UR16 ;  /* 0x00000010ff047e24 */ /* 0x000fe4000f8e00ff */
[--C-:B------:R-:W-:Y:S03]  /*46a0*/  FFMA.FTZ R5, R5, UR9, -R2.reuse ;  /* 0x0000000905057c23 */ /* 0x100fe60008010802 */
[----:B------:R-:W1:Y:S01]  /*46b0*/  MUFU.TANH R136, R55 ;  /* 0x0000003700887308 */ /* 0x000e620000002400 */
[----:B--2---:R-:W-:Y:S02]  /*46c0*/  MOV R7, R233 ;  /* 0x000000e900077202 */ /* 0x004fe40000000f00 */
[----:B------:R-:W-:Y:S02]  /*46d0*/  @!P0 FSEL R7, R233, -INF , !P2 ;  /* 0xff800000e9078808 */ /* 0x000fe40005000000 */
[----:B------:R-:W-:Y:S05]  /*46e0*/  @!P0 ISETP.GE.AND P2, PT, R14, R13, PT ;  /* 0x0000000d0e00820c */ /* 0x000fea0003f46270 */
[----:B------:R2:W-:Y:S01]  /*46f0*/  MUFU.EX2 R209, R5 ;  /* 0x0000000500d17308 */ /* 0x0005e20000000800 */
[--C-:B------:R-:W-:Y:S09]  /*4700*/  FFMA.FTZ R7, R7, UR9, -R11.reuse ;  /* 0x0000000907077c23 */ /* 0x100ff2000801080b */
[----:B------:R4:W-:Y:S01]  /*4710*/  MUFU.EX2 R243, R7 ;  /* 0x0000000700f37308 */ /* 0x0009e20000000800 */
[----:B-1----:R-:W-:Y:S09]  /*4720*/  MOV R15, R136 ;  /* 0x00000088000f7202 */ /* 0x002ff20000000f00 */
[----:B------:R-:W1:Y:S01]  /*4730*/  MUFU.TANH R167, R58 ;  /* 0x0000003a00a77308 */ /* 0x000e620000002400 */
[----:B--2---:R-:W-:Y:S01]  /*4740*/  FFMA.FTZ R5, R6, UR9, -R2 ;  /* 0x0000000906057c23 */ /* 0x004fe20008010802 */
[----:B------:R-:W-:Y:S02]  /*4750*/  MOV R6, R232 ;  /* 0x000000e800067202 */ /* 0x000fe40000000f00 */
[----:B------:R-:W-:Y:S02]  /*4760*/  @!P0 FSEL R6, R232, -INF , !P2 ;  /* 0xff800000e8068808 */ /* 0x000fe40005000000 */
[----:B------:R-:W-:Y:S04]  /*4770*/  LEA R104, P2, R252, R4, 0x2 ;  /* 0x00000004fc687211 */ /* 0x000fe800078410ff */
[----:B------:R2:W-:Y:S01]  /*4780*/  MUFU.EX2 R208, R5 ;  /* 0x0000000500d07308 */ /* 0x0005e20000000800 */
[--C-:B------:R-:W-:Y:S01]  /*4790*/  FFMA.FTZ R6, R6, UR9, -R11.reuse ;  /* 0x0000000906067c23 */ /* 0x100fe2000801080b */
[----:B----4-:R-:W-:Y:S01]  /*47a0*/  IMAD.MOV.U32 R7, RZ, RZ, R140 ;  /* 0x000000ffff077224 */ /* 0x010fe200078e008c */
[----:B------:R-:W-:Y:S02]  /*47b0*/  @!P0 FSEL R7, R140, -INF , !P3 ;  /* 0xff8000008c078808 */ /* 0x000fe40005800000 */
[----:B------:R-:W-:Y:S05]  /*47c0*/  @!P0 IADD3 R4, PT, PT, R0, 0x31, RZ ;  /* 0x0000003100048810 */ /* 0x000fea0007ffe0ff */
[----:B------:R4:W-:Y:S01]  /*47d0*/  MUFU.EX2 R242, R6 ;  /* 0x0000000600f27308 */ /* 0x0009e20000000800 */
[--C-:B------:R-:W-:Y:S09]  /*47e0*/  FFMA.FTZ R7, R7, UR9, -R10.reuse ;  /* 0x0000000907077c23 */ /* 0x100ff2000801080a */
[----:B------:R1:W-:Y:S01]  /*47f0*/  MUFU.EX2 R147, R7 ;  /* 0x0000000700937308 */ /* 0x0003e20000000800 */
[----:B--2---:R-:W-:Y:S04]  /*4800*/  MOV R5, UR17 ;  /* 0x0000001100057c02 */ /* 0x004fe80008000f00 */
[----:B------:R-:W-:Y:S01]  /*4810*/  LEA.HI.X R105, R252, R5, RZ, 0x2, P2 ;  /* 0x00000005fc697211 */ /* 0x000fe200010f14ff */
[----:B------:R-:W-:Y:S01]  /*4820*/  @!P0 VIADD R5, R0, 0x30 ;  /* 0x0000003000058836 */ /* 0x000fe20000000000 */
[----:B------:R-:W-:Y:S03]  /*4830*/  @!P0 ISETP.GE.AND P2, PT, R14, R12, PT ;  /* 0x0000000c0e00820c */ /* 0x000fe60003f46270 */
[----:B------:R-:W2:Y:S01]  /*4840*/  MUFU.TANH R166, R59 ;  /* 0x0000003b00a67308 */ /* 0x000ea20000002400 */
[----:B----4-:R-:W-:Y:S01]  /*4850*/  MOV R6, R139 ;  /* 0x0000008b00067202 */ /* 0x010fe20000000f00 */
[----:B------:R-:W4:Y:S01]  /*4860*/  LDG.E R124, desc[UR32][R104.64] ;  /* 0x00000020687c7981 */ /* 0x000f22000c1e1900 */
[----:B------:R-:W-:Y:S02]  /*4870*/  @!P0 FSEL R6, R139, -INF , !P2 ;  /* 0xff8000008b068808 */ /* 0x000fe40005000000 */
[C---:B------:R-:W-:Y:S01]  /*4880*/  @!P0 ISETP.GE.AND P3, PT, R5.reuse, R13, PT ;  /* 0x0000000d0500820c */ /* 0x040fe20003f66270 */
[----:B------:R-:W4:Y:S01]  /*4890*/  LDG.E R123, desc[UR32][R104.64+0x20] ;  /* 0x00002020687b7981 */ /* 0x000f22000c1e1900 */
[----:B------:R-:W-:Y:S01]  /*48a0*/  @!P0 ISETP.GE.AND P6, PT, R5, R9, PT ;  /* 0x000000090500820c */ /* 0x000fe20003fc6270 */
[--C-:B------:R-:W-:Y:S01]  /*48b0*/  FFMA.FTZ R6, R6, UR9, -R10.reuse ;  /* 0x0000000906067c23 */ /* 0x100fe2000801080a */
[----:B-1----:R-:W-:Y:S01]  /*48c0*/  MOV R7, R231 ;  /* 0x000000e700077202 */ /* 0x002fe20000000f00 */
[----:B------:R-:W5:Y:S01]  /*48d0*/  LDG.E R122, desc[UR32][R104.64+0x100] ;  /* 0x00010020687a7981 */ /* 0x000f62000c1e1900 */
[----:B------:R-:W-:Y:S01]  /*48e0*/  @!P0 FSEL R7, R231, -INF , !P3 ;  /* 0xff800000e7078808 */ /* 0x000fe20005800000 */
[----:B------:R1:W-:Y:S01]  /*48f0*/  MUFU.EX2 R145, R6 ;  /* 0x0000000600917308 */ /* 0x0003e20000000800 */
[C---:B------:R-:W-:Y:S01]  /*4900*/  @!P0 ISETP.GE.AND P3, PT, R5.reuse, R8, PT ;  /* 0x000000080500820c */ /* 0x040fe20003f66270 */
[----:B------:R4:W5:Y:S01]  /*4910*/  LDG.E R115, desc[UR32][R104.64+0x120] ;  /* 0x0001202068737981 */ /* 0x000962000c1e1900 */
[-C--:B------:R-:W-:Y:S01]  /*4920*/  @!P0 ISETP.GE.AND P5, PT, R5, R12.reuse, PT ;  /* 0x0000000c0500820c */ /* 0x080fe20003fa6270 */
[--C-:B------:R-:W-:Y:S01]  /*4930*/  FFMA.FTZ R5, R7, UR9, -R11.reuse ;  /* 0x0000000907057c23 */ /* 0x100fe2000801080b */
[C---:B------:R-:W-:Y:S02]  /*4940*/  @!P0 ISETP.GE.AND P2, PT, R4.reuse, R13, PT ;  /* 0x0000000d0400820c */ /* 0x040fe40003f46270 */
[----:B------:R-:W-:Y:S03]  /*4950*/  MOV R14, R137 ;  /* 0x00000089000e7202 */ /* 0x000fe60000000f00 */
[----:B------:R2:W-:Y:S01]  /*4960*/  MUFU.EX2 R241, R5 ;  /* 0x0000000500f17308 */ /* 0x0005e20000000800 */
[----:B------:R-:W-:Y:S02]  /*4970*/  @!P0 FSEL R14, R137, -INF , !P5 ;  /* 0xff800000890e8808 */ /* 0x000fe40006800000 */
[----:B------:R-:W-:Y:S02]  /*4980*/  @!P0 ISETP.GE.AND P5, PT, R4, R9, PT ;  /* 0x000000090400820c */ /* 0x000fe40003fa6270 */
[----:B------:R-:W-:Y:S01]  /*4990*/  MOV R7, R167 ;  /* 0x000000a700077202 */ /* 0x000fe20000000f00 */
[----:B------:R-:W-:Y:S01]  /*49a0*/  FFMA.FTZ R14, R14, UR9, -R10 ;  /* 0x000000090e0e7c23 */ /* 0x000fe2000801080a */
[----:B------:R-:W-:Y:S03]  /*49b0*/  @!P0 FSEL R7, R167, -INF , !P3 ;  /* 0xff800000a7078808 */ /* 0x000fe60005800000 */
[----:B------:R-:W2:Y:S01]  /*49c0*/  MUFU.TANH R142, R60 ;  /* 0x0000003c008e7308 */ /* 0x000ea20000002400 */
[----:B-1----:R-:W-:Y:S01]  /*49d0*/  IMAD.MOV.U32 R6, RZ, RZ, R230 ;  /* 0x000000ffff067224 */ /* 0x002fe200078e00e6 */
[----:B------:R-:W-:Y:S02]  /*49e0*/  @!P0 FSEL R6, R230, -INF , !P2 ;  /* 0xff800000e6068808 */ /* 0x000fe40005000000 */
[----:B------:R-:W-:Y:S01]  /*49f0*/  @!P0 ISETP.GE.AND P2, PT, R4, R12, PT ;  /* 0x0000000c0400820c */ /* 0x000fe20003f46270 */
[----:B------:R-:W-:Y:S05]  /*4a00*/  FFMA.FTZ R7, R7, UR9, -R2 ;  /* 0x0000000907077c23 */ /* 0x000fea0008010802 */
[----:B------:R-:W1:Y:S01]  /*4a10*/  MUFU.TANH R141, R61 ;  /* 0x0000003d008d7308 */ /* 0x000e620000002400 */
[----:B--2---:R-:W-:Y:S01]  /*4a20*/  FFMA.FTZ R5, R6, UR9, -R11 ;  /* 0x0000000906057c23 */ /* 0x004fe2000801080b */
[----:B------:R-:W-:Y:S02]  /*4a30*/  MOV R6, R149 ;  /* 0x0000009500067202 */ /* 0x000fe40000000f00 */
[----:B------:R-:W-:Y:S02]  /*4a40*/  @!P0 FSEL R6, R149, -INF , !P6 ;  /* 0xff80000095068808 */ /* 0x000fe40007000000 */
[----:B------:R-:W-:Y:S04]  /*4a50*/  @!P0 FSEL R15, R136, -INF , !P2 ;  /* 0xff800000880f8808 */ /* 0x000fe80005000000 */
[----:B------:R2:W-:Y:S01]  /*4a60*/  MUFU.EX2 R240, R5 ;  /* 0x0000000500f07308 */ /* 0x0005e20000000800 */
[--C-:B------:R-:W-:Y:S01]  /*4a70*/  FFMA.FTZ R6, R6, UR9, -R3.reuse ;  /* 0x0000000906067c23 */ /* 0x100fe20008010803 */
[----:B------:R-:W-:Y:S01]  /*4a80*/  @!P0 ISETP.GE.AND P2, PT, R4, R8, PT ;  /* 0x000000080400820c */ /* 0x000fe20003f46270 */
[C---:B------:R-:W-:Y:S01]  /*4a90*/  @!P0 VIADD R4, R0.reuse, 0x38 ;  /* 0x0000003800048836 */ /* 0x040fe20000000000 */
[----:B------:R-:W-:Y:S01]  /*4aa0*/  @!P0 IADD3 R0, PT, PT, R0, 0x39, RZ ;  /* 0x0000003900008810 */ /* 0x000fe20007ffe0ff */
[----:B------:R-:W-:Y:S01]  /*4ab0*/  FFMA.FTZ R15, R15, UR9, -R10 ;  /* 0x000000090f0f7c23 */ /* 0x000fe2000801080a */
[----:B------:R-:W-:Y:S01]  /*4ac0*/  IMAD.IADD R128, R125, 0x1, R18 ;  /* 0x000000017d807824 */ /* 0x000fe200078e0212 */
[----:B------:R-:W-:Y:S03]  /*4ad0*/  IADD3 R126, PT, PT, R18, R127, RZ ;  /* 0x0000007f127e7210 */ /* 0x000fe60007ffe0ff */
[----:B------:R1:W-:Y:S01]  /*4ae0*/  MUFU.EX2 R144, R14 ;  /* 0x0000000e00907308 */ /* 0x0003e20000000800 */
[C---:B------:R-:W-:Y:S02]  /*4af0*/  @!P0 ISETP.GE.AND P6, PT, R4.reuse, R9, PT ;  /* 0x000000090400820c */ /* 0x040fe40003fc6270 */
[----:B------:R-:W-:Y:S02]  /*4b00*/  @!P0 ISETP.GE.AND P3, PT, R4, R13, PT ;  /* 0x0000000d0400820c */ /* 0x000fe40003f66270 */
[C---:B------:R-:W-:Y:S02]  /*4b10*/  IADD3 R131, PT, PT, R17.reuse, R128, RZ ;  /* 0x0000008011837210 */ /* 0x040fe40007ffe0ff */
[----:B------:R-:W-:Y:S03]  /*4b20*/  IADD3 R129, PT, PT, R17, R126, RZ ;  /* 0x0000007e11817210 */ /* 0x000fe60007ffe0ff */
[----:B------:R1:W-:Y:S01]  /*4b30*/  MUFU.EX2 R172, R6 ;  /* 0x0000000600ac7308 */ /* 0x0003e20000000800 */
[----:B--2---:R-:W-:Y:S01]  /*4b40*/  IMAD.MOV.U32 R5, RZ, RZ, R150 ;  /* 0x000000ffff057224 */ /* 0x004fe200078e0096 */
[----:B------:R-:W-:Y:S02]  /*4b50*/  @!P0 FSEL R5, R150, -INF , !P5 ;  /* 0xff80000096058808 */ /* 0x000fe40006800000 */
[----:B------:R-:W-:Y:S02]  /*4b60*/  @!P0 ISETP.GE.AND P5, PT, R0, R9, PT ;  /* 0x000000090000820c */ /* 0x000fe40003fa6270 */
[----:B------:R-:W-:Y:S01]  /*4b70*/  MOV R9, R166 ;  /* 0x000000a600097202 */ /* 0x000fe20000000f00 */
[----:B------:R-:W-:Y:S03]  /*4b80*/  FFMA.FTZ R5, R5, UR9, -R3 ;  /* 0x0000000905057c23 */ /* 0x000fe60008010803 */
[----:B------:R-:W2:Y:S01]  /*4b90*/  MUFU.TANH R220, R65 ;  /* 0x0000004100dc7308 */ /* 0x000ea20000002400 */
[----:B------:R-:W-:Y:S01]  /*4ba0*/  @!P0 FSEL R9, R166, -INF , !P2 ;  /* 0xff800000a6098808 */ /* 0x000fe20005000000 */
[----:B-1----:R-:W-:Y:S01]  /*4bb0*/  IMAD.MOV.U32 R14, RZ, RZ, R142 ;  /* 0x000000ffff0e7224 */ /* 0x002fe200078e008e */
[----:B------:R-:W-:Y:S02]  /*4bc0*/  @!P0 ISETP.GE.AND P2, PT, R0, R13, PT ;  /* 0x0000000d0000820c */ /* 0x000fe40003f46270 */
[----:B------:R-:W-:Y:S02]  /*4bd0*/  MOV R13, R141 ;  /* 0x0000008d000d7202 */ /* 0x000fe40000000f00 */
[----:B------:R-:W-:Y:S03]  /*4be0*/  @!P0 FSEL R14, R142, -INF , !P6 ;  /* 0xff8000008e0e8808 */ /* 0x000fe60007000000 */
[----:B------:R1:W-:Y:S01]  /*4bf0*/  MUFU.EX2 R171, R5 ;  /* 0x0000000500ab7308 */ /* 0x0003e20000000800 */
[----:B------:R-:W-:Y:S02]  /*4c00*/  @!P0 FSEL R13, R141, -INF , !P5 ;  /* 0xff8000008d0d8808 */ /* 0x000fe40006800000 */
[----:B------:R-:W-:Y:S02]  /*4c10*/  F2FP.BF16.F32.PACK_AB R6, R108, R114 ;  /* 0x000000726c06723e */ /* 0x000fe400000010ff */
[-C--:B------:R-:W-:Y:S02]  /*4c20*/  @!P0 ISETP.GE.AND P6, PT, R4, R12.reuse, PT ;  /* 0x0000000c0400820c */ /* 0x080fe40003fc6270 */
[----:B------:R-:W-:Y:S01]  /*4c30*/  @!P0 ISETP.GE.AND P5, PT, R0, R12, PT ;  /* 0x0000000c0000820c */ /* 0x000fe20003fa6270 */
[----:B------:R3:W-:Y:S01]  /*4c40*/  STS [R125+0x12000], R6 ;  /* 0x012000067d007388 */ /* 0x0007e20000000800 */
[----:B--2---:R-:W-:Y:S01]  /*4c50*/  IMAD.MOV.U32 R12, RZ, RZ, R220 ;  /* 0x000000ffff0c7224 */ /* 0x004fe200078e00dc */
[----:B------:R-:W-:Y:S01]  /*4c60*/  @!P0 FSEL R12, R220, -INF , !P2 ;  /* 0xff800000dc0c8808 */ /* 0x000fe20005000000 */
[----:B------:R-:W2:Y:S01]  /*4c70*/  MUFU.TANH R221, R64 ;  /* 0x0000004000dd7308 */ /* 0x000ea20000002400 */
[----:B------:R-:W-:Y:S02]  /*4c80*/  @!P0 ISETP.GE.AND P2, PT, R0, R8, PT ;  /* 0x000000080000820c */ /* 0x000fe40003f46270 */
[----:B------:R-:W-:Y:S02]  /*4c90*/  F2FP.BF16.F32.PACK_AB R0, R195, R194 ;  /* 0x000000c2c300723e */ /* 0x000fe400000010ff */
[----:B-1----:R-:W-:Y:S05]  /*4ca0*/  F2FP.BF16.F32.PACK_AB R5, R68, R71 ;  /* 0x000000474405723e */ /* 0x002fea00000010ff */
[----:B------:R-:W-:Y:S01]  /*4cb0*/  MUFU.TANH R134, R66 ;  /* 0x0000004200867308 */ /* 0x000fe20000002400 */
[----:B------:R-:W-:Y:S04]  /*4cc0*/  STS [R125+0x12400], R5 ;  /* 0x012400057d007388 */ /* 0x000fe80000000800 */
[----:B------:R1:W-:Y:S05]  /*4cd0*/  STS [R132+0x12400], R0 ;  /* 0x0124000084007388 */ /* 0x0003ea0000000800 */
[----:B------:R2:W-:Y:S01]  /*4ce0*/  MUFU.EX2 R143, R15 ;  /* 0x0000000f008f7308 */ /* 0x0005e20000000800 */
[----:B---3--:R-:W-:Y:S09]  /*4cf0*/  F2FP.BF16.F32.PACK_AB R6, R218, R219 ;  /* 0x000000dbda06723e */ /* 0x008ff200000010ff */
[----:B------:R-:W-:Y:S10]  /*4d00*/  MUFU.TANH R158, R62 ;  /* 0x0000003e009e7308 */ /* 0x000ff40000002400 */
[----:B------:R-:W3:Y:S01]  /*4d10*/  MUFU.TANH R133, R67 ;  /* 0x0000004300857308 */ /* 0x000ee20000002400 */
[----:B--2---:R-:W-:Y:S02]  /*4d20*/  MOV R15, R221 ;  /* 0x000000dd000f7202 */ /* 0x004fe40000000f00 */
[----:B------:R-:W-:Y:S02]  /*4d30*/  @!P0 FSEL R15, R221, -INF , !P3 ;  /* 0xff800000dd0f8808 */ /* 0x000fe40005800000 */
[----:B------:R-:W-:Y:S02]  /*4d40*/  @!P0 ISETP.GE.AND P3, PT, R4, R8, PT ;  /* 0x000000080400820c */ /* 0x000fe40003f66270 */
[----:B------:R-:W-:Y:S01]  /*4d50*/  F2FP.BF16.F32.PACK_AB R4, R76, R77 ;  /* 0x0000004d4c04723e */ /* 0x000fe200000010ff */
[----:B-1----:R-:W-:Y:S01]  /*4d60*/  FFMA.FTZ R0, R9, UR9, -R2 ;  /* 0x0000000909007c23 */ /* 0x002fe20008010802 */
[----:B------:R-:W-:Y:S01]  /*4d70*/  F2FP.BF16.F32.PACK_AB R5, R226, R227 ;  /* 0x000000e3e205723e */ /* 0x000fe200000010ff */
[----:B------:R-:W1:Y:S02]  /*4d80*/  MUFU.TANH R157, R63 ;  /* 0x0000003f009d7308 */ /* 0x000e640000002400 */
[----:B------:R2:W-:Y:S04]  /*4d90*/  STS [R132+0x12000], R4 ;  /* 0x0120000484007388 */ /* 0x0005e80000000800 */
[----:B------:R-:W-:Y:S04]  /*4da0*/  STS [R125+0x14000], R6 ;  /* 0x014000067d007388 */ /* 0x000fe80000000800 */
[----:B------:R3:W-:Y:S01]  /*4db0*/  MUFU.EX2 R200, R0 ;  /* 0x0000000000c87308 */ /* 0x0007e20000000800 */
[----:B------:R1:W-:Y:S09]  /*4dc0*/  STS [R125+0x14400], R5 ;  /* 0x014400057d007388 */ /* 0x0003f20000000800 */
[----:B------:R-:W-:Y:S01]  /*4dd0*/  MUFU.EX2 R201, R7 ;  /* 0x0000000700c97308 */ /* 0x000fe20000000800 */
[----:B------:R-:W-:Y:S02]  /*4de0*/  LEA R113, R16, UR4, 0x1 ;  /* 0x0000000410717c11 */ /* 0x000fe4000f8e08ff */
[----:B---3--:R-:W-:Y:S02]  /*4df0*/  F2FP.BF16.F32.PACK_AB R0, R224, R225 ;  /* 0x000000e1e000723e */ /* 0x008fe400000010ff */
[----:B--2---:R-:W-:Y:S01]  /*4e00*/  F2FP.BF16.F32.PACK_AB R4, R214, R215 ;  /* 0x000000d7d604723e */ /* 0x004fe200000010ff */
[----:B------:R-:W-:Y:S02]  /*4e10*/  IMAD.IADD R117, R112, 0x1, R113 ;  /* 0x0000000170757824 */ /* 0x000fe400078e0271 */
[----:B------:R2:W-:Y:S04]  /*4e20*/  STS [R132+0x14400], R0 ;  /* 0x0144000084007388 */ /* 0x0005e80000000800 */
[----:B------:R3:W-:Y:S01]  /*4e30*/  STS [R132+0x14000], R4 ;  /* 0x0140000484007388 */ /* 0x0007e20000000800 */
[--C-:B-1----:R-:W-:Y:S01]  /*4e40*/  FFMA.FTZ R5, R14, UR9, -R3.reuse ;  /* 0x000000090e057c23 */ /* 0x102fe20008010803 */
[----:B------:R-:W-:Y:S03]  /*4e50*/  FFMA.FTZ R3, R13, UR9, -R3 ;  /* 0x000000090d037c23 */ /* 0x000fe60008010803 */
[----:B------:R1:W-:Y:S10]  /*4e60*/  MUFU.EX2 R168, R5 ;  /* 0x0000000500a87308 */ /* 0x0003f40000000800 */
[----:B------:R3:W-:Y:S01]  /*4e70*/  MUFU.EX2 R165, R3 ;  /* 0x0000000300a57308 */ /* 0x0007e20000000800 */
[----:B--2---:R-:W-:Y:S02]  /*4e80*/  F2FP.BF16.F32.PACK_AB R0, R184, R186 ;  /* 0x000000bab800723e */ /* 0x004fe400000010ff */
[----:B-1----:R-:W-:Y:S02]  /*4e90*/  F2FP.BF16.F32.PACK_AB R5, R74, R75 ;  /* 0x0000004b4a05723e */ /* 0x002fe400000010ff */
[----:B---3--:R-:W-:Y:S01]  /*4ea0*/  F2FP.BF16.F32.PACK_AB R4, R72, R73 ;  /* 0x000000494804723e */ /* 0x008fe200000010ff */
[----:B------:R1:W-:Y:S04]  /*4eb0*/  STS [R128+0x12400], R0 ;  /* 0x0124000080007388 */ /* 0x0003e80000000800 */
[----:B------:R2:W-:Y:S01]  /*4ec0*/  STS [R128+0x12000], R5 ;  /* 0x0120000580007388 */ /* 0x0005e20000000800 */
[----:B------:R-:W-:Y:S03]  /*4ed0*/  F2FP.BF16.F32.PACK_AB R3, R222, R223 ;  /* 0x000000dfde03723e */ /* 0x000fe600000010ff */
[----:B------:R3:W-:Y:S01]  /*4ee0*/  STS [R131+0x12000], R4 ;  /* 0x0120000483007388 */ /* 0x0007e20000000800 */
[----:B-1----:R-:W-:Y:S01]  /*4ef0*/  F2FP.BF16.F32.PACK_AB R0, R169, R170 ;  /* 0x000000aaa900723e */ /* 0x002fe200000010ff */
[--C-:B--2---:R-:W-:Y:S04]  /*4f00*/  FFMA.FTZ R5, R15, UR9, -R11.reuse ;  /* 0x000000090f057c23 */ /* 0x104fe8000801080b */
[----:B------:R1:W-:Y:S01]  /*4f10*/  STS [R131+0x12400], R0 ;  /* 0x0124000083007388 */ /* 0x0003e20000000800 */
[----:B------:R-:W-:Y:S01]  /*4f20*/  FFMA.FTZ R11, R12, UR9, -R11 ;  /* 0x000000090c0b7c23 */ /* 0x000fe2000801080b */
[----:B---3--:R-:W-:Y:S02]  /*4f30*/  F2FP.BF16.F32.PACK_AB R4, R210, R211 ;  /* 0x000000d3d204723e */ /* 0x008fe400000010ff */
[----:B------:R2:W-:Y:S01]  /*4f40*/  STS [R128+0x14400], R3 ;  /* 0x0144000380007388 */ /* 0x0005e20000000800 */
[----:B------:R3:W-:Y:S03]  /*4f50*/  MUFU.EX2 R237, R5 ;  /* 0x0000000500ed7308 */ /* 0x0007e60000000800 */
[----:B------:R2:W-:Y:S07]  /*4f60*/  STS [R128+0x14000], R4 ;  /* 0x0140000480007388 */ /* 0x0005ee0000000800 */
[----:B------:R-:W4:Y:S01]  /*4f70*/  MUFU.EX2 R234, R11 ;  /* 0x0000000b00ea7308 */ /* 0x000f220000000800 */
[----:B---3--:R-:W-:Y:S01]  /*4f80*/  IMAD.MOV.U32 R5, RZ, RZ, R133 ;  /* 0x000000ffff057224 */ /* 0x008fe200078e0085 */
[----:B------:R-:W-:Y:S02]  /*4f90*/  @!P0 FSEL R5, R133, -INF , !P5 ;  /* 0xff80000085058808 */ /* 0x000fe40006800000 */
[----:B-1----:R-:W-:Y:S02]  /*4fa0*/  F2FP.BF16.F32.PACK_AB R0, R202, R203 ;  /* 0x000000cbca00723e */ /* 0x002fe400000010ff */
[----:B--2---:R-:W-:Y:S03]  /*4fb0*/  F2FP.BF16.F32.PACK_AB R3, R216, R217 ;  /* 0x000000d9d803723e */ /* 0x004fe600000010ff */
[----:B------:R1:W-:Y:S01]  /*4fc0*/  STS [R131+0x14000], R0 ;  /* 0x0140000083007388 */ /* 0x0003e20000000800 */
[----:B------:R-:W-:Y:S03]  /*4fd0*/  MOV R4, R134 ;  /* 0x0000008600047202 */ /* 0x000fe60000000f00 */
[----:B------:R2:W-:Y:S01]  /*4fe0*/  STS [R131+0x14400], R3 ;  /* 0x0144000383007388 */ /* 0x0005e20000000800 */
[----:B------:R-:W-:Y:S05]  /*4ff0*/  @!P0 FSEL R4, R134, -INF , !P6 ;  /* 0xff80000086048808 */ /* 0x000fea0007000000 */
[--C-:B------:R-:W-:Y:S01]  /*5000*/  FFMA.FTZ R6, R4, UR9, -R10.reuse ;  /* 0x0000000904067c23 */ /* 0x100fe2000801080a */
[----:B------:R-:W-:Y:S01]  /*5010*/  F2FP.BF16.F32.PACK_AB R4, R164, R163 ;  /* 0x000000a3a404723e */ /* 0x000fe200000010ff */
[----:B------:R-:W-:Y:S01]  /*5020*/  FFMA.FTZ R10, R5, UR9, -R10 ;  /* 0x00000009050a7c23 */ /* 0x000fe2000801080a */
[----:B------:R-:W-:Y:S01]  /*5030*/  MOV R5, R157 ;  /* 0x0000009d00057202 */ /* 0x000fe20000000f00 */
[----:B------:R3:W-:Y:S01]  /*5040*/  MUFU.EX2 R138, R6 ;  /* 0x00000006008a7308 */ /* 0x0007e20000000800 */
[----:B------:R-:W-:Y:S01]  /*5050*/  @!P0 FSEL R5, R157, -INF , !P2 ;  /* 0xff8000009d058808 */ /* 0x000fe20005000000 */
[----:B------:R4:W-:Y:S08]  /*5060*/  STS [R127+0x400], R4 ;  /* 0x000400047f007388 */ /* 0x0009f00000000800 */
[----:B------:R-:W3:Y:S01]  /*5070*/  MUFU.EX2 R135, R10 ;  /* 0x0000000a00877308 */ /* 0x000ee20000000800 */
[----:B-1----:R-:W-:Y:S02]  /*5080*/  F2FP.BF16.F32.PACK_AB R0, R250, R251 ;  /* 0x000000fbfa00723e */ /* 0x002fe400000010ff */
[----:B--2---:R-:W-:Y:S03]  /*5090*/  F2FP.BF16.F32.PACK_AB R3, R191, R193 ;  /* 0x000000c1bf03723e */ /* 0x004fe600000010ff */
[----:B------:R1:W-:Y:S01]  /*50a0*/  STS [R127], R0 ;  /* 0x000000007f007388 */ /* 0x0003e20000000800 */
[----:B----4-:R-:W-:Y:S05]  /*50b0*/  F2FP.BF16.F32.PACK_AB R4, R242, R243 ;  /* 0x000000f3f204723e */ /* 0x010fea00000010ff */
[----:B------:R2:W-:Y:S01]  /*50c0*/  STS [R130], R4 ;  /* 0x0000000482007388 */ /* 0x0005e20000000800 */
[----:B-1----:R-:W-:Y:S02]  /*50d0*/  MOV R0, R158 ;  /* 0x0000009e00007202 */ /* 0x002fe40000000f00 */
[----:B------:R-:W-:Y:S05]  /*50e0*/  @!P0 FSEL R0, R158, -INF , !P3 ;  /* 0xff8000009e008808 */ /* 0x000fea0005800000 */
[--C-:B---3--:R-:W-:Y:S01]  /*50f0*/  FFMA.FTZ R6, R0, UR9, -R2.reuse ;  /* 0x0000000900067c23 */ /* 0x108fe20008010802 */
[----:B------:R-:W-:Y:S01]  /*5100*/  F2FP.BF16.F32.PACK_AB R0, R145, R147 ;  /* 0x000000939100723e */ /* 0x000fe200000010ff */
[----:B------:R-:W-:Y:S01]  /*5110*/  FFMA.FTZ R2, R5, UR9, -R2 ;  /* 0x0000000905027c23 */ /* 0x000fe20008010802 */
[----:B------:R-:W-:Y:S01]  /*5120*/  F2FP.BF16.F32.PACK_AB R5, R240, R241 ;  /* 0x000000f1f005723e */ /* 0x000fe200000010ff */
[----:B------:R-:W-:Y:S02]  /*5130*/  MUFU.EX2 R188, R6 ;  /* 0x0000000600bc7308 */ /* 0x000fe40000000800 */
[----:B------:R1:W-:Y:S01]  /*5140*/  STS [R130+0x400], R0 ;  /* 0x0004000082007388 */ /* 0x0003e20000000800 */
[----:B--2---:R-:W-:Y:S03]  /*5150*/  F2FP.BF16.F32.PACK_AB R4, R212, R213 ;  /* 0x000000d5d404723e */ /* 0x004fe600000010ff */
[----:B------:R2:W-:Y:S04]  /*5160*/  STS [R127+0x2000], R3 ;  /* 0x002000037f007388 */ /* 0x0005e80000000800 */
[----:B------:R3:W4:Y:S01]  /*5170*/  MUFU.EX2 R187, R2 ;  /* 0x0000000200bb7308 */ /* 0x0007220000000800 */
[----:B------:R4:W-:Y:S01]  /*5180*/  STS [R127+0x2400], R4 ;  /* 0x002400047f007388 */ /* 0x0009e20000000800 */
[----:B---3--:R-:W-:Y:S02]  /*5190*/  F2FP.BF16.F32.PACK_AB R2, R234, R237 ;  /* 0x000000edea02723e */ /* 0x008fe400000010ff */
[----:B-1----:R-:W-:Y:S02]  /*51a0*/  F2FP.BF16.F32.PACK_AB R0, R208, R209 ;  /* 0x000000d1d000723e */ /* 0x002fe400000010ff */
[----:B--2---:R-:W-:Y:S03]  /*51b0*/  F2FP.BF16.F32.PACK_AB R3, R179, R180 ;  /* 0x000000b4b303723e */ /* 0x004fe600000010ff */
[----:B------:R1:W-:Y:S01]  /*51c0*/  STS [R130+0x2400], R0 ;  /* 0x0024000082007388 */ /* 0x0003e20000000800 */
[----:B----4-:R-:W-:Y:S03]  /*51d0*/  F2FP.BF16.F32.PACK_AB R4, R143, R144 ;  /* 0x000000908f04723e */ /* 0x010fe600000010ff */
[----:B------:R2:W-:Y:S04]  /*51e0*/  STS [R130+0x2000], R3 ;  /* 0x0020000382007388 */ /* 0x0005e80000000800 */
[----:B------:R-:W-:Y:S04]  /*51f0*/  STS [R126], R5 ;  /* 0x000000057e007388 */ /* 0x000fe80000000800 */
[----:B------:R3:W-:Y:S04]  /*5200*/  STS [R126+0x400], R4 ;  /* 0x000400047e007388 */ /* 0x0007e80000000800 */
[----:B------:R4:W-:Y:S01]  /*5210*/  STS [R129], R2 ;  /* 0x0000000281007388 */ /* 0x0009e20000000800 */
[----:B-1----:R-:W-:Y:S02]  /*5220*/  F2FP.BF16.F32.PACK_AB R0, R135, R138 ;  /* 0x0000008a8700723e */ /* 0x002fe400000010ff */
[----:B--2---:R-:W-:Y:S03]  /*5230*/  F2FP.BF16.F32.PACK_AB R3, R171, R172 ;  /* 0x000000acab03723e */ /* 0x004fe600000010ff */
[----:B------:R1:W-:Y:S04]  /*5240*/  STS [R129+0x400], R0 ;  /* 0x0004000081007388 */ /* 0x0003e80000000800 */
[----:B------:R2:W-:Y:S01]  /*5250*/  STS [R126+0x2000], R3 ;  /* 0x002000037e007388 */ /* 0x0005e20000000800 */
[----:B---3--:R-:W-:Y:S02]  /*5260*/  F2FP.BF16.F32.PACK_AB R4, R200, R201 ;  /* 0x000000c9c804723e */ /* 0x008fe400000010ff */
[----:B----4-:R-:W-:Y:S03]  /*5270*/  F2FP.BF16.F32.PACK_AB R2, R187, R188 ;  /* 0x000000bcbb02723e */ /* 0x010fe600000010ff */
[----:B------:R-:W-:Y:S04]  /*5280*/  STS [R126+0x2400], R4 ;  /* 0x002400047e007388 */ /* 0x000fe80000000800 */
[----:B------:R3:W-:Y:S01]  /*5290*/  STS [R129+0x2400], R2 ;  /* 0x0024000281007388 */ /* 0x0007e20000000800 */
[----:B-1----:R-:W-:Y:S02]  /*52a0*/  LEA R0, R120, UR4, 0x1 ;  /* 0x0000000478007c11 */ /* 0x002fe4000f8e08ff */
[----:B--2---:R-:W-:Y:S05]  /*52b0*/  F2FP.BF16.F32.PACK_AB R3, R165, R168 ;  /* 0x000000a8a503723e */ /* 0x004fea00000010ff */
[----:B------:R1:W-:Y:S04]  /*52c0*/  STS [R129+0x2000], R3 ;  /* 0x0020000381007388 */ /* 0x0003e80000000800 */
[----:B------:R-:W-:Y:S01]  /*52d0*/  LDSM.16.M88.4 R64, [R0+0x4000] ;  /* 0x004000000040783b */ /* 0x000fe20000000200 */
[----:B---3--:R-:W-:Y:S07]  /*52e0*/  IMAD.SHL.U32 R2, R121, 0x40, RZ ;  /* 0x0000004079027824 */ /* 0x008fee00078e00ff */
[----:B------:R-:W2:Y:S08]  /*52f0*/  LDSM.16.M88.4 R16, [R113+0x8000] ;  /* 0x008000007110783b */ /* 0x000eb00000000200 */
[----:B------:R3:W4:Y:S01]  /*5300*/  LDSM.16.M88.4 R60, [R0+0x5000] ;  /* 0x00500000003c783b */ /* 0x0007220000000200 */
[----:B-1----:R-:W-:Y:S07]  /*5310*/  MOV R3, R108 ;  /* 0x0000006c00037202 */ /* 0x002fee0000000f00 */
[----:B------:R-:W1:Y:S08]  /*5320*/  LDSM.16.M88.4 R32, [R113+0x8400] ;  /* 0x008400007120783b */ /* 0x000e700000000200 */
[----:B------:R-:W1:Y:S01]  /*5330*/  LDSM.16.M88.4 R48, [R113+0x8800] ;  /* 0x008800007130783b */ /* 0x000e620000000200 */
[----:B---3--:R-:W-:Y:S07]  /*5340*/  IADD3 R0, PT, PT, R0, R112, RZ ;  /* 0x0000007000007210 */ /* 0x008fee0007ffe0ff */
[----:B------:R-:W3:Y:S01]  /*5350*/  LDSM.16.M88.4 R100, [R113+0x8c00] ;  /* 0x008c00007164783b */ /* 0x000ee20000000200 */
[-C--:B--2---:R-:W-:Y:S07]  /*5360*/  HMMA.16816.F32.BF16 R4, R64, R16.reuse, RZ ;  /* 0x000000104004723c */ /* 0x084fee00000418ff */
[----:B------:R-:W-:Y:S01]  /*5370*/  LDSM.16.M88.4 R104, [R117+0x8000] ;  /* 0x008000007568783b */ /* 0x000fe20000000200 */
[C---:B----4-:R-:W-:Y:S07]  /*5380*/  HMMA.16816.F32.BF16 R8, R60.reuse, R16, RZ ;  /* 0x000000103c08723c */ /* 0x050fee00000418ff */
[----:B------:R-:W-:Y:S01]  /*5390*/  LDSM.16.M88.4 R108, [R0+0x5000] ;  /* 0x00500000006c783b */ /* 0x000fe20000000200 */
        /* <DEDUP_REMOVED lines=9> */
[C---:B------:R-:W-:Y:S08]  /*5430*/  HMMA.16816.F32.BF16 R48, R64.reuse, R50, RZ ;  /* 0x000000324030723c */ /* 0x040ff000000418ff */
[-C--:B---3--:R-:W-:Y:S08]  /*5440*/  HMMA.16816.F32.BF16 R52, R64, R100.reuse, RZ ;  /* 0x000000644034723c */ /* 0x088ff000000418ff */
[C---:B------:R-:W-:Y:S08]  /*5450*/  HMMA.16816.F32.BF16 R56, R60.reuse, R100, RZ ;  /* 0x000000643c38723c */ /* 0x040ff000000418ff */
[-C--:B------:R-:W-:Y:S08]  /*5460*/  HMMA.16816.F32.BF16 R60, R60, R102.reuse, RZ ;  /* 0x000000663c3c723c */ /* 0x080ff000000418ff */
[----:B------:R-:W-:Y:S01]  /*5470*/  HMMA.16816.F32.BF16 R64, R64, R102, RZ ;  /* 0x000000664040723c */ /* 0x000fe200000418ff */
[----:B------:R1:W2:Y:S02]  /*5480*/  LDSM.16.M88.4 R100, [R0+0x4000] ;  /* 0x004000000064783b */ /* 0x0002a40000000200 */
[----:B-1----:R-:W-:Y:S05]  /*5490*/  MOV R0, R114 ;  /* 0x0000007200007202 */ /* 0x002fea0000000f00 */
        /* <DEDUP_REMOVED lines=10> */
[C---:B------:R-:W-:Y:S04]  /*5540*/  FADD.FTZ R16, -R124.reuse, R16 ;  /* 0x000000107c107221 */ /* 0x040fe80000010100 */
        /* <DEDUP_REMOVED lines=16> */
[--C-:B------:R-:W-:Y:S02]  /*5650*/  SHF.R.U32.HI R105, RZ, 0x1, R121.reuse ;  /* 0x00000001ff697819 */ /* 0x100fe40000011679 */
[----:B------:R-:W-:Y:S02]  /*5660*/  SHF.L.U32 R104, R121, 0x3, RZ ;  /* 0x0000000379687819 */ /* 0x000fe400000006ff */
[----:B------:R-:W-:Y:S01]  /*5670*/  LOP3.LUT R114, R105, 0x30, RZ, 0xc0, !PT ;  /* 0x0000003069727812 */ /* 0x000fe200078ec0ff */
[-C--:B------:R-:W-:Y:S03]  /*5680*/  HMMA.16816.F32.BF16 R60, R108, R106.reuse, R60 ;  /* 0x0000006a6c3c723c */ /* 0x080fe6000004183c */
[----:B------:R-:W-:Y:S01]  /*5690*/  MOV R111, R3 ;  /* 0x00000003006f7202 */ /* 0x000fe20000000f00 */
[----:B------:R-:W-:Y:S01]  /*56a0*/  FMUL.FTZ R109, R0, R4 ;  /* 0x00000004006d7220 */ /* 0x000fe20000410000 */
[----:B------:R-:W-:Y:S01]  /*56b0*/  LOP3.LUT R3, R114, 0x8, R121, 0xf8, !PT ;  /* 0x0000000872037812 */ /* 0x000fe200078ef879 */
[----:B------:R-:W-:Y:S01]  /*56c0*/  FADD.FTZ R108, -R124, R5 ;  /* 0x000000057c6c7221 */ /* 0x000fe20000010100 */
[----:B------:R-:W-:Y:S01]  /*56d0*/  LOP3.LUT R0, R2, 0x400, RZ, 0xc0, !PT ;  /* 0x0000040002007812 */ /* 0x000fe200078ec0ff */
[----:B------:R-:W-:Y:S04]  /*56e0*/  HMMA.16816.F32.BF16 R64, R100, R106, R64 ;  /* 0x0000006a6440723c */ /* 0x000fe80000041840 */
[----:B------:R-:W-:Y:S01]  /*56f0*/  LOP3.LUT R3, R3, 0x1c0, R2, 0xf8, !PT ;  /* 0x000001c003037812 */ /* 0x000fe200078ef802 */
[----:B------:R-:W-:Y:S01]  /*5700*/  FADD.FTZ R102, -R124, R21 ;  /* 0x000000157c667221 */ /* 0x000fe20000010100 */
[----:B------:R-:W-:Y:S01]  /*5710*/  FMUL.FTZ R108, R111, R108 ;  /* 0x0000006c6f6c7220 */ /* 0x000fe20000410000 */
[----:B------:R-:W-:Y:S01]  /*5720*/  FFMA.FTZ R5, -R248, R248, 1 ;  /* 0x3f800000f8057423 */ /* 0x000fe200000101f8 */
[----:B------:R-:W-:Y:S01]  /*5730*/  LOP3.LUT R3, R3, 0x38, R104, 0x78, !PT ;  /* 0x0000003803037812 */ /* 0x000fe200078e7868 */
[----:B------:R-:W-:Y:S01]  /*5740*/  FMUL.FTZ R102, R74, R102 ;  /* 0x000000664a667220 */ /* 0x000fe20000410000 */
[----:B------:R-:W-:Y:S01]  /*5750*/  FFMA.FTZ R4, -R249, R249, 1 ;  /* 0x3f800000f9047423 */ /* 0x000fe200000101f9 */
[----:B------:R-:W-:Y:S01]  /*5760*/  FMUL.FTZ R5, R5, UR11 ;  /* 0x0000000b05057c20 */ /* 0x000fe20008410000 */
[----:B------:R-:W-:Y:S01]  /*5770*/  LEA R3, R3, R0, 0x1 ;  /* 0x0000000003037211 */ /* 0x000fe200078e08ff */
[----:B------:R-:W-:Y:S01]  /*5780*/  FADD.FTZ R0, -R124, R20 ;  /* 0x000000147c007221 */ /* 0x000fe20000010100 */
[----:B------:R-:W-:Y:S01]  /*5790*/  FMUL.FTZ R20, R76, R17 ;  /* 0x000000114c147220 */ /* 0x000fe20000410000 */
[----:B------:R-:W-:Y:S01]  /*57a0*/  FMUL.FTZ R100, R108, R5 ;  /* 0x000000056c647220 */ /* 0x000fe20000410000 */
        /* <DEDUP_REMOVED lines=10> */
[----:B------:R-:W-:Y:S01]  /*5850*/  FMUL.FTZ R17, R16, R17 ;  /* 0x0000001110117220 */ /* 0x000fe20000410000 */
[----:B------:R-:W-:Y:S01]  /*5860*/  FMUL.FTZ R5, R20, R5 ;  /* 0x0000000514057220 */ /* 0x000fe20000410000 */
[----:B------:R-:W-:Y:S01]  /*5870*/  FADD.FTZ R20, -R124, R33 ;  /* 0x000000217c147221 */ /* 0x000fe20000010100 */
[----:B------:R-:W-:Y:S01]  /*5880*/  FFMA.FTZ R4, -R245, R245, 1 ;  /* 0x3f800000f5047423 */ /* 0x000fe200000101f5 */
[----:B------:R-:W-:Y:S01]  /*5890*/  F2FP.BF16.F32.PACK_AB R16, R100, R101 ;  /* 0x000000656410723e */ /* 0x000fe200000010ff */
[----:B------:R-:W-:Y:S01]  /*58a0*/  FFMA.FTZ R0, -R244, R244, 1 ;  /* 0x3f800000f4007423 */ /* 0x000fe200000101f4 */
[----:B------:R-:W-:Y:S01]  /*58b0*/  F2FP.BF16.F32.PACK_AB R33, R5, R17 ;  /* 0x000000110521723e */ /* 0x000fe200000010ff */
[----:B------:R-:W-:Y:S01]  /*58c0*/  FMUL.FTZ R17, R72, R20 ;  /* 0x0000001448117220 */ /* 0x000fe20000410000 */
[----:B------:R-:W-:Y:S01]  /*58d0*/  FMUL.FTZ R5, R73, R32 ;  /* 0x0000002049057220 */ /* 0x000fe20000410000 */
[----:B------:R-:W-:Y:S01]  /*58e0*/  FFMA.FTZ R20, -R238, R238, 1 ;  /* 0x3f800000ee147423 */ /* 0x000fe200000101ee */
[----:B------:R2:W5:Y:S01]  /*58f0*/  LDL.LU R73, [R1+0x44] ;  /* 0x0000440001497983 */ /* 0x0005620000300800 */
[----:B------:R-:W-:Y:S01]  /*5900*/  FADD.FTZ R32, -R124, R36 ;  /* 0x000000247c207221 */ /* 0x000fe20000010100 */
[----:B------:R-:W-:Y:S01]  /*5910*/  FMUL.FTZ R4, R4, UR11 ;  /* 0x0000000b04047c20 */ /* 0x000fe20008410000 */
[----:B------:R-:W-:Y:S01]  /*5920*/  FMUL.FTZ R20, R20, UR11 ;  /* 0x0000000b14147c20 */ /* 0x000fe20008410000 */
[----:B------:R2:W5:Y:S01]  /*5930*/  LDL.LU R72, [R1+0x40] ;  /* 0x0000400001487983 */ /* 0x0005620000300800 */
[----:B------:R-:W-:Y:S01]  /*5940*/  FMUL.FTZ R32, R251, R32 ;  /* 0x00000020fb207220 */ /* 0x000fe20000410000 */
[----:B------:R-:W-:Y:S01]  /*5950*/  FMUL.FTZ R4, R21, R4 ;  /* 0x0000000415047220 */ /* 0x000fe20000410000 */
[----:B------:R-:W-:Y:S01]  /*5960*/  FMUL.FTZ R20, R17, R20 ;  /* 0x0000001411147220 */ /* 0x000fe20000410000 */
[----:B------:R-:W-:Y:S01]  /*5970*/  FFMA.FTZ R21, -R239, R239, 1 ;  /* 0x3f800000ef157423 */ /* 0x000fe200000101ef */
[C---:B------:R-:W-:Y:S01]  /*5980*/  FADD.FTZ R36, -R124.reuse, R37 ;  /* 0x000000257c247221 */ /* 0x040fe20000010100 */
        /* <DEDUP_REMOVED lines=8> */
[----:B------:R-:W-:Y:S01]  /*5a10*/  FMUL.FTZ R37, R243, R37 ;  /* 0x00000025f3257220 */ /* 0x000fe20000410000 */
[----:B------:R-:W-:Y:S01]  /*5a20*/  FFMA.FTZ R17, -R233, R233, 1 ;  /* 0x3f800000e9117423 */ /* 0x000fe200000101e9 */
        /* <DEDUP_REMOVED lines=10> */
[----:B------:R-:W-:Y:S01]  /*5ad0*/  FMUL.FTZ R5, R5, UR11 ;  /* 0x0000000b05057c20 */ /* 0x000fe20008410000 */
[----:B------:R-:W-:Y:S01]  /*5ae0*/  FMUL.FTZ R0, R102, R0 ;  /* 0x0000000066007220 */ /* 0x000fe20000410000 */
[----:B------:R-:W-:Y:S01]  /*5af0*/  FMUL.FTZ R21, R21, UR11 ;  /* 0x0000000b15157c20 */ /* 0x000fe20008410000 */
[----:B------:R-:W-:Y:S01]  /*5b00*/  FMUL.FTZ R37, R237, R37 ;  /* 0x00000025ed257220 */ /* 0x000fe20000410000 */
[----:B------:R-:W-:Y:S02]  /*5b10*/  FMUL.FTZ R5, R48, R5 ;  /* 0x0000000530057220 */ /* 0x000fe40000410000 */
[----:B------:R-:W-:Y:S01]  /*5b20*/  F2FP.BF16.F32.PACK_AB R101, R0, R4 ;  /* 0x000000040065723e */ /* 0x000fe200000010ff */
[----:B------:R-:W-:Y:S01]  /*5b30*/  FFMA.FTZ R4, -R236, R236, 1 ;  /* 0x3f800000ec047423 */ /* 0x000fe200000101ec */
[----:B------:R-:W-:Y:S03]  /*5b40*/  FFMA.FTZ R0, -R235, R235, 1 ;  /* 0x3f800000eb007423 */ /* 0x000fe600000101eb */
[----:B------:R-:W-:Y:S01]  /*5b50*/  FMUL.FTZ R4, R4, UR11 ;  /* 0x0000000b04047c20 */ /* 0x000fe20008410000 */
[----:B------:R-:W-:Y:S03]  /*5b60*/  FMUL.FTZ R0, R0, UR11 ;  /* 0x0000000b00007c20 */ /* 0x000fe60008410000 */
        /* <DEDUP_REMOVED lines=29> */
[----:B------:R-:W-:Y:S01]  /*5d40*/  IADD3 R4, P0, PT, RZ, -UR27, RZ ;  /* 0x8000001bff047c10 */ /* 0x000fe2000ff1e0ff */
[----:B------:R-:W-:Y:S01]  /*5d50*/  ULOP3.LUT UR10, UR42, 0x1, URZ, 0xc0, !UPT ;  /* 0x000000012a0a7892 */ /* 0x000fe2000f8ec0ff */
[----:B------:R-:W4:Y:S03]  /*5d60*/  LDL.LU R103, [R1+0x8] ;  /* 0x0000080001677983 */ /* 0x000f260000300800 */
[----:B------:R-:W-:Y:S01]  /*5d70*/  UISETP.NE.U32.AND UP1, UPT, UR10, 0x1, UPT ;  /* 0x000000010a00788c */ /* 0x000fe2000bf25070 */
[----:B------:R-:W2:Y:S01]  /*5d80*/  LDL.LU R102, [R1] ;  /* 0x0000000001667983 */ /* 0x000ea20000300800 */
[----:B------:R-:W3:Y:S02]  /*5d90*/  LDC R6, c[0x0][0x3b4] ;  /* 0x0000ed00ff067b82 */ /* 0x000ee40000000800 */
[----:B------:R-:W-:Y:S06]  /*5da0*/  USEL UR10, UR5, 0x2000, !UP1 ;  /* 0x00002000050a7887 */ /* 0x000fec000c800000 */
[----:B------:R-:W-:Y:S02]  /*5db0*/  VIADD R118, R118, UR10 ;  /* 0x0000000a76767c36 */ /* 0x000fe40008000000 */
[----:B--2---:R-:W-:Y:S02]  /*5dc0*/  VIADD R102, R102, UR10 ;  /* 0x0000000a66667c36 */ /* 0x004fe40008000000 */
[C---:B-1----:R-:W-:Y:S04]  /*5dd0*/  IMAD.SHL.U32 R0, R5.reuse, 0x80, RZ ;  /* 0x0000008005007824 */ /* 0x042fe800078e00ff */
[----:B------:R-:W-:Y:S05]  /*5de0*/  IMAD.X R0, RZ, RZ, ~R0, P0 ;  /* 0x000000ffff007224 */ /* 0x000fea00000e0e00 */
[----:B------:R-:W-:Y:S04]  /*5df0*/  SHF.R.S64 R4, R4, 0x1f, R0 ;  /* 0x0000001f04047819 */ /* 0x000fe80000001000 */
[----:B----4-:R-:W-:Y:S04]  /*5e00*/  IADD3 R103, P0, PT, R4, R103, RZ ;  /* 0x0000006704677210 */ /* 0x010fe80007f1e0ff */
[----:B---3--:R-:W-:Y:S01]  /*5e10*/  LEA.HI.X.SX32 R106, R0, R106, 0x1, P0 ;  /* 0x0000006a006a7211 */ /* 0x008fe200000f0eff */
[----:B------:R1:W-:Y:S01]  /*5e20*/  STL [R1+0x8], R103 ;  /* 0x0000086701007387 */ /* 0x0003e20000100800 */
[C---:B------:R-:W-:Y:S03]  /*5e30*/  LEA R4, P0, R5.reuse, R103, 0x7 ;  /* 0x0000006705047211 */ /* 0x040fe600078038ff */
[----:B------:R1:W-:Y:S01]  /*5e40*/  STL [R1+0x4], R106 ;  /* 0x0000046a01007387 */ /* 0x0003e20000100800 */
[----:B------:R-:W-:Y:S01]  /*5e50*/  LEA.HI.X R5, R5, R106, R6, 0x7, P0 ;  /* 0x0000006a05057211 */ /* 0x000fe200000f3c06 */
[----:B------:R-:W-:Y:S02]  /*5e60*/  IMAD.MOV.U32 R6, RZ, RZ, R103 ;  /* 0x000000ffff067224 */ /* 0x000fe400078e0067 */
[----:B------:R1:W-:Y:S01]  /*5e70*/  STL [R1], R102 ;  /* 0x0000006601007387 */ /* 0x0003e20000100800 */
[----:B------:R-:W-:Y:S05]  /*5e80*/  IMAD.MOV.U32 R7, RZ, RZ, R106 ;  /* 0x000000ffff077224 */ /* 0x000fea00078e006a */
[----:B------:R-:W-:Y:S01]  /*5e90*/  @!PT LDS RZ, [RZ] ;  /* 0x00000000fffff984 */ /* 0x000fe20000000800 */
[----:B------:R-:W-:Y:S01]  /*5ea0*/  @!PT LDS RZ, [RZ] ;  /* 0x00000000fffff984 */ /* 0x000fe20000000800 */
[----:B------:R-:W-:Y:S01]  /*5eb0*/  @!PT LDS RZ, [RZ] ;  /* 0x00000000fffff984 */ /* 0x000fe20000000800 */
[----:B------:R1:W-:Y:S04]  /*5ec0*/  LDGSTS.E.BYPASS.LTC128B.128 [R102], desc[UR32][R6.64] ;  /* 0x0000000006667fae */ /* 0x0003e8000b981a20 */
[----:B------:R1:W-:Y:S04]  /*5ed0*/  LDGSTS.E.BYPASS.LTC128B.128 [R102+0x1000], desc[UR32][R4.64] ;  /* 0x0100000004667fae */ /* 0x0003e8000b981a20 */
[----:B------:R-:W0:Y:S02]  /*5ee0*/  LDGDEPBAR ;  /* 0x00000000000079af */ /* 0x000e240000000000 */
.L_x_677:
        /* <DEDUP_REMOVED lines=157> */
[----:B------:R-:W-:Y:S01]  /*68c0*/  FADD.FTZ R60, -R122, R60 ;  /* 0x0000003c7a3c7221 */ /* 0x000fe20000010100 */
        /* <DEDUP_REMOVED lines=17> */
[C---:B------:R-:W-:Y:S01]  /*69e0*/  FADD.FTZ R15, -R115.reuse, R15 ;  /* 0x0000000f730f7221 */ /* 0x040fe20000010100 */
        /* <DEDUP_REMOVED lines=36> */
[----:B------:R-:W-:Y:S01]  /*6c30*/  FADD.FTZ R63, -R115, R63 ;  /* 0x0000003f733f7221 */ /* 0x000fe20000010100 */
[----:B------:R-:W-:Y:S01]  /*6c40*/  F2FP.BF16.F32.PACK_AB R34, R35, R34 ;  /* 0x000000222322723e */ /* 0x000fe200000010ff */
[----:B------:R-:W-:Y:S01]  /*6c50*/  STS [R128+0xa000], R101 ;  /* 0x00a0006580007388 */ /* 0x000fe20000000800 */
[C---:B------:R-:W-:Y:S01]  /*6c60*/  FADD.FTZ R42, -R115.reuse, R42 ;  /* 0x0000002a732a7221 */ /* 0x040fe20000010100 */
        /* <DEDUP_REMOVED lines=68> */
[C---:B------:R-:W-:Y:S01]  /*70b0*/  SHF.L.U32 R40, R121.reuse, 0x5, RZ ;  /* 0x0000000579287819 */ /* 0x040fe200000006ff */
[----:B------:R-:W-:Y:S01]  /*70c0*/  STS [R126+-0x8000], R48 ;  /* 0xff8000307e007388 */ /* 0x000fe20000000800 */
[----:B------:R-:W-:Y:S02]  /*70d0*/  LOP3.LUT R59, R0, 0x8, RZ, 0xc0, !PT ;  /* 0x00000008003b7812 */ /* 0x000fe400078ec0ff */
[----:B------:R-:W-:Y:S01]  /*70e0*/  SHF.L.U32 R60, R121, 0x2, RZ ;  /* 0x00000002793c7819 */ /* 0x000fe200000006ff */
[----:B------:R-:W-:Y:S01]  /*70f0*/  STS [R126+-0x7c00], R54 ;  /* 0xff8400367e007388 */ /* 0x000fe20000000800 */
[--C-:B------:R-:W-:Y:S03]  /*7100*/  LOP3.LUT R0, R59, 0x10, R121.reuse, 0xf8, !PT ;  /* 0x000000103b007812 */ /* 0x100fe600078ef879 */
        /* <DEDUP_REMOVED lines=102> */
.L_x_678:
        /* <DEDUP_REMOVED lines=82> */
[C---:B------:R-:W-:Y:S02]  /*7c90*/  LEA.HI.X.SX32 R49, R61.reuse, R51, 0x5, P0 ;  /* 0x000000333d317211 */ /* 0x040fe400000f2eff */
        /* <DEDUP_REMOVED lines=197> */
.L_x_680:
[----:B------:R-:W2:Y:S01]  /*88f0*/  LDCU.64 UR10, c[0x0][0x5c0] ;  /* 0x0000b800ff0a77ac */ /* 0x000ea20008000a00 */
[----:B------:R-:W-:-:S04]  /*8900*/  UIADD3 UR8, UPT, UPT, UR34, UR39, URZ ;  /* 0x0000002722087290 */ /* 0x000fc8000fffe0ff */
[----:B--2---:R-:W-:Y:S02]  /*8910*/  UIMAD.WIDE.U32 UR16, UR8, UR10, URZ ;  /* 0x0000000a081072a5 */ /* 0x004fe4000f8e00ff */
[----:B------:R-:W-:-:S04]  /*8920*/  UIMAD UR8, UR8, UR11, URZ ;  /* 0x0000000b080872a4 */ /* 0x000fc8000f8e02ff */
[----:B------:R-:W-:-:S06]  /*8930*/  UIADD3 UR8, UPT, UPT, UR17, UR8, URZ ;  /* 0x0000000811087290 */ /* 0x000fcc000fffe0ff */
[----:B-1----:R-:W-:Y:S02]  /*8940*/  MOV R5, UR8 ;  /* 0x0000000800057c02 */ /* 0x002fe40008000f00 */
.L_x_681:
        /* <DEDUP_REMOVED lines=14> */
.L_x_682:
[----:B------:R-:W1:Y:S01]  /*8a30*/  LDCU.64 UR8, c[0x0][0x5c8] ;  /* 0x0000b900ff0877ac */ /* 0x000e620008000a00 */
[----:B------:R-:W-:-:S04]  /*8a40*/  UIADD3 UR12, UPT, UPT, UR34, UR39, URZ ;  /* 0x00000027220c7290 */ /* 0x000fc8000fffe0ff */
[----:B-1----:R-:W-:Y:S02]  /*8a50*/  UIMAD.WIDE.U32 UR14, UR12, UR8, URZ ;  /* 0x000000080c0e72a5 */ /* 0x002fe4000f8e00ff */
[----:B------:R-:W-:-:S04]  /*8a60*/  UIMAD UR12, UR12, UR9, URZ ;  /* 0x000000090c0c72a4 */ /* 0x000fc8000f8e02ff */
[----:B------:R-:W-:Y:S01]  /*8a70*/  UIADD3 UR12, UPT, UPT, UR15, UR12, URZ ;  /* 0x0000000c0f0c7290 */ /* 0x000fe2000fffe0ff */
[----:B------:R-:W-:-:S05]  /*8a80*/  UMOV UR34, UR14 ;  /* 0x0000000e00227c82 */ /* 0x000fca0008000000 */
[----:B------:R-:W-:-:S07]  /*8a90*/  MOV R18, UR12 ;  /* 0x0000000c00127c02 */ /* 0x000fce0008000f00 */
.L_x_683:
        /* <DEDUP_REMOVED lines=13> */
[C---:B------:R-:W-:Y:S01]  /*8b70*/  ISETP.GE.AND P1, PT, R121.reuse, UR31, PT ;  /* 0x0000001f79007c0c */ /* 0x040fe2000bf26270 */
        /* <DEDUP_REMOVED lines=26> */
.L_x_685:
[----:B------:R-:W-:Y:S05]  /*8d20*/  BSYNC.RECONVERGENT B0 ;  /* 0x0000000000007941 */ /* 0x000fea0003800200 */
.L_x_684:
        /* <DEDUP_REMOVED lines=12> */
.L_x_687:
[----:B------:R-:W-:Y:S05]  /*8df0*/  BSYNC.RECONVERGENT B0 ;  /* 0x0000000000007941 */ /* 0x000fea0003800200 */
.L_x_686:
        /* <DEDUP_REMOVED lines=25> */
.L_x_676:
[----:B------:R-:W-:Y:S05]  /*8f90*/  BSYNC.RECONVERGENT B1 ;  /* 0x0000000000017941 */ /* 0x000fea0003800200 */
.L_x_658:
[----:B------:R-:W5:Y:S01]  /*8fa0*/  LDCU UR9, c[0x0][0x438] ;  /* 0x00008700ff0977ac */ /* 0x000f620008000800 */
[----:B------:R-:W4:Y:S01]  /*8fb0*/  LDCU UR10, c[0x0][0x370] ;  /* 0x00006e00ff0a77ac */ /* 0x000f220008000800 */
[----:B-----5:R-:W-:-:S04]  /*8fc0*/  UIADD3 UR9, UPT, UPT, UR9, 0x7f, URZ ;  /* 0x0000007f09097890 */ /* 0x020fc8000fffe0ff */
[----:B------:R-:W-:Y:S02]  /*8fd0*/  USHF.R.S32.HI UR8, URZ, 0x1f, UR9 ;  /* 0x0000001fff087899 */ /* 0x000fe40008011409 */
[----:B----4-:R-:W-:Y:S02]  /*8fe0*/  UIADD3 UR35, UPT, UPT, UR10, UR35, URZ ;  /* 0x000000230a237290 */ /* 0x010fe4000fffe0ff */
[----:B------:R-:W-:Y:S01]  /*8ff0*/  ULEA.HI UR8, UR8, UR9, URZ, 0x7 ;  /* 0x0000000908087291 */ /* 0x000fe2000f8f38ff */
[----:B------:R-:W-:-:S03]  /*9000*/  UMOV UR10, UR19 ;  /* 0x00000013000a7c82 */ /* 0x000fc60008000000 */
[----:B------:R-:W-:-:S04]  /*9010*/  USHF.R.S32.HI UR8, URZ, 0x7, UR8 ;  /* 0x00000007ff087899 */ /* 0x000fc80008011408 */
[----:B------:R-:W-:-:S09]  /*9020*/  UISETP.GE.AND UP0, UPT, UR35, UR8, UPT ;  /* 0x000000082300728c */ /* 0x000fd2000bf06270 */
[----:B------:R-:W-:Y:S05]  /*9030*/  BRA.U !UP0, `(.L_x_688) ;  /* 0xffffff7108b47547 */ /* 0x000fea000b83ffff */
[----:B------:R-:W-:Y:S05]  /*9040*/  EXIT ;  /* 0x000000000000794d */ /* 0x000fea0003800000 */
.L_x_689:
        /* <DEDUP_REMOVED lines=11> */
.L_x_833:


//--------------------- .text._ZN5flash44flash_bwd_dq_dk_dv_loop_seqk_parallel_kernelI23Flash_bwd_kernel_traitsILi32ELi128ELi128ELi8ELi4ELi4ELi4ELb0ELb0EN7cutlass10bfloat16_tE19Flash_kernel_traitsILi32ELi128ELi128ELi8ES3_EELb1ELb1ELb0ELb1ELb0ELb0ELb0EEEvNS_16Flash_bwd_paramsE --------------------------
	.section	.text._ZN5flash44flash_bwd_dq_dk_dv_loop_seqk_parallel_kernelI23Flash_bwd_kernel_traitsILi32ELi128ELi128ELi8ELi4ELi4ELi4ELb0ELb0EN7cutlass10bfloat16_tE19Flash_kernel_traitsILi32ELi128ELi128ELi8ES3_EELb1ELb1ELb0ELb1ELb0ELb0ELb0EEEvNS_16Flash_bwd_paramsE,"ax",@progbits
	.align	128
        .global         _ZN5flash44flash_bwd_dq_dk_dv_loop_seqk_parallel_kernelI23Flash_bwd_kernel_traitsILi32ELi128ELi128ELi8ELi4ELi4ELi4ELb0ELb0EN7cutlass10bfloat16_tE19Flash_kernel_traitsILi32ELi128ELi128ELi8ES3_EELb1ELb1ELb0ELb1ELb0ELb0ELb0EEEvNS_16Flash_bwd_paramsE
        .type           _ZN5flash44flash_bwd_dq_dk_dv_loop_seqk_parallel_kernelI23Flash_bwd_kernel_traitsILi32ELi128ELi128ELi8ELi4ELi4ELi4ELb0ELb0EN7cutlass10bfloat16_tE19Flash_kernel_traitsILi32ELi128ELi128ELi8ES3_EELb1ELb1ELb0ELb1ELb0ELb0ELb0EEEvNS_16Flash_bwd_paramsE,@function
        .size           _ZN5flash44flash_bwd_dq_dk_dv_loop_seqk_parallel_kernelI23Flash_bwd_kernel_traitsILi32ELi128ELi128ELi8ELi4ELi4ELi4ELb0ELb0EN7cutlass10bfloat16_tE19Flash_kernel_traitsILi32ELi128ELi128ELi8ES3_EELb1ELb1ELb0ELb1ELb0ELb0ELb0EEEvNS_16Flash_bwd_paramsE,(.L_x_834 - _ZN5flash44flash_bwd_dq_dk_dv_loop_seqk_parallel_kernelI23Flash_bwd_kernel_traitsILi32ELi128ELi128ELi8ELi4ELi4ELi4ELb0ELb0EN7cutlass10bfloat16_tE19Flash_kernel_traitsILi32ELi128ELi128ELi8ES3_EELb1ELb1ELb0ELb1ELb0ELb0ELb0EEEvNS_16Flash_bwd_paramsE)
        .other          _ZN5flash44flash_bwd_dq_dk_dv_loop_seqk_parallel_kernelI23Flash_bwd_kernel_traitsILi32ELi128ELi128ELi8ELi4ELi4ELi4ELb0ELb0EN7cutlass10bfloat16_tE19Flash_kernel_traitsILi32ELi128ELi128ELi8ES3_EELb1ELb1ELb0ELb1ELb0ELb0ELb0EEEvNS_16Flash_bwd_paramsE,@"STO_CUDA_ENTRY STV_DEFAULT"
_ZN5flash44flash_bwd_dq_dk_dv_loop_seqk_parallel_kernelI23Flash_bwd_kernel_traitsILi32ELi128ELi128ELi8ELi4ELi4ELi4ELb0ELb0EN7cutlass10bfloat16_tE19Flash_kernel_traitsILi32ELi128ELi128ELi8ES3_EELb1ELb1ELb0ELb1ELb0ELb0ELb0EEEvNS_16Flash_bwd_paramsE:
.text._ZN5flash44flash_bwd_dq_dk_dv_loop_seqk_parallel_kernelI23Flash_bwd_kernel_traitsILi32ELi128ELi128ELi8ELi4ELi4ELi4ELb0ELb0EN7cutlass10bfloat16_tE19Flash_kernel_traitsILi32ELi128ELi128ELi8ES3_EELb1ELb1ELb0ELb1ELb0ELb0ELb0EEEvNS_16Flash_bwd_paramsE:
        /* <DEDUP_REMOVED lines=11> */
[----:B------:R-:W3:Y:S01]  /*00b0*/  LDCU UR4, c[0x0][0x438] ;  /* 0x00008700ff0477ac */ /* 0x000ee20008000800 */
[----:B------:R-:W-:Y:S01]  /*00c0*/  UMOV UR7, 0x400 ;  /* 0x0000040000077882 */ /* 0x000fe20000000000 */
[----:B------:R-:W-:Y:S01]  /*00d0*/  UMOV UR6, 0x400 ;  /* 0x0000040000067882 */ /* 0x000fe20000000000 */
[----:B------:R-:W4:Y:S04]  /*00e0*/  LDCU.64 UR26, c[0x0][0x358] ;  /* 0x00006b00ff1a77ac */ /* 0x000f280008000a00 */
[----:B------:R-:W5:Y:S01]  /*00f0*/  S2UR UR20, SR_CgaCtaId ;  /* 0x00000000001479c3 */ /* 0x000f620000008800 */
[----:B------:R-:W1:Y:S01]  /*0100*/  LDCU.64 UR10, c[0x0][0x460] ;  /* 0x00008c00ff0a77ac */ /* 0x000e620008000a00 */
[----:B------:R-:W1:Y:S06]  /*0110*/  LDCU.64 UR8, c[0x0][0x470] ;  /* 0x00008e00ff0877ac */ /* 0x000e6c0008000a00 */
[----:B------:R-:W4:Y:S01]  /*0120*/  S2UR UR21, SR_CTAID.X ;  /* 0x00000000001579c3 */ /* 0x000f220000002500 */
[----:B---3--:R-:W-:Y:S01]  /*0130*/  IMAD.U32 R8, RZ, RZ, UR4 ;  /* 0x00000004ff087e24 */ /* 0x008fe2000f8e00ff */
[----:B------:R-:W-:Y:S01]  /*0140*/  UMOV UR22, URZ ;  /* 0x000000ff00167c82 */ /* 0x000fe20008000000 */
[----:B------:R-:W-:-:S05]  /*0150*/  UMOV UR23, URZ ;  /* 0x000000ff00177c82 */ /* 0x000fca0008000000 */
[----:B------:R-:W3:Y:S01]  /*0160*/  S2UR UR19, SR_CTAID.Y ;  /* 0x00000000001379c3 */ /* 0x000ee20000002600 */
[----:B--2---:R-:W-:Y:S01]  /*0170*/  ULEA UR5, UR5, UR7, 0x18 ;  /* 0x0000000705057291 */ /* 0x004fe2000f8ec0ff */
[----:B-1----:R-:W-:-:S06]  /*0180*/  IMAD.SHL.U32 R4, R0, 0x10, RZ ;  /* 0x0000001000047824 */ /* 0x002fcc00078e00ff */
[----:B------:R-:W1:Y:S01]  /*0190*/  S2UR UR18, SR_CTAID.Z ;  /* 0x00000000001279c3 */ /* 0x000e620000002700 */
[C---:B------:R-:W-:Y:S01]  /*01a0*/  IMAD.SHL.U32 R2, R0.reuse, 0x2, RZ ;  /* 0x0000000200027824 */ /* 0x040fe200078e00ff */
[--C-:B------:R-:W-:Y:S01]  /*01b0*/  SHF.R.U32.HI R141, RZ, 0x1, R0.reuse ;  /* 0x00000001ff8d7819 */ /* 0x100fe20000011600 */
[----:B------:R-:W-:Y:S01]  /*01c0*/  IMAD.SHL.U32 R3, R0, 0x40, RZ ;  /* 0x0000004000037824 */ /* 0x000fe200078e00ff */
[----:B------:R-:W-:Y:S01]  /*01d0*/  LOP3.LUT R4, R4, 0x1c0, RZ, 0xc0, !PT ;  /* 0x000001c004047812 */ /* 0x000fe200078ec0ff */
[----:B------:R-:W-:Y:S01]  /*01e0*/  IMAD.SHL.U32 R143, R0, 0x8, RZ ;  /* 0x00000008008f7824 */ /* 0x000fe200078e00ff */
[----:B------:R-:W-:Y:S01]  /*01f0*/  SHF.R.U32.HI R5, RZ, 0x2, R0 ;  /* 0x00000002ff057819 */ /* 0x000fe20000011600 */
[----:B-----5:R-:W-:Y:S01]  /*0200*/  ULEA UR20, UR20, UR6, 0x18 ;  /* 0x0000000614147291 */ /* 0x020fe2000f8ec0ff */
[----:B------:R-:W-:Y:S02]  /*0210*/  LOP3.LUT R3, R2, 0xe006, R3, 0xc8, !PT ;  /* 0x0000e00602037812 */ /* 0x000fe400078ec803 */
[----:B------:R-:W-:Y:S01]  /*0220*/  LOP3.LUT R2, R4, 0x38, R2, 0xf8, !PT ;  /* 0x0000003804027812 */ /* 0x000fe200078ef802 */
[----:B------:R-:W-:Y:S01]  /*0230*/  IMAD.SHL.U32 R4, R0, 0x20, RZ ;  /* 0x0000002000047824 */ /* 0x000fe200078e00ff */
[----:B------:R-:W-:-:S02]  /*0240*/  LOP3.LUT R141, R141, 0x30, RZ, 0xc0, !PT ;  /* 0x000000308d8d7812 */ /* 0x000fc400078ec0ff */
[----:B------:R-:W-:Y:S02]  /*0250*/  LOP3.LUT R143, R143, 0x18, RZ, 0xc0, !PT ;  /* 0x000000188f8f7812 */ /* 0x000fe400078ec0ff */
[----:B------:R-:W-:Y:S02]  /*0260*/  LOP3.LUT R3, R3, 0xc00, R4, 0xf8, !PT ;  /* 0x00000c0003037812 */ /* 0x000fe400078ef804 */
[----:B------:R-:W-:Y:S02]  /*0270*/  LOP3.LUT R141, R141, 0x7, R5, 0xf8, !PT ;  /* 0x000000078d8d7812 */ /* 0x000fe400078ef805 */
[----:B------:R-:W-:-:S04]  /*0280*/  LOP3.LUT R2, R3, R2, RZ, 0xfc, !PT ;  /* 0x0000000203027212 */ /* 0x000fc800078efcff */
[----:B-1-34-:R-:W-:-:S07]  /*0290*/  LEA R142, R2, UR5, 0x1 ;  /* 0x00000005028e7c11 */ /* 0x01afce000f8e08ff */
.L_x_745:
        /* <DEDUP_REMOVED lines=47> */
.L_x_690:
        /* <DEDUP_REMOVED lines=31> */
.L_x_692:
[----:B------:R-:W1:Y:S01]  /*0780*/  LDCU.64 UR16, c[0x0][0x3b8] ;  /* 0x00007700ff1077ac */ /* 0x000e620008000a00 */
[----:B------:R-:W-:-:S05]  /*0790*/  IADD3 R12, PT, PT, R139, R140, RZ ;  /* 0x0000008c8b0c7210 */ /* 0x000fca0007ffe0ff */
[C---:B-1----:R-:W-:Y:S02]  /*07a0*/  IMAD R11, R12.reuse, UR17, RZ ;  /* 0x000000110c0b7c24 */ /* 0x042fe4000f8e02ff */
[----:B------:R-:W-:-:S05]  /*07b0*/  IMAD.WIDE.U32 R12, R12, UR16, RZ ;  /* 0x000000100c0c7c25 */ /* 0x000fca000f8e00ff */
[----:B------:R-:W-:Y:S02]  /*07c0*/  IADD3 R11, PT, PT, R13, R11, RZ ;  /* 0x0000000b0d0b7210 */ /* 0x000fe40007ffe0ff */
.L_x_693:
        /* <DEDUP_REMOVED lines=8> */
[----:B-1----:R-:W-:Y:S02]  /*0850*/  IMAD.MOV R3, RZ, RZ, -R9 ;  /* 0x000000ffff037224 */ /* 0x002fe400078e0a09 */
[----:B------:R-:W-:Y:S02]  /*0860*/  IMAD.MOV.U32 R8, RZ, RZ, RZ ;  /* 0x000000ffff087224 */ /* 0x000fe400078e00ff */
[----:B------:R-:W-:Y:S01]  /*0870*/  IMAD R6, R3, R7, RZ ;  /* 0x0000000703067224 */ /* 0x000fe200078e02ff */
[----:B--2---:R-:W-:-:S03]  /*0880*/  IABS R3, R0 ;  /* 0x0000000000037213 */ /* 0x004fc60000000000 */
        /* <DEDUP_REMOVED lines=12> */
[----:B------:R-:W-:-:S06]  /*0950*/  @P4 VIADD R9, R9, 0x1 ;  /* 0x0000000109094836 */ /* 0x000fcc0000000000 */
        /* <DEDUP_REMOVED lines=10> */
[----:B------:R-:W-:Y:S02]  /*0a00*/  IADD3 R3, PT, PT, R7, R2, RZ ;  /* 0x0000000207037210 */ /* 0x000fe40007ffe0ff */
[----:B------:R-:W-:-:S05]  /*0a10*/  MOV R2, R6 ;  /* 0x0000000600027202 */ /* 0x000fca0000000f00 */
[----:B--2---:R-:W-:-:S04]  /*0a20*/  IMAD.WIDE.U32 R14, R4, UR4, R2 ;  /* 0x00000004040e7c25 */ /* 0x004fc8000f8e0002 */
[----:B------:R-:W-:Y:S01]  /*0a30*/  IMAD R13, R4, UR5, R15 ;  /* 0x00000005040d7c24 */ /* 0x000fe2000f8e020f */
[----:B------:R-:W-:Y:S06]  /*0a40*/  BRA `(.L_x_695) ;  /* 0x0000000000147947 */ /* 0x000fec0003800000 */
.L_x_694:
[----:B------:R-:W1:Y:S01]  /*0a50*/  LDCU.64 UR14, c[0x0][0x3c0] ;  /* 0x00007800ff0e77ac */ /* 0x000e620008000a00 */
[----:B------:R-:W-:-:S05]  /*0a60*/  IADD3 R14, PT, PT, R139, R140, RZ ;  /* 0x0000008c8b0e7210 */ /* 0x000fca0007ffe0ff */
[C---:B-1----:R-:W-:Y:S02]  /*0a70*/  IMAD R13, R14.reuse, UR15, RZ ;  /* 0x0000000f0e0d7c24 */ /* 0x042fe4000f8e02ff */
[----:B------:R-:W-:-:S05]  /*0a80*/  IMAD.WIDE.U32 R14, R14, UR14, RZ ;  /* 0x0000000e0e0e7c25 */ /* 0x000fca000f8e00ff */
[----:B------:R-:W-:Y:S02]  /*0a90*/  IADD3 R13, PT, PT, R15, R13, RZ ;  /* 0x0000000d0f0d7210 */ /* 0x000fe40007ffe0ff */
.L_x_695:
        /* <DEDUP_REMOVED lines=28> */
.L_x_696:
[-C--:B------:R-:W-:Y:S02]  /*0c60*/  IMAD R17, R25, R5.reuse, RZ ;  /* 0x0000000519117224 */ /* 0x080fe400078e02ff */
[----:B------:R-:W-:-:S05]  /*0c70*/  IMAD.WIDE.U32 R2, R24, R5, RZ ;  /* 0x0000000518027225 */ /* 0x000fca00078e00ff */
[----:B------:R-:W-:Y:S02]  /*0c80*/  IADD3 R17, PT, PT, R3, R17, RZ ;  /* 0x0000001103117210 */ /* 0x000fe40007ffe0ff */
[----:B------:R-:W-:-:S07]  /*0c90*/  MOV R22, R2 ;  /* 0x0000000200167202 */ /* 0x000fce0000000f00 */
.L_x_697:
        /* <DEDUP_REMOVED lines=20> */
.L_x_698:
[----:B------:R-:W1:Y:S01]  /*0de0*/  LDC R15, c[0x0][0x434] ;  /* 0x00010d00ff0f7b82 */ /* 0x000e620000000800 */
[----:B------:R-:W-:-:S04]  /*0df0*/  IMAD R2, R4, R10, R0 ;  /* 0x0000000a04027224 */ /* 0x000fc800078e0200 */
[----:B-1----:R-:W-:-:S03]  /*0e00*/  IMAD R15, R2, R15, RZ ;  /* 0x0000000f020f7224 */ /* 0x002fc600078e02ff */
.L_x_699:
        /* <DEDUP_REMOVED lines=11> */
.L_x_700:
[----:B------:R-:W1:Y:S01]  /*0ec0*/  LDC R18, c[0x0][0x444] ;  /* 0x00011100ff127b82 */ /* 0x000e620000000800 */
[----:B------:R-:W-:-:S04]  /*0ed0*/  IMAD R2, R4, R10, R0 ;  /* 0x0000000a04027224 */ /* 0x000fc800078e0200 */
[----:B-1----:R-:W-:-:S07]  /*0ee0*/  IMAD R18, R2, R18, RZ ;  /* 0x0000001202127224 */ /* 0x002fce00078e02ff */
.L_x_701:
[----:B------:R-:W1:Y:S01]  /*0ef0*/  LDCU.128 UR4, c[0x0][0x590] ;  /* 0x0000b200ff0477ac */ /* 0x000e620008000c00 */
[----:B------:R-:W2:Y:S01]  /*0f00*/  LDC.64 R2, c[0x0][0x3b0] ;  /* 0x0000ec00ff027b82 */ /* 0x000ea20000000a00 */
[----:B------:R-:W3:Y:S01]  /*0f10*/  S2R R5, SR_TID.X ;  /* 0x0000000000057919 */ /* 0x000ee20000002100 */
[----:B------:R-:W-:Y:S01]  /*0f20*/  IADD3 R30, P0, PT, R143, R30, RZ ;  /* 0x0000001e8f1e7210 */ /* 0x000fe20007f1e0ff */
[----:B------:R-:W4:Y:S01]  /*0f30*/  LDCU.64 UR12, c[0x0][0x550] ;  /* 0x0000aa00ff0c77ac */ /* 0x000f220008000a00 */
[----:B------:R-:W-:Y:S01]  /*0f40*/  IMAD R167, R10, UR32, RZ ;  /* 0x000000200aa77c24 */ /* 0x000fe2000f8e02ff */
[----:B------:R-:W5:Y:S01]  /*0f50*/  S2R R120, SR_TID.X ;  /* 0x0000000000787919 */ /* 0x000f620000002100 */
[----:B------:R-:W-:Y:S01]  /*0f60*/  VIADD R165, R130, UR28 ;  /* 0x0000001c82a57c36 */ /* 0x000fe20008000000 */
[----:B------:R-:W-:Y:S01]  /*0f70*/  ISETP.NE.AND P3, PT, RZ, UR31, PT ;  /* 0x0000001fff007c0c */ /* 0x000fe2000bf65270 */
[----:B------:R-:W-:Y:S01]  /*0f80*/  IMAD.X R31, RZ, RZ, R7, P0 ;  /* 0x000000ffff1f7224 */ /* 0x000fe200000e0607 */
[--C-:B------:R-:W-:Y:S01]  /*0f90*/  IADD3 R22, P1, P0, R28, R22, R21.reuse ;  /* 0x000000161c167210 */ /* 0x100fe2000783e015 */
[----:B------:R-:W4:Y:S01]  /*0fa0*/  LDC.64 R172, c[0x0][0x420] ;  /* 0x00010800ffac7b82 */ /* 0x000f220000000a00 */
[----:B------:R-:W-:Y:S01]  /*0fb0*/  SHF.R.S32.HI R21, RZ, 0x1f, R21 ;  /* 0x0000001fff157819 */ /* 0x000fe20000011415 */
[C---:B------:R-:W-:Y:S01]  /*0fc0*/  IMAD R18, R19.reuse, 0x80, R18 ;  /* 0x0000008013127824 */ /* 0x040fe200078e0212 */
[----:B------:R-:W-:Y:S01]  /*0fd0*/  BSSY.RECONVERGENT B1, `(.L_x_691) ;  /* 0x00008c6000017945 */ /* 0x000fe20003800200 */
[----:B------:R-:W-:Y:S01]  /*0fe0*/  IMAD R15, R19, 0x80, R15 ;  /* 0x00000080130f7824 */ /* 0x000fe200078e020f */
[----:B------:R-:W-:Y:S01]  /*0ff0*/  IADD3.X R24, PT, PT, R24, R17, R21, P1, P0 ;  /* 0x0000001118187210 */ /* 0x000fe20000fe0415 */
[----:B------:R-:W-:Y:S01]  /*1000*/  IMAD.MOV.U32 R17, RZ, RZ, RZ ;  /* 0x000000ffff117224 */ /* 0x000fe200078e00ff */
[----:B-1----:R-:W-:Y:S01]  /*1010*/  USHF.L.U64.HI UR29, UR4, 0x6, UR5 ;  /* 0x00000006041d7899 */ /* 0x002fe20008010205 */
[----:B------:R-:W-:Y:S01]  /*1020*/  IMAD R6, R16, UR4, RZ ;  /* 0x0000000410067c24 */ /* 0x000fe2000f8e02ff */
[----:B------:R-:W-:Y:S01]  /*1030*/  USHF.L.U32 UR30, UR4, 0x6, URZ ;  /* 0x00000006041e7899 */ /* 0x000fe200080006ff */
[----:B------:R-:W-:-:S04]  /*1040*/  IMAD.WIDE.U32 R30, R23, UR4, R30 ;  /* 0x00000004171e7c25 */ /* 0x000fc8000f8e001e */
[----:B------:R-:W-:Y:S02]  /*1050*/  IMAD R6, R23, UR5, R6 ;  /* 0x0000000517067c24 */ /* 0x000fe4000f8e0206 */
[-C--:B--2---:R-:W-:Y:S02]  /*1060*/  IMAD R21, R16, R2.reuse, RZ ;  /* 0x0000000210157224 */ /* 0x084fe400078e02ff */
[----:B------:R-:W-:Y:S02]  /*1070*/  IMAD.IADD R31, R31, 0x1, R6 ;  /* 0x000000011f1f7824 */ /* 0x000fe400078e0206 */
[----:B------:R-:W1:Y:S01]  /*1080*/  LDC.64 R6, c[0x0][0x5f8] ;  /* 0x00017e00ff067b82 */ /* 0x000e620000000a00 */
[----:B------:R-:W-:Y:S02]  /*1090*/  IMAD.MOV.U32 R16, RZ, RZ, R143 ;  /* 0x000000ffff107224 */ /* 0x000fe400078e008f */
[C---:B------:R-:W-:Y:S01]  /*10a0*/  IMAD R21, R23.reuse, R3, R21 ;  /* 0x0000000317157224 */ /* 0x040fe200078e0215 */
[----:B---3--:R-:W-:Y:S01]  /*10b0*/  SHF.R.U32.HI R5, RZ, 0x2, R5 ;  /* 0x00000002ff057819 */ /* 0x008fe20000011605 */
[----:B------:R-:W-:Y:S01]  /*10c0*/  IMAD.WIDE.U32 R32, R23, R2, R16 ;  /* 0x0000000217207225 */ /* 0x000fe200078e0010 */
[----:B-----5:R-:W-:-:S02]  /*10d0*/  LOP3.LUT R178, R120, 0x1f, RZ, 0xc0, !PT ;  /* 0x0000001f78b27812 */ /* 0x020fc400078ec0ff */
[----:B------:R-:W2:Y:S01]  /*10e0*/  LDC R23, c[0x0][0x508] ;  /* 0x00014200ff177b82 */ /* 0x000ea20000000800 */
[----:B------:R-:W-:Y:S01]  /*10f0*/  IMAD.WIDE.U32 R30, R0, UR6, R30 ;  /* 0x00000006001e7c25 */ /* 0x000fe2000f8e001e */
[----:B------:R-:W-:Y:S02]  /*1100*/  IADD3 R26, P1, PT, R26, R32, RZ ;  /* 0x000000201a1a7210 */ /* 0x000fe40007f3e0ff */
[----:B------:R-:W-:Y:S01]  /*1110*/  SHF.R.U32.HI R170, RZ, 0x5, R120 ;  /* 0x00000005ffaa7819 */ /* 0x000fe20000011678 */
[----:B------:R-:W-:Y:S01]  /*1120*/  IMAD R31, R0, UR7, R31 ;  /* 0x00000007001f7c24 */ /* 0x000fe2000f8e021f */
[----:B------:R-:W3:Y:S01]  /*1130*/  LDCU.64 UR6, c[0x0][0x3c8] ;  /* 0x00007900ff0677ac */ /* 0x000ee20008000a00 */
[----:B------:R-:W-:Y:S01]  /*1140*/  IADD3.X R27, PT, PT, R20, R33, R21, P1, !PT ;  /* 0x00000021141b7210 */ /* 0x000fe20000ffe415 */
[----:B----4-:R-:W-:Y:S01]  /*1150*/  IMAD.WIDE R172, R15, 0x4, R172 ;  /* 0x000000040fac7825 */ /* 0x010fe200078e02ac */
[----:B------:R-:W4:Y:S03]  /*1160*/  LDC.64 R20, c[0x0][0x5e8] ;  /* 0x00017a00ff147b82 */ /* 0x000f260000000a00 */
[----:B------:R-:W-:-:S04]  /*1170*/  IMAD.WIDE.U32 R30, R5, UR4, R30 ;  /* 0x00000004051e7c25 */ /* 0x000fc8000f8e001e */
[----:B-1----:R-:W-:Y:S01]  /*1180*/  IMAD.WIDE.U32 R28, R6, UR21, RZ ;  /* 0x00000015061c7c25 */ /* 0x002fe2000f8e00ff */
[----:B------:R-:W-:-:S03]  /*1190*/  LEA R129, P0, R30, UR12, 0x1 ;  /* 0x0000000c1e817c11 */ /* 0x000fc6000f8008ff */
[----:B------:R-:W-:Y:S01]  /*11a0*/  IMAD R128, R5, UR5, R31 ;  /* 0x0000000505807c24 */ /* 0x000fe2000f8e021f */
[----:B------:R-:W1:Y:S01]  /*11b0*/  LDCU.64 UR4, c[0x0][0x380] ;  /* 0x00007000ff0477ac */ /* 0x000e620008000a00 */
[----:B------:R-:W-:Y:S01]  /*11c0*/  IMAD R6, R7, UR21, R29 ;  /* 0x0000001507067c24 */ /* 0x000fe2000f8e021d */
[----:B------:R-:W-:Y:S01]  /*11d0*/  SEL R7, R28, RZ, P3 ;  /* 0x000000ff1c077207 */ /* 0x000fe20001800000 */
[----:B------:R-:W-:Y:S01]  /*11e0*/  IMAD R25, R167, R170, R178 ;  /* 0x000000aaa7197224 */ /* 0x000fe200078e02b2 */
[----:B--2---:R-:W-:Y:S01]  /*11f0*/  IADD3 R23, PT, PT, R165, -R23, -R138 ;  /* 0x80000017a5177210 */ /* 0x004fe20007ffe88a */
[----:B---3--:R-:W-:Y:S01]  /*1200*/  IMAD.WIDE.U32 R26, R0, UR6, R26 ;  /* 0x00000006001a7c25 */ /* 0x008fe2000f8e001a */
[----:B------:R-:W-:Y:S01]  /*1210*/  LEA.HI.X R128, R30, UR13, R128, 0x1, P0 ;  /* 0x0000000d1e807c11 */ /* 0x000fe200080f0c80 */
[----:B------:R-:W2:Y:S01]  /*1220*/  LDCU.64 UR12, c[0x0][0x570] ;  /* 0x0000ae00ff0c77ac */ /* 0x000ea20008000a00 */
[----:B------:R-:W-:Y:S01]  /*1230*/  IADD3 R7, P1, P0, R25, R22, R7 ;  /* 0x0000001619077210 */ /* 0x000fe2000783e007 */
[----:B------:R-:W-:Y:S01]  /*1240*/  IMAD R27, R0, UR7, R27 ;  /* 0x00000007001b7c24 */ /* 0x000fe2000f8e021b */
[----:B------:R-:W-:Y:S01]  /*1250*/  SHF.R.S32.HI R123, RZ, 0x1f, R23 ;  /* 0x0000001fff7b7819 */ /* 0x000fe20000011417 */
[----:B------:R-:W-:Y:S01]  /*1260*/  IMAD.SHL.U32 R22, R167, 0x80, RZ ;  /* 0x00000080a7167824 */ /* 0x000fe200078e00ff */
[----:B------:R-:W-:Y:S01]  /*1270*/  SHF.R.S32.HI R25, RZ, 0x1f, R25 ;  /* 0x0000001fff197819 */ /* 0x000fe20000011419 */
[----:B----4-:R-:W-:Y:S01]  /*1280*/  IMAD.WIDE R20, R18, 0x4, R20 ;  /* 0x0000000412147825 */ /* 0x010fe200078e0214 */
[----:B------:R-:W-:-:S02]  /*1290*/  SEL R6, R6, RZ, P3 ;  /* 0x000000ff06067207 */ /* 0x000fc40001800000 */
[----:B------:R-:W-:Y:S01]  /*12a0*/  LEA.HI R123, R123, R23, RZ, 0x7 ;  /* 0x000000177b7b7211 */ /* 0x000fe200078f38ff */
[----:B------:R-:W-:Y:S01]  /*12b0*/  IMAD.MOV.U32 R125, RZ, RZ, R20 ;  /* 0x000000ffff7d7224 */ /* 0x000fe200078e0014 */
[----:B------:R-:W-:Y:S01]  /*12c0*/  IADD3.X R6, PT, PT, R25, R24, R6, P1, P0 ;  /* 0x0000001819067210 */ /* 0x000fe20000fe0406 */
[C---:B------:R-:W-:Y:S01]  /*12d0*/  IMAD.WIDE.U32 R24, R5.reuse, R2, R26 ;  /* 0x0000000205187225 */ /* 0x040fe200078e001a */
[----:B------:R-:W-:Y:S02]  /*12e0*/  SHF.R.S32.HI R123, RZ, 0x7, R123 ;  /* 0x00000007ff7b7819 */ /* 0x000fe4000001147b */
[----:B------:R-:W-:Y:S01]  /*12f0*/  IADD3 R7, P0, PT, R22, R7, RZ ;  /* 0x0000000716077210 */ /* 0x000fe20007f1e0ff */
[----:B------:R-:W-:Y:S01]  /*1300*/  IMAD R126, R5, R3, R25 ;  /* 0x00000003057e7224 */ /* 0x000fe200078e0219 */
[----:B-1----:R-:W-:Y:S01]  /*1310*/  LEA R127, P1, R24, UR4, 0x1 ;  /* 0x00000004187f7c11 */ /* 0x002fe2000f8208ff */
[----:B------:R-:W-:Y:S01]  /*1320*/  IMAD.MOV.U32 R124, RZ, RZ, R21 ;  /* 0x000000ffff7c7224 */ /* 0x000fe200078e0015 */
[----:B------:R-:W-:-:S02]  /*1330*/  VIMNMX R123, PT, PT, RZ, R123, !PT ;  /* 0x0000007bff7b7248 */ /* 0x000fc40007fe0100 */
[----:B------:R-:W-:Y:S02]  /*1340*/  LEA.HI.X R126, R24, UR5, R126, 0x1, P1 ;  /* 0x00000005187e7c11 */ /* 0x000fe400088f0c7e */
[----:B------:R-:W-:Y:S02]  /*1350*/  ISETP.GT.AND P1, PT, R137, R123, PT ;  /* 0x0000007b8900720c */ /* 0x000fe40003f24270 */
[----:B------:R-:W-:Y:S02]  /*1360*/  LEA.HI.X.SX32 R6, R22, R6, 0x1, P0 ;  /* 0x0000000616067211 */ /* 0x000fe400000f0eff */
[C---:B--2---:R-:W-:Y:S02]  /*1370*/  LEA R144, P0, R7.reuse, UR12, 0x2 ;  /* 0x0000000c07907c11 */ /* 0x044fe4000f8010ff */
[C---:B------:R-:W-:Y:S02]  /*1380*/  SHF.L.U64.HI R3, R2.reuse, 0x6, R3 ;  /* 0x0000000602037819 */ /* 0x040fe40000010203 */
[----:B------:R-:W-:Y:S01]  /*1390*/  LEA.HI.X R145, R7, UR13, R6, 0x2, P0 ;  /* 0x0000000d07917c11 */ /* 0x000fe200080f1406 */
[----:B------:R-:W-:Y:S01]  /*13a0*/  IMAD.SHL.U32 R7, R2, 0x40, RZ ;  /* 0x0000004002077824 */ /* 0x000fe200078e00ff */
[----:B------:R-:W-:-:S02]  /*13b0*/  IADD3 R6, P0, PT, R5, 0x40, RZ ;  /* 0x0000004005067810 */ /* 0x000fc40007f1e0ff */
[----:B------:R-:W-:-:S03]  /*13c0*/  LEA.HI R18, R120, 0x40, RZ, 0x1e ;  /* 0x0000004078127811 */ /* 0x000fc600078ff0ff */
        /* <DEDUP_REMOVED lines=14> */
.L_x_703:
[----:B------:R-:W1:Y:S01]  /*14b0*/  LDCU.64 UR12, c[0x0][0x5c0] ;  /* 0x0000b800ff0c77ac */ /* 0x000e620008000a00 */
[----:B------:R-:W-:-:S05]  /*14c0*/  IADD3 R3, PT, PT, R139, R140, RZ ;  /* 0x0000008c8b037210 */ /* 0x000fca0007ffe0ff */
[C---:B-1----:R-:W-:Y:S02]  /*14d0*/  IMAD R7, R3.reuse, UR13, RZ ;  /* 0x0000000d03077c24 */ /* 0x042fe4000f8e02ff */
[----:B------:R-:W-:-:S05]  /*14e0*/  IMAD.WIDE.U32 R8, R3, UR12, RZ ;  /* 0x0000000c03087c25 */ /* 0x000fca000f8e00ff */
[----:B------:R-:W-:Y:S02]  /*14f0*/  IADD3 R3, PT, PT, R9, R7, RZ ;  /* 0x0000000709037210 */ /* 0x000fe40007ffe0ff */
[----:B------:R-:W-:Y:S02]  /*1500*/  MOV R7, R8 ;  /* 0x0000000800077202 */ /* 0x000fe40000000f00 */
.L_x_704:
        /* <DEDUP_REMOVED lines=11> */
.L_x_705:
[----:B------:R-:W1:Y:S01]  /*15c0*/  LDCU.64 UR6, c[0x0][0x5c8] ;  /* 0x0000b900ff0677ac */ /* 0x000e620008000a00 */
[----:B------:R-:W-:-:S05]  /*15d0*/  IADD3 R139, PT, PT, R139, R140, RZ ;  /* 0x0000008c8b8b7210 */ /* 0x000fca0007ffe0ff */
[C---:B-1----:R-:W-:Y:S02]  /*15e0*/  IMAD R4, R139.reuse, UR7, RZ ;  /* 0x000000078b047c24 */ /* 0x042fe4000f8e02ff */
[----:B------:R-:W-:-:S05]  /*15f0*/  IMAD.WIDE.U32 R10, R139, UR6, RZ ;  /* 0x000000068b0a7c25 */ /* 0x000fca000f8e00ff */
[----:B------:R-:W-:Y:S02]  /*1600*/  IADD3 R4, PT, PT, R11, R4, RZ ;  /* 0x000000040b047210 */ /* 0x000fe40007ffe0ff */
.L_x_706:
        /* <DEDUP_REMOVED lines=34> */
.L_x_708:
[----:B------:R-:W-:Y:S05]  /*1830*/  BSYNC.RECONVERGENT B0 ;  /* 0x0000000000007941 */ /* 0x000fea0003800200 */
.L_x_707:
[----:B------:R-:W3:Y:S01]  /*1840*/  LDCU.64 UR4, c[0x0][0x5e0] ;  /* 0x0000bc00ff0477ac */ /* 0x000ee20008000a00 */
[----:B--2---:R-:W-:Y:S01]  /*1850*/  IMAD.WIDE.U32 R12, R3, UR28, R16 ;  /* 0x0000001c030c7c25 */ /* 0x004fe2000f8e0010 */
[----:B-1----:R-:W1:Y:S01]  /*1860*/  @!P1 LDC.64 R8, c[0x0][0x568] ;  /* 0x00015a00ff089b82 */ /* 0x002e620000000a00 */
[----:B------:R-:W-:Y:S01]  /*1870*/  UIMAD UR25, UR25, UR6, URZ ;  /* 0x00000006191972a4 */ /* 0x000fe2000f8e02ff */
[----:B------:R-:W-:-:S03]  /*1880*/  IADD3 R10, P2, PT, R10, R12, RZ ;  /* 0x0000000c0a0a7210 */ /* 0x000fc60007f5e0ff */
[----:B------:R-:W-:-:S06]  /*1890*/  UIMAD UR25, UR28, UR7, UR25 ;  /* 0x000000071c1972a4 */ /* 0x000fcc000f8e0219 */
[----:B------:R-:W-:-:S03]  /*18a0*/  IADD3.X R11, PT, PT, R4, UR25, R13, P2, !PT ;  /* 0x00000019040b7c10 */ /* 0x000fc600097fe40d */
        /* <DEDUP_REMOVED lines=17> */
[----:B------:R4:W-:Y:S01]  /*19c0*/  STG.E.128 desc[UR26][R2.64], RZ ;  /* 0x000000ff02007986 */ /* 0x0009e2000c101d1a */
[----:B------:R-:W-:Y:S05]  /*19d0*/  BRA `(.L_x_709) ;  /* 0x0000008000947947 */ /* 0x000fea0003800000 */
.L_x_702:
[C---:B------:R-:W-:Y:S01]  /*19e0*/  LOP3.LUT R21, R19.reuse, 0x80000001, RZ, 0xc0, !PT ;  /* 0x8000000113157812 */ /* 0x040fe200078ec0ff */
[----:B------:R-:W-:Y:S01]  /*19f0*/  IMAD R19, R19, -0x80, R130 ;  /* 0xffffff8013137824 */ /* 0x000fe200078e0282 */
[----:B------:R-:W-:Y:S01]  /*1a00*/  @P3 BAR.SYNC.DEFER_BLOCKING 0x0 ;  /* 0x0000000000003b1d */ /* 0x000fe20000010000 */
[----:B------:R-:W-:Y:S01]  /*1a10*/  IMAD.SHL.U32 R15, R120, 0x8, RZ ;  /* 0x00000008780f7824 */ /* 0x000fe200078e00ff */
[----:B------:R-:W-:Y:S02]  /*1a20*/  ISETP.NE.AND P0, PT, R21, 0x1, PT ;  /* 0x000000011500780c */ /* 0x000fe40003f05270 */
[----:B------:R-:W-:Y:S02]  /*1a30*/  ISETP.GE.AND P1, PT, R5, R19, PT ;  /* 0x000000130500720c */ /* 0x000fe40003f26270 */
[----:B------:R-:W-:Y:S01]  /*1a40*/  LOP3.LUT R20, R15, 0xd8, RZ, 0xc0, !PT ;  /* 0x000000d80f147812 */ /* 0x000fe200078ec0ff */
[----:B------:R-:W-:Y:S01]  /*1a50*/  BSSY.RECONVERGENT B0, `(.L_x_710) ;  /* 0x0000013000007945 */ /* 0x000fe20003800200 */
[----:B------:R-:W-:-:S02]  /*1a60*/  SEL R116, RZ, 0x2000, P0 ;  /* 0x00002000ff747807 */ /* 0x000fc40000000000 */
[----:B------:R-:W-:-:S04]  /*1a70*/  LOP3.LUT R20, R20, 0x18, R120, 0x78, !PT ;  /* 0x0000001814147812 */ /* 0x000fc800078e7878 */
[----:B------:R-:W-:-:S04]  /*1a80*/  LOP3.LUT R15, R20, 0x1f20, R15, 0xf8, !PT ;  /* 0x00001f20140f7812 */ /* 0x000fc800078ef80f */
[----:B------:R-:W-:Y:S01]  /*1a90*/  LEA R15, R15, UR20, 0x1 ;  /* 0x000000140f0f7c11 */ /* 0x000fe2000f8e08ff */
[----:B------:R-:W-:Y:S06]  /*1aa0*/  @P1 BRA `(.L_x_711) ;  /* 0x0000000000301947 */ /* 0x000fec0003800000 */
        /* <DEDUP_REMOVED lines=10> */
.L_x_712:
[----:B------:R2:W-:Y:S01]  /*1b50*/  STS.128 [R15+0x4000], RZ ;  /* 0x004000ff0f007388 */ /* 0x0005e20000000c00 */
[----:B------:R-:W-:Y:S05]  /*1b60*/  BRA `(.L_x_713) ;  /* 0x0000000000047947 */ /* 0x000fea0003800000 */
.L_x_711:
[----:B------:R3:W-:Y:S02]  /*1b70*/  STS.128 [R15+0x4000], RZ ;  /* 0x004000ff0f007388 */ /* 0x0007e40000000c00 */
.L_x_713:
[----:B------:R-:W-:Y:S05]  /*1b80*/  BSYNC.RECONVERGENT B0 ;  /* 0x0000000000007941 */ /* 0x000fea0003800200 */
.L_x_710:
        /* <DEDUP_REMOVED lines=9> */
[----:B-1----:R-:W-:Y:S01]  /*1c20*/  MOV R21, UR30 ;  /* 0x0000001e00157c02 */ /* 0x002fe20008000f00 */
[----:B------:R-:W-:-:S03]  /*1c30*/  IMAD.U32 R20, RZ, RZ, UR29 ;  /* 0x0000001dff147e24 */ /* 0x000fc6000f8e00ff */
[----:B------:R-:W-:-:S04]  /*1c40*/  LEA R22, P0, R22, R129, 0x1 ;  /* 0x0000008116167211 */ /* 0x000fc800078008ff */
[----:B------:R-:W-:-:S05]  /*1c50*/  LEA.HI.X R23, R21, R128, R20, 0x1, P0 ;  /* 0x0000008015177211 */ /* 0x000fca00000f0c14 */
[----:B------:R-:W-:Y:S01]  /*1c60*/  @!PT LDS RZ, [RZ] ;  /* 0x00000000fffff984 */ /* 0x000fe20000000800 */
[----:B------:R-:W-:Y:S01]  /*1c70*/  @!PT LDS RZ, [RZ] ;  /* 0x00000000fffff984 */ /* 0x000fe20000000800 */
[----:B------:R-:W-:Y:S01]  /*1c80*/  @!PT LDS RZ, [RZ] ;  /* 0x00000000fffff984 */ /* 0x000fe20000000800 */
[----:B------:R1:W-:Y:S04]  /*1c90*/  LDGSTS.E.BYPASS.LTC128B.128 [R15+0x5000], desc[UR26][R22.64] ;  /* 0x05000000160f7fae */ /* 0x0003e8000b981a1a */
.L_x_715:
[----:B------:R-:W-:Y:S05]  /*1ca0*/  BSYNC.RECONVERGENT B0 ;  /* 0x0000000000007941 */ /* 0x000fea0003800200 */
.L_x_714:
        /* <DEDUP_REMOVED lines=13> */
.L_x_718:
[----:B------:R1:W-:Y:S01]  /*1d80*/  STS.128 [R135], RZ ;  /* 0x000000ff87007388 */ /* 0x0003e20000000c00 */
[----:B------:R-:W-:Y:S05]  /*1d90*/  BRA `(.L_x_719) ;  /* 0x0000000000047947 */ /* 0x000fea0003800000 */
.L_x_717:
[----:B------:R1:W-:Y:S02]  /*1da0*/  STS.128 [R135], RZ ;  /* 0x000000ff87007388 */ /* 0x0003e40000000c00 */
.L_x_719:
[----:B------:R-:W-:Y:S05]  /*1db0*/  BSYNC.RECONVERGENT B0 ;  /* 0x0000000000007941 */ /* 0x000fea0003800200 */
.L_x_716:
[C---:B-1----:R-:W-:Y:S01]  /*1dc0*/  VIADD R22, R141.reuse, 0x8 ;  /* 0x000000088d167836 */ /* 0x042fe20000000000 */
        /* <DEDUP_REMOVED lines=28> */
.L_x_721:
[----:B------:R-:W-:Y:S05]  /*1f90*/  BSYNC.RECONVERGENT B0 ;  /* 0x0000000000007941 */ /* 0x000fea0003800200 */
.L_x_720:
[----:B------:R-:W3:Y:S01]  /*1fa0*/  LDCU.64 UR4, c[0x0][0x3d0] ;  /* 0x00007a00ff0477ac */ /* 0x000ee20008000a00 */
[----:B------:R-:W-:Y:S01]  /*1fb0*/  MOV R3, UR16 ;  /* 0x0000001000037c02 */ /* 0x000fe20008000f00 */
[----:B------:R-:W-:Y:S01]  /*1fc0*/  BSSY.RECONVERGENT B0, `(.L_x_722) ;  /* 0x000001f000007945 */ /* 0x000fe20003800200 */
[----:B------:R-:W-:-:S03]  /*1fd0*/  UIMAD UR6, UR25, UR16, URZ ;  /* 0x00000010190672a4 */ /* 0x000fc6000f8e02ff */
[----:B-1----:R-:W-:Y:S01]  /*1fe0*/  IMAD.WIDE.U32 R20, R3, UR28, R16 ;  /* 0x0000001c03147c25 */ /* 0x002fe2000f8e0010 */
        /* <DEDUP_REMOVED lines=25> */
.L_x_724:
[----:B------:R1:W-:Y:S01]  /*2180*/  STS.128 [R15+0x6000], RZ ;  /* 0x006000ff0f007388 */ /* 0x0003e20000000c00 */
[----:B------:R-:W-:Y:S05]  /*2190*/  BRA `(.L_x_725) ;  /* 0x0000000000047947 */ /* 0x000fea0003800000 */
.L_x_723:
[----:B------:R1:W-:Y:S02]  /*21a0*/  STS.128 [R15+0x6000], RZ ;  /* 0x006000ff0f007388 */ /* 0x0003e40000000c00 */
.L_x_725:
[----:B------:R-:W-:Y:S05]  /*21b0*/  BSYNC.RECONVERGENT B0 ;  /* 0x0000000000007941 */ /* 0x000fea0003800200 */
.L_x_722:
        /* <DEDUP_REMOVED lines=10> */
[----:B------:R-:W-:Y:S01]  /*2260*/  IMAD R3, R2, UR16, RZ ;  /* 0x0000001002037c24 */ /* 0x000fe2000f8e02ff */
[----:B------:R-:W-:-:S03]  /*2270*/  MOV R19, R7 ;  /* 0x0000000700137202 */ /* 0x000fc60000000f00 */
[C---:B------:R-:W-:Y:S02]  /*2280*/  IMAD R3, R6.reuse, UR17, R3 ;  /* 0x0000001106037c24 */ /* 0x040fe4000f8e0203 */
[----:B------:R-:W-:-:S05]  /*2290*/  IMAD.WIDE.U32 R18, R6, UR16, R18 ;  /* 0x0000001006127c25 */ /* 0x000fca000f8e0012 */
[----:B------:R-:W-:Y:S02]  /*22a0*/  IADD3 R3, PT, PT, R19, R3, RZ ;  /* 0x0000000313037210 */ /* 0x000fe40007ffe0ff */
[----:B-1----:R-:W-:-:S04]  /*22b0*/  LEA R20, P0, R18, UR4, 0x1 ;  /* 0x0000000412147c11 */ /* 0x002fc8000f8008ff */
[----:B------:R-:W-:-:S05]  /*22c0*/  LEA.HI.X R21, R18, UR5, R3, 0x1, P0 ;  /* 0x0000000512157c11 */ /* 0x000fca00080f0c03 */
[----:B------:R-:W-:Y:S01]  /*22d0*/  @!PT LDS RZ, [RZ] ;  /* 0x00000000fffff984 */ /* 0x000fe20000000800 */
[----:B------:R-:W-:Y:S01]  /*22e0*/  @!PT LDS RZ, [RZ] ;  /* 0x00000000fffff984 */ /* 0x000fe20000000800 */
[----:B------:R-:W-:Y:S01]  /*22f0*/  @!PT LDS RZ, [RZ] ;  /* 0x00000000fffff984 */ /* 0x000fe20000000800 */
[----:B------:R1:W-:Y:S04]  /*2300*/  LDGSTS.E.BYPASS.LTC128B.128 [R15+0x7000], desc[UR26][R20.64] ;  /* 0x07000000140f7fae */ /* 0x0003e8000b981a1a */
.L_x_727:
[----:B------:R-:W-:Y:S05]  /*2310*/  BSYNC.RECONVERGENT B0 ;  /* 0x0000000000007941 */ /* 0x000fea0003800200 */
.L_x_726:
[----:B------:R-:W3:Y:S01]  /*2320*/  LDCU.64 UR4, c[0x0][0x3d8] ;  /* 0x00007b00ff0477ac */ /* 0x000ee20008000a00 */
[----:B------:R-:W-:Y:S01]  /*2330*/  MOV R3, UR14 ;  /* 0x0000000e00037c02 */ /* 0x000fe20008000f00 */
        /* <DEDUP_REMOVED lines=15> */
[----:B------:R-:W-:Y:S02]  /*2430*/  MOV R16, R12 ;  /* 0x0000000c00107202 */ /* 0x000fe40000000f00 */
        /* <DEDUP_REMOVED lines=10> */
.L_x_730:
[----:B------:R3:W-:Y:S01]  /*24e0*/  STS.128 [R15+0x8000], RZ ;  /* 0x008000ff0f007388 */ /* 0x0007e20000000c00 */
[----:B------:R-:W-:Y:S05]  /*24f0*/  BRA `(.L_x_731) ;  /* 0x0000000000047947 */ /* 0x000fea0003800000 */
.L_x_729:
[----:B------:R3:W-:Y:S02]  /*2500*/  STS.128 [R15+0x8000], RZ ;  /* 0x008000ff0f007388 */ /* 0x0007e40000000c00 */
.L_x_731:
[----:B------:R-:W-:Y:S05]  /*2510*/  BSYNC.RECONVERGENT B0 ;  /* 0x0000000000007941 */ /* 0x000fea0003800200 */
.L_x_728:
        /* <DEDUP_REMOVED lines=20> */
.L_x_733:
[----:B------:R-:W-:Y:S05]  /*2660*/  BSYNC.RECONVERGENT B0 ;  /* 0x0000000000007941 */ /* 0x000fea0003800200 */
.L_x_732:
[----:B------:R-:W4:Y:S01]  /*2670*/  LDCU.64 UR4, c[0x0][0x538] ;  /* 0x0000a700ff0477ac */ /* 0x000f220008000a00 */
[----:B------:R-:W3:Y:S01]  /*2680*/  LDC.64 R8, c[0x0][0x528] ;  /* 0x00014a00ff087b82 */ /* 0x000ee20000000a00 */
[----:B------:R-:W-:Y:S02]  /*2690*/  IMAD R10, R4, R10, R0 ;  /* 0x0000000a040a7224 */ /* 0x000fe400078e0200 */
[----:B------:R-:W-:Y:S02]  /*26a0*/  IMAD.SHL.U32 R16, R120, 0x10, RZ ;  /* 0x0000001078107824 */ /* 0x000fe400078e00ff */
[----:B------:R-:W-:Y:S01]  /*26b0*/  IMAD.U32 R182, RZ, RZ, UR24 ;  /* 0x00000018ffb67e24 */ /* 0x000fe2000f8e00ff */
[----:B------:R-:W-:Y:S01]  /*26c0*/  IADD3 R11, PT, PT, R136, R141, R138 ;  /* 0x0000008d880b7210 */ /* 0x000fe20007ffe08a */
[C---:B------:R-:W-:Y:S01]  /*26d0*/  IMAD.SHL.U32 R17, R120.reuse, 0x4, RZ ;  /* 0x0000000478117824 */ /* 0x040fe200078e00ff */
[C---:B------:R-:W-:Y:S01]  /*26e0*/  LOP3.LUT P2, RZ, R120.reuse, 0x4, RZ, 0xc0, !PT ;  /* 0x0000000478ff7812 */ /* 0x040fe2000784c0ff */
[----:B------:R-:W-:Y:S01]  /*26f0*/  IMAD.SHL.U32 R149, R120, 0x2, RZ ;  /* 0x0000000278957824 */ /* 0x000fe200078e00ff */
[----:B------:R-:W2:Y:S01]  /*2700*/  LDC R147, c[0x0][0x44c] ;  /* 0x00011300ff937b82 */ /* 0x000ea20000000800 */
[----:B------:R-:W0:Y:S01]  /*2710*/  LDGDEPBAR ;  /* 0x00000000000079af */ /* 0x000e220000000000 */
[----:B------:R-:W2:Y:S01]  /*2720*/  LDCU UR14, c[0x0][0x590] ;  /* 0x0000b200ff0e77ac */ /* 0x000ea20008000800 */
[----:B------:R-:W1:Y:S01]  /*2730*/  LDCU UR6, c[0x0][0x440] ;  /* 0x00008800ff0677ac */ /* 0x000e620008000800 */
[----:B----4-:R-:W-:Y:S01]  /*2740*/  ISETP.NE.U32.AND P3, PT, RZ, UR4, PT ;  /* 0x00000004ff007c0c */ /* 0x010fe2000bf65070 */
[----:B------:R-:W4:Y:S03]  /*2750*/  LDCU UR7, c[0x0][0x3e0] ;  /* 0x00007c00ff0777ac */ /* 0x000f260008000800 */
[----:B------:R-:W-:Y:S01]  /*2760*/  ISETP.NE.AND.EX P3, PT, RZ, UR5, PT, P3 ;  /* 0x00000005ff007c0c */ /* 0x000fe2000bf65330 */
[----:B------:R-:W2:Y:S01]  /*2770*/  LDCU UR13, c[0x0][0x45c] ;  /* 0x00008b80ff0d77ac */ /* 0x000ea20008000800 */
[----:B------:R-:W2:Y:S11]  /*2780*/  LDCU.U8 UR12, c[0x0][0x4f8] ;  /* 0x00009f00ff0c77ac */ /* 0x000eb60008000000 */
[----:B------:R-:W4:Y:S01]  /*2790*/  @P3 LDC.64 R2, c[0x0][0x540] ;  /* 0x00015000ff023b82 */ /* 0x000f220000000a00 */
[----:B-1----:R-:W-:-:S02]  /*27a0*/  @P3 IMAD.MOV.U32 R6, RZ, RZ, R0 ;  /* 0x000000ffff063224 */ /* 0x002fc400078e0000 */
[----:B------:R-:W-:Y:S02]  /*27b0*/  @P3 IMAD.MOV.U32 R7, RZ, RZ, RZ ;  /* 0x000000ffff073224 */ /* 0x000fe400078e00ff */
[----:B----4-:R-:W-:-:S04]  /*27c0*/  @P3 IMAD.WIDE.U32 R12, R4, R2, R6 ;  /* 0x00000002040c3225 */ /* 0x010fc800078e0006 */
[----:B---3--:R-:W3:Y:S01]  /*27d0*/  LDG.E.64 R6, desc[UR26][R8.64+0x8] ;  /* 0x0000081a08067981 */ /* 0x008ee2000c1e1b00 */
[----:B------:R-:W-:Y:S01]  /*27e0*/  @P3 IMAD R3, R4, R3, R13 ;  /* 0x0000000304033224 */ /* 0x000fe200078e020d */
[----:B------:R-:W-:-:S04]  /*27f0*/  @P3 LEA R2, P0, R12, UR4, 0x2 ;  /* 0x000000040c023c11 */ /* 0x000fc8000f8010ff */
[----:B------:R-:W-:Y:S02]  /*2800*/  @P3 LEA.HI.X R3, R12, UR5, R3, 0x2, P0 ;  /* 0x000000050c033c11 */ /* 0x000fe400080f1403 */
[----:B------:R-:W1:Y:S03]  /*2810*/  @P3 LDC R12, c[0x0][0x458] ;  /* 0x00011600ff0c3b82 */ /* 0x000e660000000800 */
[----:B------:R4:W3:Y:S04]  /*2820*/  @P3 LDG.E R5, desc[UR26][R2.64] ;  /* 0x0000001a02053981 */ /* 0x0008e8000c1e1900 */
[----:B------:R-:W3:Y:S01]  /*2830*/  LDG.E.64 R8, desc[UR26][R8.64] ;  /* 0x0000001a08087981 */ /* 0x000ee2000c1e1b00 */
[----:B----4-:R-:W4:Y:S01]  /*2840*/  S2R R2, SR_TID.X ;  /* 0x0000000000027919 */ /* 0x010f220000002100 */
[----:B------:R-:W-:Y:S01]  /*2850*/  SHF.R.U32.HI R13, RZ, 0x4, R120 ;  /* 0x00000004ff0d7819 */ /* 0x000fe20000011678 */
[----:B------:R-:W-:-:S03]  /*2860*/  IMAD.SHL.U32 R4, R120, 0x20, RZ ;  /* 0x0000002078047824 */ /* 0x000fc600078e00ff */
[----:B------:R-:W-:Y:S02]  /*2870*/  LOP3.LUT R13, R13, 0x8, RZ, 0xc0, !PT ;  /* 0x000000080d0d7812 */ /* 0x000fe400078ec0ff */
[--C-:B------:R-:W-:Y:S02]  /*2880*/  SHF.R.U32.HI R3, RZ, 0x6, R120.reuse ;  /* 0x00000006ff037819 */ /* 0x100fe40000011678 */
[----:B------:R-:W-:Y:S02]  /*2890*/  LOP3.LUT R13, R13, 0x10, R120, 0xf8, !PT ;  /* 0x000000100d0d7812 */ /* 0x000fe400078ef878 */
[----:B------:R-:W-:Y:S02]  /*28a0*/  LOP3.LUT R3, R3, 0xe, RZ, 0xc0, !PT ;  /* 0x0000000e03037812 */ /* 0x000fe400078ec0ff */
[----:B------:R-:W-:Y:S02]  /*28b0*/  LOP3.LUT R0, R4, 0x20, RZ, 0xc0, !PT ;  /* 0x0000002004007812 */ /* 0x000fe400078ec0ff */
[----:B------:R-:W-:-:S02]  /*28c0*/  LOP3.LUT R17, R17, 0x18, RZ, 0xc0, !PT ;  /* 0x0000001811117812 */ /* 0x000fc400078ec0ff */
[----:B------:R-:W-:Y:S01]  /*28d0*/  LOP3.LUT R13, R13, 0xc0, R4, 0xf8, !PT ;  /* 0x000000c00d0d7812 */ /* 0x000fe200078ef804 */
[----:B------:R-:W-:Y:S01]  /*28e0*/  IMAD R182, R182, 0x4, R3 ;  /* 0x00000004b6b67824 */ /* 0x000fe200078e0203 */
[----:B------:R-:W-:Y:S02]  /*28f0*/  LOP3.LUT R18, R4, 0x120, RZ, 0xc0, !PT ;  /* 0x0000012004127812 */ /* 0x000fe400078ec0ff */
[--C-:B------:R-:W-:Y:S02]  /*2900*/  LOP3.LUT R0, R0, 0x3800, R16.reuse, 0xf8, !PT ;  /* 0x0000380000007812 */ /* 0x100fe400078ef810 */
[----:B------:R-:W-:Y:S02]  /*2910*/  LOP3.LUT R13, R13, R17, RZ, 0x3c, !PT ;  /* 0x000000110d0d7212 */ /* 0x000fe400078e3cff */
[----:B------:R-:W-:Y:S02]  /*2920*/  LOP3.LUT R18, R18, 0x600, R16, 0xf8, !PT ;  /* 0x0000060012127812 */ /* 0x000fe400078ef810 */
[----:B------:R-:W-:-:S02]  /*2930*/  IADD3 R130, PT, PT, R11, -0x3f, -R130 ;  /* 0xffffffc10b827810 */ /* 0x000fc40007ffe882 */
[----:B------:R-:W-:Y:S01]  /*2940*/  LOP3.LUT R16, R0, 0x100, R16, 0xf8, !PT ;  /* 0x0000010000107812 */ /* 0x000fe200078ef810 */
[C---:B----4-:R-:W-:Y:S01]  /*2950*/  IMAD.SHL.U32 R3, R2.reuse, 0x20, RZ ;  /* 0x0000002002037824 */ /* 0x050fe200078e00ff */
[--C-:B--2---:R-:W-:Y:S01]  /*2960*/  LOP3.LUT R15, R17, 0xc0, R4.reuse, 0xf8, !PT ;  /* 0x000000c0110f7812 */ /* 0x104fe200078ef804 */
[----:B------:R-:W-:Y:S01]  /*2970*/  IMAD.SHL.U32 R0, R2, 0x4, RZ ;  /* 0x0000000402007824 */ /* 0x000fe200078e00ff */
[----:B------:R-:W-:Y:S02]  /*2980*/  LOP3.LUT R13, R13, 0x120, R4, 0xf8, !PT ;  /* 0x000001200d0d7812 */ /* 0x000fe400078ef804 */
[----:B------:R-:W-:Y:S01]  /*2990*/  SHF.R.U32.HI R11, RZ, 0x1, R120 ;  /* 0x00000001ff0b7819 */ /* 0x000fe20000011678 */
[----:B-1----:R-:W1:Y:S01]  /*29a0*/  @P3 MUFU.RCP R4, R12 ;  /* 0x0000000c00043308 */ /* 0x002e620000001000 */
[----:B------:R-:W-:Y:S02]  /*29b0*/  LOP3.LUT R149, R149, 0x6, RZ, 0xc0, !PT ;  /* 0x0000000695957812 */ /* 0x000fe400078ec0ff */
[----:B------:R-:W-:Y:S01]  /*29c0*/  LOP3.LUT R14, R3, 0xc0, RZ, 0xc0, !PT ;  /* 0x000000c0030e7812 */ /* 0x000fe200078ec0ff */
[----:B------:R-:W-:Y:S01]  /*29d0*/  IMAD.SHL.U32 R10, R10, 0x20, RZ ;  /* 0x000000200a0a7824 */ /* 0x000fe200078e00ff */
[----:B------:R-:W-:-:S02]  /*29e0*/  LOP3.LUT R149, R149, 0x1c0, R11, 0xf8, !PT ;  /* 0x000001c095957812 */ /* 0x000fc400078ef80b */
[C---:B------:R-:W-:Y:S02]  /*29f0*/  LOP3.LUT R11, R15.reuse, 0x8, R11, 0x78, !PT ;  /* 0x000000080f0b7812 */ /* 0x040fe400078e780b */
[----:B------:R-:W-:Y:S01]  /*2a00*/  LOP3.LUT R120, R15, 0x8, R120, 0x78, !PT ;  /* 0x000000080f787812 */ /* 0x000fe200078e7878 */
[----:B------:R-:W-:Y:S01]  /*2a10*/  IMAD.SHL.U32 R15, R2, 0x10, RZ ;  /* 0x00000010020f7824 */ /* 0x000fe200078e00ff */
[----:B------:R-:W-:Y:S02]  /*2a20*/  LOP3.LUT R0, R14, 0x18, R0, 0xf8, !PT ;  /* 0x000000180e007812 */ /* 0x000fe400078ef800 */
[C---:B------:R-:W-:Y:S02]  /*2a30*/  LOP3.LUT R14, R3.reuse, 0x20, RZ, 0xc0, !PT ;  /* 0x00000020030e7812 */ /* 0x040fe400078ec0ff */
[----:B------:R-:W-:Y:S02]  /*2a40*/  LOP3.LUT R3, R3, 0x120, RZ, 0xc0, !PT ;  /* 0x0000012003037812 */ /* 0x000fe400078ec0ff */
[----:B------:R-:W-:Y:S01]  /*2a50*/  SHF.R.U32.HI R122, RZ, 0x1, R2 ;  /* 0x00000001ff7a7819 */ /* 0x000fe20000011602 */
[----:B------:R-:W-:Y:S01]  /*2a60*/  VIADD R149, R149, UR28 ;  /* 0x0000001c95957c36 */ /* 0x000fe20008000000 */
[----:B------:R-:W-:-:S02]  /*2a70*/  SHF.R.S32.HI R166, RZ, 0x1f, R10 ;  /* 0x0000001fffa67819 */ /* 0x000fc4000001140a */
[C---:B------:R-:W-:Y:S02]  /*2a80*/  LOP3.LUT R121, R0.reuse, 0x8, R2, 0x78, !PT ;  /* 0x0000000800797812 */ /* 0x040fe400078e7802 */
[----:B------:R-:W-:Y:S02]  /*2a90*/  LOP3.LUT R3, R3, 0x600, R15, 0xf8, !PT ;  /* 0x0000060003037812 */ /* 0x000fe400078ef80f */
[----:B------:R-:W-:Y:S01]  /*2aa0*/  LOP3.LUT R0, R0, 0x8, R122, 0x78, !PT ;  /* 0x0000000800007812 */ /* 0x000fe200078e787a */
[C---:B------:R-:W-:Y:S01]  /*2ab0*/  VIADD R163, R149.reuse, 0x1 ;  /* 0x0000000195a37836 */ /* 0x040fe20000000000 */
[----:B------:R-:W-:Y:S01]  /*2ac0*/  I2FP.F32.S32 R164, R149 ;  /* 0x0000009500a47245 */ /* 0x000fe20000201400 */
[----:B------:R-:W-:Y:S01]  /*2ad0*/  VIADD R162, R149, 0x8 ;  /* 0x0000000895a27836 */ /* 0x000fe20000000000 */
[----:B------:R-:W-:Y:S01]  /*2ae0*/  LOP3.LUT R0, R3, R0, RZ, 0xfc, !PT ;  /* 0x0000000003007212 */ /* 0x000fe200078efcff */
[C---:B------:R-:W-:Y:S02]  /*2af0*/  VIADD R161, R149.reuse, 0x9 ;  /* 0x0000000995a17836 */ /* 0x040fe40000000000 */
[----:B------:R-:W-:-:S02]  /*2b00*/  VIADD R160, R149, 0x10 ;  /* 0x0000001095a07836 */ /* 0x000fc40000000000 */
[C---:B------:R-:W-:Y:S02]  /*2b10*/  VIADD R159, R149.reuse, 0x11 ;  /* 0x00000011959f7836 */ /* 0x040fe40000000000 */
[C---:B------:R-:W-:Y:S02]  /*2b20*/  VIADD R158, R149.reuse, 0x18 ;  /* 0x00000018959e7836 */ /* 0x040fe40000000000 */
[C---:B------:R-:W-:Y:S02]  /*2b30*/  VIADD R157, R149.reuse, 0x19 ;  /* 0x00000019959d7836 */ /* 0x040fe40000000000 */
[C---:B------:R-:W-:Y:S02]  /*2b40*/  VIADD R156, R149.reuse, 0x20 ;  /* 0x00000020959c7836 */ /* 0x040fe40000000000 */
[C---:B------:R-:W-:Y:S02]  /*2b50*/  VIADD R155, R149.reuse, 0x21 ;  /* 0x00000021959b7836 */ /* 0x040fe40000000000 */
[----:B------:R-:W-:-:S02]  /*2b60*/  VIADD R154, R149, 0x28 ;  /* 0x00000028959a7836 */ /* 0x000fc40000000000 */
[C---:B------:R-:W-:Y:S02]  /*2b70*/  VIADD R153, R149.reuse, 0x29 ;  /* 0x0000002995997836 */ /* 0x040fe40000000000 */
[C---:B------:R-:W-:Y:S02]  /*2b80*/  VIADD R152, R149.reuse, 0x30 ;  /* 0x0000003095987836 */ /* 0x040fe40000000000 */
[C---:B------:R-:W-:Y:S02]  /*2b90*/  VIADD R151, R149.reuse, 0x31 ;  /* 0x0000003195977836 */ /* 0x040fe40000000000 */
[C---:B------:R-:W-:Y:S02]  /*2ba0*/  VIADD R150, R149.reuse, 0x38 ;  /* 0x0000003895967836 */ /* 0x040fe40000000000 */
[----:B------:R-:W-:Y:S02]  /*2bb0*/  IMAD.MOV.U32 R3, RZ, RZ, RZ ;  /* 0x000000ffff037224 */ /* 0x000fe400078e00ff */
[----:B------:R-:W-:-:S02]  /*2bc0*/  VIADD R149, R149, 0x39 ;  /* 0x0000003995957836 */ /* 0x000fc40000000000 */
[----:B------:R-:W-:Y:S02]  /*2bd0*/  IMAD.MOV.U32 R148, RZ, RZ, 0x20 ;  /* 0x00000020ff947424 */ /* 0x000fe400078e00ff */
[----:B------:R-:W-:Y:S01]  /*2be0*/  VIADD R180, R182, 0x1 ;  /* 0x00000001b6b47836 */ /* 0x000fe20000000000 */
[----:B------:R-:W-:Y:S01]  /*2bf0*/  I2FP.F32.S32 R163, R163 ;  /* 0x000000a300a37245 */ /* 0x000fe20000201400 */
[----:B------:R-:W-:Y:S01]  /*2c00*/  IMAD.MOV.U32 R119, RZ, RZ, 0x20 ;  /* 0x00000020ff777424 */ /* 0x000fe200078e00ff */
[----:B------:R-:W-:Y:S01]  /*2c10*/  I2FP.F32.S32 R162, R162 ;  /* 0x000000a200a27245 */ /* 0x000fe20000201400 */
[----:B------:R-:W-:Y:S01]  /*2c20*/  IMAD.MOV.U32 R168, RZ, RZ, 0x10 ;  /* 0x00000010ffa87424 */ /* 0x000fe200078e00ff */
[----:B------:R-:W-:Y:S02]  /*2c30*/  I2FP.F32.S32 R161, R161 ;  /* 0x000000a100a17245 */ /* 0x000fe40000201400 */
[----:B------:R-:W-:Y:S02]  /*2c40*/  I2FP.F32.S32 R160, R160 ;  /* 0x000000a000a07245 */ /* 0x000fe40000201400 */
[----:B------:R-:W-:-:S02]  /*2c50*/  I2FP.F32.S32 R159, R159 ;  /* 0x0000009f009f7245 */ /* 0x000fc40000201400 */
[----:B------:R-:W-:Y:S02]  /*2c60*/  I2FP.F32.S32 R158, R158 ;  /* 0x0000009e009e7245 */ /* 0x000fe40000201400 */
[----:B------:R-:W-:Y:S02]  /*2c70*/  I2FP.F32.S32 R157, R157 ;  /* 0x0000009d009d7245 */ /* 0x000fe40000201400 */
[----:B------:R-:W-:Y:S02]  /*2c80*/  I2FP.F32.S32 R156, R156 ;  /* 0x0000009c009c7245 */ /* 0x000fe40000201400 */
[----:B------:R-:W-:Y:S02]  /*2c90*/  I2FP.F32.S32 R155, R155 ;  /* 0x0000009b009b7245 */ /* 0x000fe40000201400 */
[----:B------:R-:W-:Y:S02]  /*2ca0*/  I2FP.F32.S32 R154, R154 ;  /* 0x0000009a009a7245 */ /* 0x000fe40000201400 */
[----:B------:R-:W-:-:S02]  /*2cb0*/  I2FP.F32.S32 R153, R153 ;  /* 0x0000009900997245 */ /* 0x000fc40000201400 */
[----:B------:R-:W-:Y:S02]  /*2cc0*/  I2FP.F32.S32 R152, R152 ;  /* 0x0000009800987245 */ /* 0x000fe40000201400 */
[----:B------:R-:W-:Y:S02]  /*2cd0*/  I2FP.F32.S32 R151, R151 ;  /* 0x0000009700977245 */ /* 0x000fe40000201400 */
[----:B------:R-:W-:Y:S02]  /*2ce0*/  I2FP.F32.S32 R150, R150 ;  /* 0x0000009600967245 */ /* 0x000fe40000201400 */
[----:B------:R-:W-:Y:S02]  /*2cf0*/  I2FP.F32.S32 R149, R149 ;  /* 0x0000009500957245 */ /* 0x000fe40000201400 */
[----:B------:R-:W-:Y:S02]  /*2d00*/  LOP3.LUT R11, R18, R11, RZ, 0xfc, !PT ;  /* 0x0000000b120b7212 */ /* 0x000fe400078efcff */
[----:B------:R-:W-:-:S02]  /*2d10*/  LOP3.LUT R120, R16, R120, RZ, 0xfc, !PT ;  /* 0x0000007810787212 */ /* 0x000fc400078efcff */
[----:B------:R-:W-:Y:S02]  /*2d20*/  LOP3.LUT R170, R170, 0x3, RZ, 0xc0, !PT ;  /* 0x00000003aaaa7812 */ /* 0x000fe400078ec0ff */
[----:B------:R-:W-:Y:S02]  /*2d30*/  LOP3.LUT R14, R14, 0x3800, R15, 0xf8, !PT ;  /* 0x000038000e0e7812 */ /* 0x000fe400078ef80f */
[----:B------:R-:W-:Y:S01]  /*2d40*/  LEA R11, R11, UR20, 0x1 ;  /* 0x000000140b0b7c11 */ /* 0x000fe2000f8e08ff */
[----:B------:R-:W-:Y:S01]  /*2d50*/  IMAD R170, R137, 0x8, R170 ;  /* 0x0000000889aa7824 */ /* 0x000fe200078e02aa */
[----:B------:R-:W-:Y:S02]  /*2d60*/  LEA R13, R13, UR20, 0x1 ;  /* 0x000000140d0d7c11 */ /* 0x000fe4000f8e08ff */
[----:B------:R-:W-:Y:S02]  /*2d70*/  SEL R119, R119, 0xffffffe0, !P2 ;  /* 0xffffffe077777807 */ /* 0x000fe40005000000 */
[----:B------:R-:W-:-:S02]  /*2d80*/  LEA R120, R120, UR20, 0x1 ;  /* 0x0000001478787c11 */ /* 0x000fc4000f8e08ff */
[----:B------:R-:W-:Y:S01]  /*2d90*/  LOP3.LUT R14, R14, 0x100, R15, 0xf8, !PT ;  /* 0x000001000e0e7812 */ /* 0x000fe200078ef80f */
[C---:B------:R-:W-:Y:S01]  /*2da0*/  IMAD.IADD R117, R116.reuse, 0x1, R11 ;  /* 0x0000000174757824 */ /* 0x040fe200078e020b */
[----:B------:R-:W-:Y:S01]  /*2db0*/  IADD3 R165, PT, PT, R165, 0x80, -R138 ;  /* 0x00000080a5a57810 */ /* 0x000fe20007ffe88a */
[----:B------:R-:W-:Y:S01]  /*2dc0*/  IMAD.IADD R116, R116, 0x1, R13 ;  /* 0x0000000174747824 */ /* 0x000fe200078e020d */
[----:B------:R-:W-:Y:S01]  /*2dd0*/  LOP3.LUT R121, R14, R121, RZ, 0xfc, !PT ;  /* 0x000000790e797212 */ /* 0x000fe200078efcff */
[----:B------:R-:W-:Y:S01]  /*2de0*/  IMAD.SHL.U32 R167, R167, 0x8, RZ ;  /* 0x00000008a7a77824 */ /* 0x000fe200078e00ff */
[----:B------:R-:W-:Y:S01]  /*2df0*/  CS2R R94, SRZ ;  /* 0x00000000005e7805 */ /* 0x000fe2000001ff00 */
[----:B------:R-:W-:Y:S01]  /*2e00*/  IMAD.MOV.U32 R169, RZ, RZ, R135 ;  /* 0x000000ffffa97224 */ /* 0x000fe200078e0087 */
[----:B------:R-:W-:Y:S01]  /*2e10*/  CS2R R92, SRZ ;  /* 0x00000000005c7805 */ /* 0x000fe2000001ff00 */
[----:B------:R-:W-:Y:S01]  /*2e20*/  VIADD R146, R142, 0x12000 ;  /* 0x000120008e927836 */ /* 0x000fe20000000000 */
        /* <DEDUP_REMOVED lines=14> */
[----:B------:R-:W-:Y:S02]  /*2f10*/  VIADD R170, R170, 0xfffffff8 ;  /* 0xfffffff8aaaa7836 */ /* 0x000fe40000000000 */
[----:B------:R-:W-:Y:S01]  /*2f20*/  IMAD.IADD R118, R119, 0x1, R120 ;  /* 0x0000000177767824 */ /* 0x000fe200078e0278 */
[----:B------:R-:W-:Y:S01]  /*2f30*/  USHF.L.U32 UR14, UR14, 0x7, URZ ;  /* 0x000000070e0e7899 */ /* 0x000fe200080006ff */
[----:B---3--:R-:W-:-:S04]  /*2f40*/  IADD3 R178, P1, P0, R10, R6, R178 ;  /* 0x000000060ab27210 */ /* 0x008fc8000783e0b2 */
[----:B------:R-:W-:Y:S02]  /*2f50*/  IADD3.X R166, PT, PT, R166, R7, RZ, P1, P0 ;  /* 0x00000007a6a67210 */ /* 0x000fe40000fe04ff */
[C---:B------:R-:W-:Y:S02]  /*2f60*/  LOP3.LUT P1, RZ, R2.reuse, 0x4, RZ, 0xc0, !PT ;  /* 0x0000000402ff7812 */ /* 0x040fe4000782c0ff */
[----:B------:R-:W-:Y:S01]  /*2f70*/  LOP3.LUT P0, RZ, R2, 0x2, RZ, 0xc0, !PT ;  /* 0x0000000202ff7812 */ /* 0x000fe2000780c0ff */
[----:B-1----:R-:W-:-:S03]  /*2f80*/  @P3 FMUL.FTZ R3, R5, R4 ;  /* 0x0000000405033220 */ /* 0x002fc60000410000 */
[----:B------:R-:W-:Y:S02]  /*2f90*/  R2P PR, R2, 0x18 ;  /* 0x0000001802007804 */ /* 0x000fe40000000000 */
[----:B------:R-:W-:Y:S01]  /*2fa0*/  R2UR UR17, R9 ;  /* 0x00000000091172ca */ /* 0x000fe200000e0000 */
[----:B------:R-:W-:Y:S01]  /*2fb0*/  IMAD.WIDE.U32 R178, R178, -0x2daee0ad, RZ ;  /* 0xd2511f53b2b27825 */ /* 0x000fe200078e00ff */
[----:B------:R-:W-:Y:S02]  /*2fc0*/  R2UR UR16, R8 ;  /* 0x00000000081072ca */ /* 0x000fe400000e0000 */
[----:B------:R-:W-:Y:S01]  /*2fd0*/  SEL R176, R148, 0xffffffe0, !P3 ;  /* 0xffffffe094b07807 */ /* 0x000fe20005800000 */
[-C--:B------:R-:W-:Y:S01]  /*2fe0*/  FMUL.FTZ R163, R163, R3.reuse ;  /* 0x00000003a3a37220 */ /* 0x080fe20000410000 */
[-C--:B------:R-:W-:Y:S01]  /*2ff0*/  FMUL.FTZ R162, R162, R3.reuse ;  /* 0x00000003a2a27220 */ /* 0x080fe20000410000 */
[-C--:B------:R-:W-:Y:S01]  /*3000*/  FMUL.FTZ R161, R161, R3.reuse ;  /* 0x00000003a1a17220 */ /* 0x080fe20000410000 */
[-C--:B------:R-:W-:Y:S01]  /*3010*/  FMUL.FTZ R160, R160, R3.reuse ;  /* 0x00000003a0a07220 */ /* 0x080fe20000410000 */
[-C--:B------:R-:W-:Y:S01]  /*3020*/  FMUL.FTZ R159, R159, R3.reuse ;  /* 0x000000039f9f7220 */ /* 0x080fe20000410000 */
[----:B------:R-:W-:-:S03]  /*3030*/  FMUL.FTZ R158, R158, R3 ;  /* 0x000000039e9e7220 */ /* 0x000fc60000410000 */
[----:B------:R-:W-:Y:S02]  /*3040*/  LOP3.LUT R182, R182, UR17, RZ, 0x3c, !PT ;  /* 0x00000011b6b67c12 */ /* 0x000fe4000f8e3cff */
        /* <DEDUP_REMOVED lines=11> */
[----:B------:R-:W-:Y:S01]  /*3100*/  IMAD.MOV.U32 R3, RZ, RZ, 0x20 ;  /* 0x00000020ff037424 */ /* 0x000fe200078e00ff */
[----:B------:R-:W-:Y:S01]  /*3110*/  SEL R168, R168, 0xfffffff0, !P1 ;  /* 0xfffffff0a8a87807 */ /* 0x000fe20004800000 */
[----:B------:R-:W-:Y:S01]  /*3120*/  IMAD.IADD R174, R142, 0x1, R176 ;  /* 0x000000018eae7824 */ /* 0x000fe200078e02b0 */
[----:B------:R-:W-:-:S02]  /*3130*/  LOP3.LUT R182, R179, R182, RZ, 0x3c, !PT ;  /* 0x000000b6b3b67212 */ /* 0x000fc400078e3cff */
[----:B------:R-:W-:Y:S01]  /*3140*/  LOP3.LUT R180, R179, R180, RZ, 0x3c, !PT ;  /* 0x000000b4b3b47212 */ /* 0x000fe200078e3cff */
[----:B------:R-:W-:Y:S01]  /*3150*/  IMAD.IADD R175, R142, 0x1, R168 ;  /* 0x000000018eaf7824 */ /* 0x000fe200078e02a8 */
[----:B------:R-:W-:Y:S01]  /*3160*/  SEL R3, R3, 0xffffffe0, !P0 ;  /* 0xffffffe003037807 */ /* 0x000fe20004000000 */
[----:B------:R-:W-:-:S04]  /*3170*/  IMAD.WIDE.U32 R182, R182, -0x326172a9, RZ ;  /* 0xcd9e8d57b6b67825 */ /* 0x000fc800078e00ff */
[----:B------:R-:W-:-:S04]  /*3180*/  IMAD.WIDE.U32 R180, R180, -0x326172a9, RZ ;  /* 0xcd9e8d57b4b47825 */ /* 0x000fc800078e00ff */
[----:B------:R-:W-:-:S07]  /*3190*/  IMAD.IADD R171, R168, 0x1, R174 ;  /* 0x00000001a8ab7824 */ /* 0x000fce00078e02ae */
.L_x_736:
[----:B-----5:R-:W-:Y:S01]  /*31a0*/  FSETP.NEU.FTZ.AND P5, PT, R133, -INF , PT ;  /* 0xff8000008500780b */ /* 0x020fe20003fbd000 */
[----:B------:R-:W0:Y:S01]  /*31b0*/  LDGDEPBAR ;  /* 0x00000000000079af */ /* 0x000e220000000000 */
[----:B------:R-:W-:Y:S01]  /*31c0*/  FSETP.NEU.FTZ.AND P3, PT, R132, -INF , PT ;  /* 0xff8000008400780b */ /* 0x000fe20003f7d000 */
[----:B------:R-:W-:Y:S01]  /*31d0*/  UIADD3 UR31, UPT, UPT, UR16, -0x61c88647, URZ ;  /* 0x9e3779b9101f7890 */ /* 0x000fe2000fffe0ff */
[----:B------:R-:W-:Y:S01]  /*31e0*/  FSETP.NEU.FTZ.AND P6, PT, R134, -INF , PT ;  /* 0xff8000008600780b */ /* 0x000fe20003fdd000 */
[----:B------:R-:W-:Y:S01]  /*31f0*/  IMAD.WIDE.U32 R184, R170, -0x326172a9, RZ ;  /* 0xcd9e8d57aab87825 */ /* 0x000fe200078e00ff */
[----:B------:R-:W-:Y:S01]  /*3200*/  FSETP.NEU.FTZ.AND P0, PT, R131, -INF , PT ;  /* 0xff8000008300780b */ /* 0x000fe20003f1d000 */
[----:B------:R-:W-:Y:S01]  /*3210*/  UIADD3 UR25, UPT, UPT, UR17, -0x4498517b, URZ ;  /* 0xbb67ae8511197890 */ /* 0x000fe2000fffe0ff */
[----:B------:R-:W1:Y:S01]  /*3220*/  S2UR UR4, SR_CgaCtaId ;  /* 0x00000000000479c3 */ /* 0x000e620000008800 */
[----:B------:R-:W-:Y:S01]  /*3230*/  IMAD.IADD R112, R117, 0x1, R119 ;  /* 0x0000000175707824 */ /* 0x000fe200078e0277 */
[----:B------:R-:W-:Y:S01]  /*3240*/  LOP3.LUT R208, R166, UR16, R185, 0x96, !PT ;  /* 0x00000010a6d07c12 */ /* 0x000fe2000f8e96b9 */
[----:B------:R-:W-:Y:S01]  /*3250*/  UIADD3 UR15, UPT, UPT, UR17, 0x76cf5d0a, URZ ;  /* 0x76cf5d0a110f7890 */ /* 0x000fe2000fffe0ff */
[C---:B------:R-:W-:Y:S01]  /*3260*/  LOP3.LUT R186, R184.reuse, UR31, R183, 0x96, !PT ;  /* 0x0000001fb8ba7c12 */ /* 0x040fe2000f8e96b7 */
[----:B------:R-:W-:Y:S01]  /*3270*/  IMAD.U32 R195, RZ, RZ, UR24 ;  /* 0x00000018ffc37e24 */ /* 0x000fe2000f8e00ff */
[----:B------:R-:W-:Y:S01]  /*3280*/  LOP3.LUT R184, R184, UR31, R181, 0x96, !PT ;  /* 0x0000001fb8b87c12 */ /* 0x000fe2000f8e96b5 */
[----:B------:R-:W-:Y:S01]  /*3290*/  VIADD R202, R170, 0x4 ;  /* 0x00000004aaca7836 */ /* 0x000fe20000000000 */
[----:B------:R-:W-:Y:S01]  /*32a0*/  USHF.L.U32 UR28, UR24, 0x7, URZ ;  /* 0x00000007181c7899 */ /* 0x000fe200080006ff */
[----:B------:R-:W-:Y:S01]  /*32b0*/  VIADD R136, R136, 0xffffff80 ;  /* 0xffffff8088887836 */ /* 0x000fe20000000000 */
[----:B------:R-:W-:Y:S01]  /*32c0*/  UMOV UR5, 0x400 ;  /* 0x0000040000057882 */ /* 0x000fe20000000000 */
[----:B------:R-:W-:Y:S01]  /*32d0*/  IMAD.WIDE.U32 R186, R186, -0x2daee0ad, RZ ;  /* 0xd2511f53baba7825 */ /* 0x000fe200078e00ff */
[----:B------:R-:W-:Y:S02]  /*32e0*/  UIADD3 UR28, UPT, UPT, UR28, 0x80, URZ ;  /* 0x000000801c1c7890 */ /* 0x000fe4000fffe0ff */
[----:B------:R-:W-:Y:S01]  /*32f0*/  ISETP.GE.AND P2, PT, R136, R165, PT ;  /* 0x000000a58800720c */ /* 0x000fe20003f46270 */
[----:B------:R-:W-:Y:S03]  /*3300*/  IMAD.WIDE.U32 R202, R202, -0x326172a9, RZ ;  /* 0xcd9e8d57caca7825 */ /* 0x000fe600078e00ff */
[----:B------:R-:W-:Y:S01]  /*3310*/  ISETP.GT.AND P2, PT, R138, UR28, P2 ;  /* 0x0000001c8a007c0c */ /* 0x000fe20009744270 */
[----:B------:R-:W-:Y:S01]  /*3320*/  IMAD.WIDE.U32 R208, R208, -0x2daee0ad, RZ ;  /* 0xd2511f53d0d07825 */ /* 0x000fe200078e00ff */
[----:B------:R-:W-:Y:S01]  /*3330*/  LOP3.LUT R216, R166, UR16, R203, 0x96, !PT ;  /* 0x00000010a6d87c12 */ /* 0x000fe2000f8e96cb */
[----:B------:R-:W-:Y:S01]  /*3340*/  UIADD3 UR28, UPT, UPT, UR16, -0x255992d5, URZ ;  /* 0xdaa66d2b101c7890 */ /* 0x000fe2000fffe0ff */
[----:B------:R-:W-:Y:S01]  /*3350*/  LOP3.LUT R200, R202, UR31, R183, 0x96, !PT ;  /* 0x0000001fcac87c12 */ /* 0x000fe2000f8e96b7 */
[----:B------:R-:W-:Y:S01]  /*3360*/  IMAD.WIDE.U32 R184, R184, -0x2daee0ad, RZ ;  /* 0xd2511f53b8b87825 */ /* 0x000fe200078e00ff */
[----:B------:R-:W-:Y:S01]  /*3370*/  LOP3.LUT R177, R178, UR25, R209, 0x96, !PT ;  /* 0x00000019b2b17c12 */ /* 0x000fe2000f8e96d1 */
[----:B------:R-:W-:Y:S04]  /*3380*/  DEPBAR.LE SB0, 0x0 ;  /* 0x000080000000791a */ /* 0x000fe80000000000 */
[----:B------:R-:W-:Y:S01]  /*3390*/  LOP3.LUT R204, R208, UR15, R187, 0x96, !PT ;  /* 0x0000000fd0cc7c12 */ /* 0x000fe2000f8e96bb */
[----:B------:R-:W-:Y:S01]  /*33a0*/  BAR.SYNC.DEFER_BLOCKING 0x0 ;  /* 0x0000000000007b1d */ /* 0x000fe20000010000 */
[----:B------:R-:W-:Y:S01]  /*33b0*/  LOP3.LUT R202, R202, UR31, R181, 0x96, !PT ;  /* 0x0000001fcaca7c12 */ /* 0x000fe2000f8e96b5 */
[----:B------:R-:W-:Y:S01]  /*33c0*/  UIADD3 UR31, UPT, UPT, UR16, 0x3c6ef372, URZ ;  /* 0x3c6ef372101f7890 */ /* 0x000fe2000fffe0ff */
[----:B------:R-:W-:Y:S01]  /*33d0*/  LOP3.LUT R208, R208, UR15, R185, 0x96, !PT ;  /* 0x0000000fd0d07c12 */ /* 0x000fe2000f8e96b9 */
[----:B------:R-:W-:Y:S01]  /*33e0*/  IMAD.WIDE.U32 R200, R200, -0x2daee0ad, RZ ;  /* 0xd2511f53c8c87825 */ /* 0x000fe200078e00ff */
[C-C-:B------:R-:W-:Y:S01]  /*33f0*/  @!P2 VIADDMNMX R198, R130.reuse, 0xffffffc0, R138.reuse, PT ;  /* 0xffffffc082c6a846 */ /* 0x140fe2000380018a */
[----:B-1----:R-:W-:Y:S01]  /*3400*/  ULEA UR4, UR4, UR5, 0x18 ;  /* 0x0000000504047291 */ /* 0x002fe2000f8ec0ff */
[--C-:B------:R-:W-:Y:S01]  /*3410*/  @!P2 VIADDMNMX R211, R130, 0xffffffc8, R138.reuse, PT ;  /* 0xffffffc882d3a846 */ /* 0x100fe2000380018a */
[----:B------:R-:W-:Y:S01]  /*3420*/  IMAD.WIDE.U32 R204, R204, -0x326172a9, RZ ;  /* 0xcd9e8d57cccc7825 */ /* 0x000fe200078e00ff */
[C---:B------:R-:W-:Y:S02]  /*3430*/  @!P2 VIMNMX R196, PT, PT, R130.reuse, R138, PT ;  /* 0x0000008a82c4a248 */ /* 0x040fe40003fe0100 */
[----:B------:R-:W-:Y:S01]  /*3440*/  @!P2 VIADDMNMX R197, R130, 0x8, R138, PT ;  /* 0x0000000882c5a846 */ /* 0x000fe2000380018a */
[----:B------:R-:W-:Y:S04]  /*3450*/  IMAD.WIDE.U32 R216, R216, -0x2daee0ad, RZ ;  /* 0xd2511f53d8d87825 */ /* 0x000fe800078e00ff */
[----:B------:R-:W-:Y:S01]  /*3460*/  IMAD.WIDE.U32 R212, R177, -0x326172a9, RZ ;  /* 0xcd9e8d57b1d47825 */ /* 0x000fe200078e00ff */
[----:B------:R-:W-:Y:S02]  /*3470*/  LOP3.LUT R218, R216, UR15, R201, 0x96, !PT ;  /* 0x0000000fd8da7c12 */ /* 0x000fe4000f8e96c9 */
[----:B------:R-:W-:Y:S01]  /*3480*/  LOP3.LUT R119, R178, UR25, R217, 0x96, !PT ;  /* 0x00000019b2777c12 */ /* 0x000fe2000f8e96d9 */
[----:B------:R-:W-:Y:S01]  /*3490*/  IMAD.WIDE.U32 R202, R202, -0x2daee0ad, RZ ;  /* 0xd2511f53caca7825 */ /* 0x000fe200078e00ff */
[----:B------:R-:W-:Y:S01]  /*34a0*/  LOP3.LUT R214, R212, UR28, R205, 0x96, !PT ;  /* 0x0000001cd4d67c12 */ /* 0x000fe2000f8e96cd */
[----:B------:R-:W-:Y:S01]  /*34b0*/  UIADD3 UR25, UPT, UPT, UR17, 0x32370b8f, URZ ;  /* 0x32370b8f11197890 */ /* 0x000fe2000fffe0ff */
[----:B------:R-:W-:Y:S02]  /*34c0*/  LDSM.16.M88.4 R64, [R117] ;  /* 0x000000007540783b */ /* 0x000fe40000000200 */
[----:B------:R-:W-:Y:S01]  /*34d0*/  LOP3.LUT R216, R216, UR15, R203, 0x96, !PT ;  /* 0x0000000fd8d87c12 */ /* 0x000fe2000f8e96cb */
[----:B------:R-:W-:Y:S01]  /*34e0*/  IMAD.WIDE.U32 R208, R208, -0x326172a9, RZ ;  /* 0xcd9e8d57d0d07825 */ /* 0x000fe200078e00ff */
[----:B------:R-:W-:Y:S03]  /*34f0*/  UIADD3 UR15, UPT, UPT, UR17, -0x126145ec, URZ ;  /* 0xed9eba14110f7890 */ /* 0x000fe6000fffe0ff */
[----:B------:R-:W-:Y:S01]  /*3500*/  IMAD.WIDE.U32 R218, R218, -0x326172a9, RZ ;  /* 0xcd9e8d57dada7825 */ /* 0x000fe200078e00ff */
[----:B------:R-:W-:Y:S01]  /*3510*/  LOP3.LUT R212, R212, UR28, R209, 0x96, !PT ;  /* 0x0000001cd4d47c12 */ /* 0x000fe2000f8e96d1 */
[----:B------:R-:W1:Y:S02]  /*3520*/  LDSM.16.M88.4 R16, [R120+0x6000] ;  /* 0x006000007810783b */ /* 0x000e640000000200 */
[----:B------:R-:W-:Y:S04]  /*3530*/  IMAD.WIDE.U32 R216, R216, -0x326172a9, RZ ;  /* 0xcd9e8d57d8d87825 */ /* 0x000fe800078e00ff */
[----:B------:R-:W-:Y:S02]  /*3540*/  IMAD.WIDE.U32 R214, R214, -0x2daee0ad, RZ ;  /* 0xd2511f53d6d67825 */ /* 0x000fe400078e00ff */
[----:B------:R-:W2:Y:S02]  /*3550*/  LDSM.16.M88.4 R60, [R117+0x1000] ;  /* 0x00100000753c783b */ /* 0x000ea40000000200 */
[----:B------:R-:W-:Y:S06]  /*3560*/  VIADD R137, R137, 0xffffffff ;  /* 0xffffffff89897836 */ /* 0x000fec0000000000 */
[----:B------:R-:W3:Y:S08]  /*3570*/  LDSM.16.M88.4 R32, [R120+0x6400] ;  /* 0x006400007820783b */ /* 0x000ef00000000200 */
[----:B------:R-:W4:Y:S08]  /*3580*/  LDSM.16.M88.4 R48, [R120+0x6800] ;  /* 0x006800007830783b */ /* 0x000f300000000200 */
[----:B------:R3:W4:Y:S01]  /*3590*/  LDSM.16.M88.4 R100, [R120+0x6c00] ;  /* 0x006c00007864783b */ /* 0x0007220000000200 */
[-C--:B-1----:R-:W-:Y:S07]  /*35a0*/  HMMA.16816.F32.BF16 R4, R64, R16.reuse, RZ ;  /* 0x000000104004723c */ /* 0x082fee00000418ff */
[----:B------:R-:W-:Y:S01]  /*35b0*/  LDSM.16.M88.4 R104, [R112] ;  /* 0x000000007068783b */ /* 0x000fe20000000200 */
[C---:B--2---:R-:W-:Y:S07]  /*35c0*/  HMMA.16816.F32.BF16 R8, R60.reuse, R16, RZ ;  /* 0x000000103c08723c */ /* 0x044fee00000418ff */
[----:B------:R-:W1:Y:S01]  /*35d0*/  LDSM.16.M88.4 R108, [R118+0x6000] ;  /* 0x00600000766c783b */ /* 0x000e620000000200 */
[----:B---3--:R-:W-:Y:S01]  /*35e0*/  @!P2 IMAD.SHL.U32 R120, R2, 0x2, RZ ;  /* 0x000000020278a824 */ /* 0x008fe200078e00ff */
[-C--:B------:R-:W-:Y:S06]  /*35f0*/  HMMA.16816.F32.BF16 R12, R60, R18.reuse, RZ ;  /* 0x000000123c0c723c */ /* 0x080fec00000418ff */
[----:B------:R-:W2:Y:S01]  /*3600*/  LDSM.16.M88.4 R112, [R112+0x1000] ;  /* 0x001000007070783b */ /* 0x000ea20000000200 */
[----:B------:R-:W-:Y:S04]  /*3610*/  @!P2 LOP3.LUT R120, R120, 0x6, RZ, 0xc0, !PT ;  /* 0x000000067878a812 */ /* 0x000fe800078ec0ff */
[----:B------:R-:W-:Y:S01]  /*3620*/  @!P2 LOP3.LUT R120, R120, 0x1c0, R122, 0xf8, !PT ;  /* 0x000001c07878a812 */ /* 0x000fe200078ef87a */
[C---:B------:R-:W-:Y:S04]  /*3630*/  HMMA.16816.F32.BF16 R16, R64.reuse, R18, RZ ;  /* 0x000000124010723c */ /* 0x040fe800000418ff */
[----:B------:R-:W-:Y:S02]  /*3640*/  @!P2 IMAD R195, R195, 0x80, R120 ;  /* 0x00000080c3c3a824 */ /* 0x000fe400078e0278 */
[----:B------:R-:W-:Y:S02]  /*3650*/  FMUL.FTZ R120, R134, 1.4426950216293334961 ;  /* 0x3fb8aa3b86787820 */ /* 0x000fe40000410000 */
[-C--:B------:R-:W-:Y:S03]  /*3660*/  HMMA.16816.F32.BF16 R20, R64, R32.reuse, RZ ;  /* 0x000000204014723c */ /* 0x080fe600000418ff */
[----:B------:R-:W-:Y:S05]  /*3670*/  FSEL R120, R120, RZ, P6 ;  /* 0x000000ff78787208 */ /* 0x000fea0003000000 */
        /* <DEDUP_REMOVED lines=9> */
[--C-:B------:R-:W-:Y:S02]  /*3710*/  LOP3.LUT R101, R182, UR31, R213.reuse, 0x96, !PT ;  /* 0x0000001fb6657c12 */ /* 0x100fe4000f8e96d5 */
[----:B------:R-:W-:Y:S01]  /*3720*/  LOP3.LUT R100, R180, UR31, R213, 0x96, !PT ;  /* 0x0000001fb4647c12 */ /* 0x000fe2000f8e96d5 */
[----:B------:R-:W-:Y:S03]  /*3730*/  IMAD.WIDE.U32 R212, R212, -0x2daee0ad, RZ ;  /* 0xd2511f53d4d47825 */ /* 0x000fe600078e00ff */
[-C--:B------:R-:W-:Y:S01]  /*3740*/  HMMA.16816.F32.BF16 R60, R60, R102.reuse, RZ ;  /* 0x000000663c3c723c */ /* 0x080fe200000418ff */
[----:B------:R-:W-:Y:S04]  /*3750*/  IMAD.WIDE.U32 R188, R101, -0x2daee0ad, RZ ;  /* 0xd2511f5365bc7825 */ /* 0x000fe800078e00ff */
[----:B------:R-:W-:Y:S01]  /*3760*/  IMAD.WIDE.U32 R100, R100, -0x2daee0ad, RZ ;  /* 0xd2511f5364647825 */ /* 0x000fe200078e00ff */
[----:B------:R-:W-:Y:S02]  /*3770*/  LOP3.LUT R209, R186, UR25, R189, 0x96, !PT ;  /* 0x00000019bad17c12 */ /* 0x000fe4000f8e96bd */
[----:B------:R-:W-:Y:S01]  /*3780*/  LOP3.LUT R207, R188, UR15, R215, 0x96, !PT ;  /* 0x0000000fbccf7c12 */ /* 0x000fe2000f8e96d7 */
[----:B------:R-:W-:Y:S02]  /*3790*/  HMMA.16816.F32.BF16 R64, R64, R102, RZ ;  /* 0x000000664040723c */ /* 0x000fe400000418ff */
[----:B------:R-:W-:Y:S01]  /*37a0*/  LOP3.LUT R203, R184, UR25, R101, 0x96, !PT ;  /* 0x00000019b8cb7c12 */ /* 0x000fe2000f8e9665 */
[----:B------:R-:W-:Y:S01]  /*37b0*/  IMAD.WIDE.U32 R102, R119, -0x326172a9, RZ ;  /* 0xcd9e8d5777667825 */ /* 0x000fe200078e00ff */
[----:B------:R-:W-:Y:S03]  /*37c0*/  LOP3.LUT R201, R100, UR15, R213, 0x96, !PT ;  /* 0x0000000f64c97c12 */ /* 0x000fe6000f8e96d5 */
[----:B------:R-:W-:Y:S01]  /*37d0*/  FMUL.FTZ R119, R133, 1.4426950216293334961 ;  /* 0x3fb8aa3b85777820 */ /* 0x000fe20000410000 */
[----:B------:R-:W-:Y:S01]  /*37e0*/  @!P2 VIADD R184, R195, 0x1 ;  /* 0x00000001c3b8a836 */ /* 0x000fe20000000000 */
[----:B------:R-:W-:Y:S01]  /*37f0*/  LOP3.LUT R199, R182, UR31, R103, 0x96, !PT ;  /* 0x0000001fb6c77c12 */ /* 0x000fe2000f8e9667 */
[-C--:B-1----:R-:W-:Y:S05]  /*3800*/  HMMA.16816.F32.BF16 R4, R104, R108.reuse, R4 ;  /* 0x0000006c6804723c */ /* 0x082fea0000041804 */
[----:B------:R-:W-:Y:S02]  /*3810*/  LOP3.LUT R210, R102, UR28, R219, 0x96, !PT ;  /* 0x0000001c66d27c12 */ /* 0x000fe4000f8e96db */
[----:B------:R-:W-:Y:S01]  /*3820*/  LOP3.LUT R206, R180, UR31, R103, 0x96, !PT ;  /* 0x0000001fb4ce7c12 */ /* 0x000fe2000f8e9667 */
[C---:B--2---:R-:W-:Y:S04]  /*3830*/  HMMA.16816.F32.BF16 R8, R112.reuse, R108, R8 ;  /* 0x0000006c7008723c */ /* 0x044fe80000041808 */
[----:B------:R-:W-:Y:S01]  /*3840*/  LOP3.LUT R205, R102, UR28, R217, 0x96, !PT ;  /* 0x0000001c66cd7c12 */ /* 0x000fe2000f8e96d9 */
[----:B------:R-:W-:Y:S01]  /*3850*/  FMUL.FTZ R109, R132, 1.4426950216293334961 ;  /* 0x3fb8aa3b846d7820 */ /* 0x000fe20000410000 */
[----:B------:R-:W-:Y:S01]  /*3860*/  FSEL R119, R119, RZ, P5 ;  /* 0x000000ff77777208 */ /* 0x000fe20002800000 */
[----:B------:R-:W1:Y:S01]  /*3870*/  LDSM.16.M88.4 R100, [R118+0x6400] ;  /* 0x006400007664783b */ /* 0x000e620000000200 */
[-C--:B------:R-:W-:Y:S01]  /*3880*/  @!P2 ISETP.GE.AND P5, PT, R195, R198.reuse, PT ;  /* 0x000000c6c300a20c */ /* 0x080fe20003fa6270 */
[-C--:B------:R-:W-:Y:S01]  /*3890*/  HMMA.16816.F32.BF16 R12, R112, R110.reuse, R12 ;  /* 0x0000006e700c723c */ /* 0x080fe2000004180c */
[----:B------:R-:W-:Y:S02]  /*38a0*/  UIADD3 UR28, UPT, UPT, UR16, 0x78dde6e4, URZ ;  /* 0x78dde6e4101c7890 */ /* 0x000fe4000fffe0ff */
[----:B------:R-:W-:Y:S01]  /*38b0*/  FSEL R109, R109, RZ, P3 ;  /* 0x000000ff6d6d7208 */ /* 0x000fe20001800000 */
[----:B------:R-:W-:Y:S01]  /*38c0*/  FADD.FTZ R177, R164, R4 ;  /* 0x00000004a4b17221 */ /* 0x000fe20000010000 */
[C---:B------:R-:W-:Y:S01]  /*38d0*/  @!P2 ISETP.GE.AND P3, PT, R184.reuse, R198, PT ;  /* 0x000000c6b800a20c */ /* 0x040fe20003f66270 */
[----:B------:R-:W-:Y:S01]  /*38e0*/  FMUL.FTZ R108, R131, 1.4426950216293334961 ;  /* 0x3fb8aa3b836c7820 */ /* 0x000fe20000410000 */
[-C--:B------:R-:W-:Y:S01]  /*38f0*/  @!P2 ISETP.GE.AND P6, PT, R184, R196.reuse, PT ;  /* 0x000000c4b800a20c */ /* 0x080fe20003fc6270 */
[----:B------:R-:W-:Y:S01]  /*3900*/  FADD.FTZ R185, R163, R5 ;  /* 0x00000005a3b97221 */ /* 0x000fe20000010000 */
[----:B------:R-:W-:Y:S01]  /*3910*/  @!P2 FSEL R177, R177, -INF , !P5 ;  /* 0xff800000b1b1a808 */ /* 0x000fe20006800000 */
[C---:B------:R-:W-:Y:S04]  /*3920*/  HMMA.16816.F32.BF16 R16, R104.reuse, R110, R16 ;  /* 0x0000006e6810723c */ /* 0x040fe80000041810 */
[----:B------:R-:W-:Y:S01]  /*3930*/  FSEL R108, R108, RZ, P0 ;  /* 0x000000ff6c6c7208 */ /* 0x000fe20000000000 */
[----:B------:R-:W-:Y:S01]  /*3940*/  FADD.FTZ R186, R163, R7 ;  /* 0x00000007a3ba7221 */ /* 0x000fe20000010000 */
[----:B------:R-:W-:Y:S01]  /*3950*/  @!P2 ISETP.GE.AND P0, PT, R184, R211, PT ;  /* 0x000000d3b800a20c */ /* 0x000fe20003f06270 */
[----:B------:R-:W-:Y:S01]  /*3960*/  FADD.FTZ R189, R164, R10 ;  /* 0x0000000aa4bd7221 */ /* 0x000fe20000010000 */
[----:B------:R-:W-:Y:S01]  /*3970*/  @!P2 ISETP.GE.AND P5, PT, R184, R197, PT ;  /* 0x000000c5b800a20c */ /* 0x000fe20003fa6270 */
[----:B------:R-:W-:Y:S01]  /*3980*/  FADD.FTZ R184, R164, R6 ;  /* 0x00000006a4b87221 */ /* 0x000fe20000010000 */
[----:B------:R-:W-:Y:S01]  /*3990*/  @!P2 FSEL R185, R185, -INF , !P3 ;  /* 0xff800000b9b9a808 */ /* 0x000fe20005800000 */
[----:B------:R-:W-:Y:S01]  /*39a0*/  FADD.FTZ R190, R163, R11 ;  /* 0x0000000ba3be7221 */ /* 0x000fe20000010000 */
[C---:B------:R-:W-:Y:S01]  /*39b0*/  @!P2 ISETP.GE.AND P3, PT, R195.reuse, R211, PT ;  /* 0x000000d3c300a20c */ /* 0x040fe20003f66270 */
[C---:B------:R-:W-:Y:S01]  /*39c0*/  @!P2 VIADD R5, R195.reuse, 0x8 ;  /* 0x00000008c305a836 */ /* 0x040fe20000000000 */
[----:B------:R-:W-:Y:S01]  /*39d0*/  @!P2 FSEL R186, R186, -INF , !P0 ;  /* 0xff800000babaa808 */ /* 0x000fe20004000000 */
[C---:B------:R-:W-:Y:S01]  /*39e0*/  @!P2 VIADD R4, R195.reuse, 0x9 ;  /* 0x00000009c304a836 */ /* 0x040fe20000000000 */
[----:B------:R-:W-:Y:S01]  /*39f0*/  @!P2 FSEL R184, R184, -INF , !P3 ;  /* 0xff800000b8b8a808 */ /* 0x000fe20005800000 */
[----:B------:R-:W-:Y:S01]  /*3a00*/  FADD.FTZ R188, R164, R8 ;  /* 0x00000008a4bc7221 */ /* 0x000fe20000010000 */
[-C--:B------:R-:W-:Y:S01]  /*3a10*/  @!P2 ISETP.GE.AND P3, PT, R195, R196.reuse, PT ;  /* 0x000000c4c300a20c */ /* 0x080fe20003f66270 */
[----:B------:R-:W-:Y:S01]  /*3a20*/  FADD.FTZ R187, R163, R9 ;  /* 0x00000009a3bb7221 */ /* 0x000fe20000010000 */
[CC--:B------:R-:W-:Y:S01]  /*3a30*/  @!P2 ISETP.GE.AND P0, PT, R195.reuse, R197.reuse, PT ;  /* 0x000000c5c300a20c */ /* 0x0c0fe20003f06270 */
[----:B------:R-:W-:Y:S01]  /*3a40*/  @!P2 VIADD R9, R195, 0x10 ;  /* 0x00000010c309a836 */ /* 0x000fe20000000000 */
[----:B------:R-:W-:Y:S01]  /*3a50*/  @!P2 FSEL R188, R188, -INF , !P3 ;  /* 0xff800000bcbca808 */ /* 0x000fe20005800000 */
[----:B------:R-:W-:Y:S01]  /*3a60*/  IMAD.WIDE.U32 R110, R199, -0x2daee0ad, RZ ;  /* 0xd2511f53c76e7825 */ /* 0x000fe200078e00ff */
[----:B------:R-:W-:Y:S02]  /*3a70*/  @!P2 FSEL R187, R187, -INF , !P6 ;  /* 0xff800000bbbba808 */ /* 0x000fe40007000000 */
[----:B------:R-:W-:Y:S01]  /*3a80*/  @!P2 FSEL R189, R189, -INF , !P0 ;  /* 0xff800000bdbda808 */ /* 0x000fe20004000000 */
[----:B------:R-:W-:Y:S01]  /*3a90*/  FFMA.FTZ R177, R177, UR13, -R120 ;  /* 0x0000000db1b17c23 */ /* 0x000fe20008010878 */
[----:B------:R-:W-:Y:S01]  /*3aa0*/  @!P2 FSEL R190, R190, -INF , !P5 ;  /* 0xff800000bebea808 */ /* 0x000fe20006800000 */
[-C--:B-1----:R-:W-:Y:S03]  /*3ab0*/  HMMA.16816.F32.BF16 R20, R104, R100.reuse, R20 ;  /* 0x000000646814723c */ /* 0x082fe60000041814 */
[-C--:B------:R-:W-:Y:S01]  /*3ac0*/  @!P2 ISETP.GE.AND P3, PT, R5, R196.reuse, PT ;  /* 0x000000c40500a20c */ /* 0x080fe20003f66270 */
[----:B------:R-:W-:Y:S01]  /*3ad0*/  FADD.FTZ R12, R162, R12 ;  /* 0x0000000ca20c7221 */ /* 0x000fe20000010000 */
[----:B------:R-:W-:Y:S01]  /*3ae0*/  @!P2 ISETP.GE.AND P6, PT, R4, R196, PT ;  /* 0x000000c40400a20c */ /* 0x000fe20003fc6270 */
[----:B------:R-:W-:Y:S01]  /*3af0*/  FADD.FTZ R13, R161, R13 ;  /* 0x0000000da10d7221 */ /* 0x000fe20000010000 */
[-C--:B------:R-:W-:Y:S01]  /*3b00*/  @!P2 ISETP.GE.AND P0, PT, R5, R197.reuse, PT ;  /* 0x000000c50500a20c */ /* 0x080fe20003f06270 */
[----:B------:R-:W-:Y:S01]  /*3b10*/  FADD.FTZ R14, R162, R14 ;  /* 0x0000000ea20e7221 */ /* 0x000fe20000010000 */
[----:B------:R-:W-:Y:S01]  /*3b20*/  @!P2 ISETP.GE.AND P5, PT, R4, R197, PT ;  /* 0x000000c50400a20c */ /* 0x000fe20003fa6270 */
[----:B------:R-:W-:Y:S01]  /*3b30*/  FADD.FTZ R15, R161, R15 ;  /* 0x0000000fa10f7221 */ /* 0x000fe20000010000 */
[----:B------:R-:W-:Y:S01]  /*3b40*/  @!P2 FSEL R12, R12, -INF , !P3 ;  /* 0xff8000000c0ca808 */ /* 0x000fe20005800000 */
[C---:B------:R-:W-:Y:S01]  /*3b50*/  HMMA.16816.F32.BF16 R24, R112.reuse, R100, R24 ;  /* 0x000000647018723c */ /* 0x040fe20000041818 */
[----:B------:R-:W1:Y:S03]  /*3b60*/  MUFU.EX2 R177, R177 ;  /* 0x000000b100b17308 */ /* 0x000e660000000800 */
[----:B------:R-:W-:Y:S01]  /*3b70*/  @!P2 FSEL R13, R13, -INF , !P6 ;  /* 0xff8000000d0da808 */ /* 0x000fe20007000000 */
[----:B------:R-:W-:Y:S01]  /*3b80*/  FFMA.FTZ R12, R12, UR13, -R109 ;  /* 0x0000000d0c0c7c23 */ /* 0x000fe2000801086d */
[----:B------:R-:W-:Y:S01]  /*3b90*/  @!P2 FSEL R14, R14, -INF , !P0 ;  /* 0xff8000000e0ea808 */ /* 0x000fe20004000000 */
[----:B------:R-:W-:Y:S01]  /*3ba0*/  FFMA.FTZ R186, R186, UR13, -R119 ;  /* 0x0000000dbaba7c23 */ /* 0x000fe20008010877 */
[----:B------:R-:W-:Y:S01]  /*3bb0*/  @!P2 FSEL R15, R15, -INF , !P5 ;  /* 0xff8000000f0fa808 */ /* 0x000fe20006800000 */
[-C--:B------:R-:W-:Y:S02]  /*3bc0*/  HMMA.16816.F32.BF16 R28, R112, R102.reuse, R28 ;  /* 0x00000066701c723c */ /* 0x080fe4000004181c */
[----:B------:R-:W-:Y:S01]  /*3bd0*/  MUFU.EX2 R192, R12 ;  /* 0x0000000c00c07308 */ /* 0x000fe20000000800 */
[-C--:B------:R-:W-:Y:S01]  /*3be0*/  @!P2 ISETP.GE.AND P3, PT, R5, R198.reuse, PT ;  /* 0x000000c60500a20c */ /* 0x080fe20003f66270 */
[----:B------:R-:W-:Y:S01]  /*3bf0*/  FFMA.FTZ R13, R13, UR13, -R109 ;  /* 0x0000000d0d0d7c23 */ /* 0x000fe2000801086d */
[-C--:B------:R-:W-:Y:S01]  /*3c00*/  @!P2 ISETP.GE.AND P6, PT, R5, R211.reuse, PT ;  /* 0x000000d30500a20c */ /* 0x080fe20003fc6270 */
[----:B------:R-:W-:Y:S01]  /*3c10*/  FFMA.FTZ R14, R14, UR13, -R108 ;  /* 0x0000000d0e0e7c23 */ /* 0x000fe2000801086c */
[CC--:B------:R-:W-:Y:S01]  /*3c20*/  @!P2 ISETP.GE.AND P0, PT, R4.reuse, R198.reuse, PT ;  /* 0x000000c60400a20c */ /* 0x0c0fe20003f06270 */
[C---:B------:R-:W-:Y:S04]  /*3c30*/  HMMA.16816.F32.BF16 R32, R104.reuse, R102, R32 ;  /* 0x000000666820723c */ /* 0x040fe80000041820 */
[----:B------:R2:W-:Y:S01]  /*3c40*/  MUFU.EX2 R191, R13 ;  /* 0x0000000d00bf7308 */ /* 0x0005e20000000800 */
[-C--:B------:R-:W-:Y:S01]  /*3c50*/  @!P2 ISETP.GE.AND P5, PT, R4, R211.reuse, PT ;  /* 0x000000d30400a20c */ /* 0x080fe20003fa6270 */
[----:B------:R-:W-:Y:S01]  /*3c60*/  FADD.FTZ R16, R162, R16 ;  /* 0x00000010a2107221 */ /* 0x000fe20000010000 */
[----:B------:R-:W-:Y:S01]  /*3c70*/  LOP3.LUT R200, R200, UR25, R111, 0x96, !PT ;  /* 0x00000019c8c87c12 */ /* 0x000fe2000f8e966f */
[----:B------:R-:W3:Y:S01]  /*3c80*/  LDSM.16.M88.4 R4, [R118+0x6800] ;  /* 0x006800007604783b */ /* 0x000ee20000000200 */
[C---:B------:R-:W-:Y:S01]  /*3c90*/  FADD.FTZ R17, R161.reuse, R17 ;  /* 0x00000011a1117221 */ /* 0x040fe20000010000 */
[----:B------:R-:W-:Y:S01]  /*3ca0*/  FADD.FTZ R18, R162, R18 ;  /* 0x00000012a2127221 */ /* 0x000fe20000010000 */
[----:B------:R-:W-:Y:S01]  /*3cb0*/  @!P2 FSEL R16, R16, -INF , !P3 ;  /* 0xff8000001010a808 */ /* 0x000fe20005800000 */
[----:B------:R-:W-:Y:S01]  /*3cc0*/  FADD.FTZ R19, R161, R19 ;  /* 0x00000013a1137221 */ /* 0x000fe20000010000 */
[-C--:B------:R-:W-:Y:S01]  /*3cd0*/  @!P2 ISETP.GE.AND P3, PT, R9, R198.reuse, PT ;  /* 0x000000c60900a20c */ /* 0x080fe20003f66270 */
[----:B------:R-:W-:Y:S01]  /*3ce0*/  @!P2 VIADD R8, R195, 0x11 ;  /* 0x00000011c308a836 */ /* 0x000fe20000000000 */
[----:B------:R-:W-:Y:S01]  /*3cf0*/  @!P2 FSEL R17, R17, -INF , !P0 ;  /* 0xff8000001111a808 */ /* 0x000fe20004000000 */
[----:B------:R-:W-:Y:S01]  /*3d00*/  IMAD.WIDE.U32 R102, R207, -0x326172a9, RZ ;  /* 0xcd9e8d57cf667825 */ /* 0x000fe200078e00ff */
[----:B------:R-:W-:Y:S01]  /*3d10*/  @!P2 FSEL R18, R18, -INF , !P6 ;  /* 0xff8000001212a808 */ /* 0x000fe20007000000 */
[----:B------:R-:W-:Y:S01]  /*3d20*/  MUFU.EX2 R193, R14 ;  /* 0x0000000e00c17308 */ /* 0x000fe20000000800 */
[----:B------:R-:W-:Y:S01]  /*3d30*/  @!P2 FSEL R19, R19, -INF , !P5 ;  /* 0xff8000001313a808 */ /* 0x000fe20006800000 */
        /* <DEDUP_REMOVED lines=8> */
[----:B------:R-:W-:Y:S01]  /*3dc0*/  FFMA.FTZ R15, R15, UR13, -R108 ;  /* 0x0000000d0f0f7c23 */ /* 0x000fe2000801086c */
[----:B------:R-:W-:Y:S01]  /*3dd0*/  @!P2 FSEL R21, R21, -INF , !P0 ;  /* 0xff8000001515a808 */ /* 0x000fe20004000000 */
[--C-:B------:R-:W-:Y:S01]  /*3de0*/  FFMA.FTZ R16, R16, UR13, -R120.reuse ;  /* 0x0000000d10107c23 */ /* 0x100fe20008010878 */
[----:B------:R-:W-:Y:S01]  /*3df0*/  @!P2 FSEL R22, R22, -INF , !P6 ;  /* 0xff8000001616a808 */ /* 0x000fe20007000000 */
[--C-:B------:R-:W-:Y:S01]  /*3e00*/  FFMA.FTZ R20, R20, UR13, -R120.reuse ;  /* 0x0000000d14147c23 */ /* 0x100fe20008010878 */
[----:B------:R-:W-:Y:S01]  /*3e10*/  @!P2 FSEL R23, R23, -INF , !P5 ;  /* 0xff8000001717a808 */ /* 0x000fe20006800000 */
[--C-:B------:R-:W-:Y:S01]  /*3e20*/  FFMA.FTZ R17, R17, UR13, -R120.reuse ;  /* 0x0000000d11117c23 */ /* 0x100fe20008010878 */
[-C--:B------:R-:W-:Y:S01]  /*3e30*/  @!P2 ISETP.GE.AND P3, PT, R9, R196.reuse, PT ;  /* 0x000000c40900a20c */ /* 0x080fe20003f66270 */
[----:B------:R-:W-:Y:S01]  /*3e40*/  FFMA.FTZ R21, R21, UR13, -R120 ;  /* 0x0000000d15157c23 */ /* 0x000fe20008010878 */
[-C--:B------:R-:W-:Y:S01]  /*3e50*/  @!P2 ISETP.GE.AND P0, PT, R9, R197.reuse, PT ;  /* 0x000000c50900a20c */ /* 0x080fe20003f06270 */
[----:B------:R-:W-:Y:S01]  /*3e60*/  @!P2 VIADD R9, R195, 0x19 ;  /* 0x00000019c309a836 */ /* 0x000fe20000000000 */
[-C--:B------:R-:W-:Y:S01]  /*3e70*/  @!P2 ISETP.GE.AND P6, PT, R8, R196.reuse, PT ;  /* 0x000000c40800a20c */ /* 0x080fe20003fc6270 */
[----:B------:R-:W-:Y:S01]  /*3e80*/  FFMA.FTZ R22, R22, UR13, -R119 ;  /* 0x0000000d16167c23 */ /* 0x000fe20008010877 */
[-C--:B------:R-:W-:Y:S01]  /*3e90*/  @!P2 ISETP.GE.AND P5, PT, R8, R197.reuse, PT ;  /* 0x000000c50800a20c */ /* 0x080fe20003fa6270 */
[----:B------:R-:W-:Y:S01]  /*3ea0*/  FADD.FTZ R25, R159, R25 ;  /* 0x000000199f197221 */ /* 0x000fe20000010000 */
[C---:B------:R-:W-:Y:S01]  /*3eb0*/  FADD.FTZ R24, R160.reuse, R24 ;  /* 0x00000018a0187221 */ /* 0x040fe20000010000 */
[----:B------:R-:W-:Y:S02]  /*3ec0*/  @!P2 VIADD R8, R195, 0x18 ;  /* 0x00000018c308a836 */ /* 0x000fe40000000000 */
[----:B------:R-:W-:Y:S01]  /*3ed0*/  FADD.FTZ R27, R159, R27 ;  /* 0x0000001b9f1b7221 */ /* 0x000fe20000010000 */
[----:B------:R-:W-:Y:S01]  /*3ee0*/  FADD.FTZ R26, R160, R26 ;  /* 0x0000001aa01a7221 */ /* 0x000fe20000010000 */
[----:B------:R-:W-:Y:S01]  /*3ef0*/  @!P2 FSEL R25, R25, -INF , !P6 ;  /* 0xff8000001919a808 */ /* 0x000fe20007000000 */
[-C--:B---3--:R-:W-:Y:S01]  /*3f00*/  HMMA.16816.F32.BF16 R36, R104, R4.reuse, R36 ;  /* 0x000000046824723c */ /* 0x088fe20000041824 */
[----:B------:R-:W-:Y:S02]  /*3f10*/  MUFU.EX2 R194, R15 ;  /* 0x0000000f00c27308 */ /* 0x000fe40000000800 */
[----:B------:R-:W-:Y:S01]  /*3f20*/  @!P2 FSEL R24, R24, -INF , !P3 ;  /* 0xff8000001818a808 */ /* 0x000fe20005800000 */
[----:B------:R-:W-:Y:S01]  /*3f30*/  FADD.FTZ R28, R158, R28 ;  /* 0x0000001c9e1c7221 */ /* 0x000fe20000010000 */
[-C--:B------:R-:W-:Y:S01]  /*3f40*/  @!P2 ISETP.GE.AND P3, PT, R8, R196.reuse, PT ;  /* 0x000000c40800a20c */ /* 0x080fe20003f66270 */
[----:B------:R-:W-:Y:S01]  /*3f50*/  FADD.FTZ R29, R157, R29 ;  /* 0x0000001d9d1d7221 */ /* 0x000fe20000010000 */
[----:B------:R-:W-:Y:S01]  /*3f60*/  @!P2 ISETP.GE.AND P6, PT, R9, R196, PT ;  /* 0x000000c40900a20c */ /* 0x000fe20003fc6270 */
[C---:B------:R-:W-:Y:S03]  /*3f70*/  HMMA.16816.F32.BF16 R40, R112.reuse, R4, R40 ;  /* 0x000000047028723c */ /* 0x040fe60000041828 */
[----:B------:R-:W3:Y:S01]  /*3f80*/  MUFU.EX2 R186, R186 ;  /* 0x000000ba00ba7308 */ /* 0x000ee20000000800 */
[----:B------:R-:W-:Y:S01]  /*3f90*/  @!P2 FSEL R26, R26, -INF , !P0 ;  /* 0xff8000001a1aa808 */ /* 0x000fe20004000000 */
[----:B------:R-:W-:Y:S01]  /*3fa0*/  FFMA.FTZ R23, R23, UR13, -R119 ;  /* 0x0000000d17177c23 */ /* 0x000fe20008010877 */
[----:B------:R-:W-:Y:S01]  /*3fb0*/  @!P2 FSEL R27, R27, -INF , !P5 ;  /* 0xff8000001b1ba808 */ /* 0x000fe20006800000 */
[----:B------:R-:W-:Y:S01]  /*3fc0*/  FADD.FTZ R30, R158, R30 ;  /* 0x0000001e9e1e7221 */ /* 0x000fe20000010000 */
[-C--:B------:R-:W-:Y:S01]  /*3fd0*/  @!P2 ISETP.GE.AND P0, PT, R8, R197.reuse, PT ;  /* 0x000000c50800a20c */ /* 0x080fe20003f06270 */
[----:B------:R-:W-:Y:S01]  /*3fe0*/  FADD.FTZ R31, R157, R31 ;  /* 0x0000001f9d1f7221 */ /* 0x000fe20000010000 */
[----:B------:R-:W-:Y:S01]  /*3ff0*/  @!P2 ISETP.GE.AND P5, PT, R9, R197, PT ;  /* 0x000000c50900a20c */ /* 0x000fe20003fa6270 */
[-C--:B------:R-:W-:Y:S03]  /*4000*/  HMMA.16816.F32.BF16 R44, R112, R6.reuse, R44 ;  /* 0x00000006702c723c */ /* 0x080fe6000004182c */
[----:B------:R-:W-:Y:S01]  /*4010*/  @!P2 FSEL R28, R28, -INF , !P3 ;  /* 0xff8000001c1ca808 */ /* 0x000fe20005800000 */
[--C-:B------:R-:W-:Y:S01]  /*4020*/  FFMA.FTZ R24, R24, UR13, -R109.reuse ;  /* 0x0000000d18187c23 */ /* 0x100fe2000801086d */
[----:B------:R-:W-:Y:S01]  /*4030*/  @!P2 FSEL R29, R29, -INF , !P6 ;  /* 0xff8000001d1da808 */ /* 0x000fe20007000000 */
[----:B------:R-:W-:Y:S01]  /*4040*/  FFMA.FTZ R25, R25, UR13, -R109 ;  /* 0x0000000d19197c23 */ /* 0x000fe2000801086d */
[CC--:B------:R-:W-:Y:S01]  /*4050*/  @!P2 ISETP.GE.AND P3, PT, R8.reuse, R198.reuse, PT ;  /* 0x000000c60800a20c */ /* 0x0c0fe20003f66270 */
[C---:B------:R-:W-:Y:S04]  /*4060*/  HMMA.16816.F32.BF16 R48, R104.reuse, R6, R48 ;  /* 0x000000066830723c */ /* 0x040fe80000041830 */
[-C--:B------:R-:W-:Y:S01]  /*4070*/  @!P2 ISETP.GE.AND P6, PT, R8, R211.reuse, PT ;  /* 0x000000d30800a20c */ /* 0x080fe20003fc6270 */
[----:B------:R-:W-:Y:S01]  /*4080*/  @!P2 VIADD R8, R195, 0x20 ;  /* 0x00000020c308a836 */ /* 0x000fe20000000000 */
[----:B------:R-:W-:Y:S01]  /*4090*/  @!P2 FSEL R30, R30, -INF , !P0 ;  /* 0xff8000001e1ea808 */ /* 0x000fe20004000000 */
[----:B------:R-:W-:Y:S01]  /*40a0*/  FFMA.FTZ R26, R26, UR13, -R108 ;  /* 0x0000000d1a1a7c23 */ /* 0x000fe2000801086c */
[----:B------:R-:W-:Y:S01]  /*40b0*/  @!P2 FSEL R31, R31, -INF , !P5 ;  /* 0xff8000001f1fa808 */ /* 0x000fe20006800000 */
[C---:B------:R-:W-:Y:S01]  /*40c0*/  FADD.FTZ R32, R158.reuse, R32 ;  /* 0x000000209e207221 */ /* 0x040fe20000010000 */
[-C--:B------:R-:W-:Y:S01]  /*40d0*/  @!P2 ISETP.GE.AND P0, PT, R9, R198.reuse, PT ;  /* 0x000000c60900a20c */ /* 0x080fe20003f06270 */
[----:B------:R-:W-:Y:S01]  /*40e0*/  FADD.FTZ R33, R157, R33 ;  /* 0x000000219d217221 */ /* 0x000fe20000010000 */
[-C--:B------:R-:W-:Y:S01]  /*40f0*/  @!P2 ISETP.GE.AND P5, PT, R9, R211.reuse, PT ;  /* 0x000000d30900a20c */ /* 0x080fe20003fa6270 */
[----:B------:R-:W-:Y:S01]  /*4100*/  FADD.FTZ R34, R158, R34 ;  /* 0x000000229e227221 */ /* 0x000fe20000010000 */
[----:B------:R-:W-:Y:S01]  /*4110*/  @!P2 FSEL R32, R32, -INF , !P3 ;  /* 0xff8000002020a808 */ /* 0x000fe20005800000 */
[----:B------:R-:W-:Y:S01]  /*4120*/  FADD.FTZ R35, R157, R35 ;  /* 0x000000239d237221 */ /* 0x000fe20000010000 */
[----:B------:R-:W-:Y:S01]  /*4130*/  @!P2 FSEL R33, R33, -INF , !P0 ;  /* 0xff8000002121a808 */ /* 0x000fe20004000000 */
[----:B------:R-:W-:Y:S01]  /*4140*/  FFMA.FTZ R27, R27, UR13, -R108 ;  /* 0x0000000d1b1b7c23 */ /* 0x000fe2000801086c */
[----:B------:R-:W-:Y:S01]  /*4150*/  @!P2 FSEL R34, R34, -INF , !P6 ;  /* 0xff8000002222a808 */ /* 0x000fe20007000000 */
[----:B------:R-:W-:Y:S01]  /*4160*/  FFMA.FTZ R29, R29, UR13, -R109 ;  /* 0x0000000d1d1d7c23 */ /* 0x000fe2000801086d */
[----:B------:R-:W-:Y:S01]  /*4170*/  @!P2 FSEL R35, R35, -INF , !P5 ;  /* 0xff8000002323a808 */ /* 0x000fe20006800000 */
[----:B------:R-:W-:Y:S01]  /*4180*/  FFMA.FTZ R33, R33, UR13, -R120 ;  /* 0x0000000d21217c23 */ /* 0x000fe20008010878 */
[----:B------:R-:W-:Y:S01]  /*4190*/  @!P2 ISETP.GE.AND P3, PT, R8, R198, PT ;  /* 0x000000c60800a20c */ /* 0x000fe20003f66270 */
[--C-:B------:R-:W-:Y:S01]  /*41a0*/  FFMA.FTZ R34, R34, UR13, -R119.reuse ;  /* 0x0000000d22227c23 */ /* 0x100fe20008010877 */
[C---:B------:R-:W-:Y:S01]  /*41b0*/  @!P2 ISETP.GE.AND P0, PT, R8.reuse, R211, PT ;  /* 0x000000d30800a20c */ /* 0x040fe20003f06270 */
[----:B------:R-:W-:Y:S01]  /*41c0*/  MUFU.EX2 R250, R33 ;  /* 0x0000002100fa7308 */ /* 0x000fe20000000800 */
[C---:B------:R-:W-:Y:S01]  /*41d0*/  @!P2 ISETP.GE.AND P6, PT, R8.reuse, R196, PT ;  /* 0x000000c40800a20c */ /* 0x040fe20003fc6270 */
[----:B------:R-:W-:Y:S01]  /*41e0*/  FFMA.FTZ R35, R35, UR13, -R119 ;  /* 0x0000000d23237c23 */ /* 0x000fe20008010877 */
[----:B------:R-:W-:Y:S01]  /*41f0*/  @!P2 ISETP.GE.AND P5, PT, R8, R197, PT ;  /* 0x000000c50800a20c */ /* 0x000fe20003fa6270 */
[----:B------:R-:W-:Y:S01]  /*4200*/  FADD.FTZ R36, R156, R36 ;  /* 0x000000249c247221 */ /* 0x000fe20000010000 */
[----:B------:R-:W4:Y:S01]  /*4210*/  LDSM.16.M88.4 R8, [R118+0x6c00] ;  /* 0x006c00007608783b */ /* 0x000f220000000200 */
[----:B------:R-:W-:Y:S02]  /*4220*/  @!P2 VIADD R100, R195, 0x21 ;  /* 0x00000021c364a836 */ /* 0x000fe40000000000 */
[----:B------:R-:W-:Y:S02]  /*4230*/  FFMA.FTZ R185, R185, UR13, -R120 ;  /* 0x0000000db9b97c23 */ /* 0x000fe40008010878 */
[----:B------:R-:W-:Y:S01]  /*4240*/  MUFU.EX2 R241, R34 ;  /* 0x0000002200f17308 */ /* 0x000fe20000000800 */
[----:B------:R-:W-:Y:S01]  /*4250*/  @!P2 FSEL R36, R36, -INF , !P3 ;  /* 0xff8000002424a808 */ /* 0x000fe20005800000 */
[----:B------:R-:W-:Y:S01]  /*4260*/  FADD.FTZ R37, R155, R37 ;  /* 0x000000259b257221 */ /* 0x000fe20000010000 */
[----:B------:R-:W-:Y:S01]  /*4270*/  @!P2 ISETP.GE.AND P3, PT, R100, R198, PT ;  /* 0x000000c66400a20c */ /* 0x000fe20003f66270 */
[--C-:B------:R-:W-:Y:S01]  /*4280*/  FFMA.FTZ R188, R188, UR13, -R109.reuse ;  /* 0x0000000dbcbc7c23 */ /* 0x100fe2000801086d */
[----:B------:R-:W-:Y:S01]  /*4290*/  FFMA.FTZ R28, R28, UR13, -R109 ;  /* 0x0000000d1c1c7c23 */ /* 0x000fe2000801086d */
[----:B------:R-:W-:Y:S01]  /*42a0*/  FFMA.FTZ R184, R184, UR13, -R119 ;  /* 0x0000000db8b87c23 */ /* 0x000fe20008010877 */
[----:B------:R-:W-:Y:S01]  /*42b0*/  @!P2 FSEL R37, R37, -INF , !P3 ;  /* 0xff8000002525a808 */ /* 0x000fe20005800000 */
[----:B------:R-:W-:Y:S01]  /*42c0*/  FADD.FTZ R38, R156, R38 ;  /* 0x000000269c267221 */ /* 0x000fe20000010000 */
[----:B------:R-:W-:Y:S01]  /*42d0*/  @!P2 ISETP.GE.AND P3, PT, R100, R211, PT ;  /* 0x000000d36400a20c */ /* 0x000fe20003f66270 */
[----:B------:R-:W-:Y:S01]  /*42e0*/  FADD.FTZ R39, R155, R39 ;  /* 0x000000279b277221 */ /* 0x000fe20000010000 */
[----:B------:R-:W-:Y:S01]  /*42f0*/  MUFU.EX2 R240, R35 ;  /* 0x0000002300f07308 */ /* 0x000fe20000000800 */
[----:B------:R-:W-:Y:S01]  /*4300*/  FFMA.FTZ R187, R187, UR13, -R109 ;  /* 0x0000000dbbbb7c23 */ /* 0x000fe2000801086d */
[----:B------:R-:W-:Y:S01]  /*4310*/  @!P2 FSEL R38, R38, -INF , !P0 ;  /* 0xff8000002626a808 */ /* 0x000fe20004000000 */
[----:B------:R-:W-:Y:S01]  /*4320*/  FFMA.FTZ R19, R19, UR13, -R119 ;  /* 0x0000000d13137c23 */ /* 0x000fe20008010877 */
[----:B------:R-:W-:Y:S01]  /*4330*/  @!P2 FSEL R39, R39, -INF , !P3 ;  /* 0xff8000002727a808 */ /* 0x000fe20005800000 */
[----:B------:R-:W-:Y:S01]  /*4340*/  FADD.FTZ R40, R156, R40 ;  /* 0x000000289c287221 */ /* 0x000fe20000010000 */
[CC--:B------:R-:W-:Y:S01]  /*4350*/  @!P2 ISETP.GE.AND P0, PT, R100.reuse, R196.reuse, PT ;  /* 0x000000c46400a20c */ /* 0x0c0fe20003f06270 */
[C---:B------:R-:W-:Y:S01]  /*4360*/  FADD.FTZ R41, R155.reuse, R41 ;  /* 0x000000299b297221 */ /* 0x040fe20000010000 */
[-C--:B------:R-:W-:Y:S01]  /*4370*/  @!P2 ISETP.GE.AND P3, PT, R100, R197.reuse, PT ;  /* 0x000000c56400a20c */ /* 0x080fe20003f66270 */
[----:B------:R-:W-:Y:S01]  /*4380*/  FADD.FTZ R42, R156, R42 ;  /* 0x0000002a9c2a7221 */ /* 0x000fe20000010000 */
[----:B------:R-:W-:Y:S01]  /*4390*/  @!P2 FSEL R40, R40, -INF , !P6 ;  /* 0xff8000002828a808 */ /* 0x000fe20007000000 */
[----:B------:R-:W-:Y:S01]  /*43a0*/  FADD.FTZ R43, R155, R43 ;  /* 0x0000002b9b2b7221 */ /* 0x000fe20000010000 */
[----:B------:R-:W-:Y:S01]  /*43b0*/  @!P2 FSEL R41, R41, -INF , !P0 ;  /* 0xff8000002929a808 */ /* 0x000fe20004000000 */
[----:B------:R-:W-:Y:S01]  /*43c0*/  @!P2 VIADD R4, R195, 0x28 ;  /* 0x00000028c304a836 */ /* 0x000fe20000000000 */
[----:B------:R-:W-:Y:S01]  /*43d0*/  @!P2 FSEL R42, R42, -INF , !P5 ;  /* 0xff8000002a2aa808 */ /* 0x000fe20006800000 */
[----:B------:R-:W-:Y:S01]  /*43e0*/  IMAD.WIDE.U32 R100, R210, -0x2daee0ad, RZ ;  /* 0xd2511f53d2647825 */ /* 0x000fe200078e00ff */
[----:B------:R-:W-:Y:S01]  /*43f0*/  @!P2 FSEL R43, R43, -INF , !P3 ;  /* 0xff8000002b2ba808 */ /* 0x000fe20005800000 */
[----:B------:R-:W-:Y:S01]  /*4400*/  MUFU.EX2 R213, R28 ;  /* 0x0000001c00d57308 */ /* 0x000fe20000000800 */
[----:B------:R-:W-:Y:S01]  /*4410*/  @!P2 ISETP.GE.AND P6, PT, R4, R196, PT ;  /* 0x000000c40400a20c */ /* 0x000fe20003fc6270 */
[--C-:B------:R-:W-:Y:S01]  /*4420*/  FFMA.FTZ R30, R30, UR13, -R108.reuse ;  /* 0x0000000d1e1e7c23 */ /* 0x100fe2000801086c */
[C---:B------:R-:W-:Y:S01]  /*4430*/  @!P2 ISETP.GE.AND P0, PT, R4.reuse, R197, PT ;  /* 0x000000c50400a20c */ /* 0x040fe20003f06270 */
[--C-:B------:R-:W-:Y:S01]  /*4440*/  FFMA.FTZ R189, R189, UR13, -R108.reuse ;  /* 0x0000000dbdbd7c23 */ /* 0x100fe2000801086c */
[----:B------:R-:W-:Y:S01]  /*4450*/  @!P2 ISETP.GE.AND P5, PT, R4, R198, PT ;  /* 0x000000c60400a20c */ /* 0x000fe20003fa6270 */
[----:B------:R-:W-:Y:S01]  /*4460*/  FFMA.FTZ R190, R190, UR13, -R108 ;  /* 0x0000000dbebe7c23 */ /* 0x000fe2000801086c */
[----:B------:R-:W-:Y:S01]  /*4470*/  @!P2 ISETP.GE.AND P3, PT, R4, R211, PT ;  /* 0x000000d30400a20c */ /* 0x000fe20003f66270 */
[----:B------:R-:W-:Y:S01]  /*4480*/  FADD.FTZ R44, R154, R44 ;  /* 0x0000002c9a2c7221 */ /* 0x000fe20000010000 */
[----:B------:R-:W-:Y:S01]  /*4490*/  LOP3.LUT R110, R110, UR15, R101, 0x96, !PT ;  /* 0x0000000f6e6e7c12 */ /* 0x000fe2000f8e9665 */
[-C--:B----4-:R-:W-:Y:S01]  /*44a0*/  HMMA.16816.F32.BF16 R52, R104, R8.reuse, R52 ;  /* 0x000000086834723c */ /* 0x090fe20000041834 */
[----:B------:R-:W-:Y:S02]  /*44b0*/  MUFU.EX2 R199, R27 ;  /* 0x0000001b00c77308 */ /* 0x000fe40000000800 */
[----:B------:R-:W-:Y:S01]  /*44c0*/  @!P2 FSEL R44, R44, -INF , !P6 ;  /* 0xff8000002c2ca808 */ /* 0x000fe20007000000 */
[----:B------:R-:W-:Y:S02]  /*44d0*/  @!P2 VIADD R4, R195, 0x29 ;  /* 0x00000029c304a836 */ /* 0x000fe40000000000 */
[----:B------:R-:W-:Y:S01]  /*44e0*/  FADD.FTZ R45, R153, R45 ;  /* 0x0000002d992d7221 */ /* 0x000fe20000010000 */
[----:B------:R-:W-:Y:S04]  /*44f0*/  IMAD.WIDE.U32 R110, R110, -0x326172a9, RZ ;  /* 0xcd9e8d576e6e7825 */ /* 0x000fe800078e00ff */
[--C-:B------:R-:W-:Y:S01]  /*4500*/  FFMA.FTZ R18, R18, UR13, -R119.reuse ;  /* 0x0000000d12127c23 */ /* 0x100fe20008010877 */
[C---:B------:R-:W-:Y:S01]  /*4510*/  HMMA.16816.F32.BF16 R56, R112.reuse, R8, R56 ;  /* 0x000000087038723c */ /* 0x040fe20000041838 */
[----:B------:R-:W4:Y:S03]  /*4520*/  MUFU.EX2 R185, R185 ;  /* 0x000000b900b97308 */ /* 0x000f260000000800 */
[----:B------:R-:W-:Y:S01]  /*4530*/  @!P2 ISETP.GE.AND P6, PT, R4, R196, PT ;  /* 0x000000c40400a20c */ /* 0x000fe20003fc6270 */
[----:B------:R-:W-:Y:S01]  /*4540*/  FFMA.FTZ R37, R37, UR13, -R120 ;  /* 0x0000000d25257c23 */ /* 0x000fe20008010878 */
[----:B------:R-:W-:Y:S01]  /*4550*/  FFMA.FTZ R39, R39, UR13, -R119 ;  /* 0x0000000d27277c23 */ /* 0x000fe20008010877 */
[----:B------:R-:W-:Y:S01]  /*4560*/  FFMA.FTZ R40, R40, UR13, -R109 ;  /* 0x0000000d28287c23 */ /* 0x000fe2000801086d */
[----:B------:R-:W-:Y:S01]  /*4570*/  @!P2 FSEL R45, R45, -INF , !P6 ;  /* 0xff8000002d2da808 */ /* 0x000fe20007000000 */
[----:B------:R-:W-:Y:S01]  /*4580*/  FADD.FTZ R46, R154, R46 ;  /* 0x0000002e9a2e7221 */ /* 0x000fe20000010000 */
[----:B------:R-:W-:Y:S01]  /*4590*/  @!P2 ISETP.GE.AND P6, PT, R4, R197, PT ;  /* 0x000000c50400a20c */ /* 0x000fe20003fc6270 */
[----:B------:R-:W-:Y:S01]  /*45a0*/  FADD.FTZ R47, R153, R47 ;  /* 0x0000002f992f7221 */ /* 0x000fe20000010000 */
[----:B------:R-:W-:Y:S01]  /*45b0*/  FADD.FTZ R48, R154, R48 ;  /* 0x000000309a307221 */ /* 0x000fe20000010000 */
[----:B------:R-:W-:Y:S01]  /*45c0*/  @!P2 VIADD R5, R195, 0x30 ;  /* 0x00000030c305a836 */ /* 0x000fe20000000000 */
[----:B------:R-:W-:Y:S01]  /*45d0*/  @!P2 FSEL R46, R46, -INF , !P0 ;  /* 0xff8000002e2ea808 */ /* 0x000fe20004000000 */
[-C--:B------:R-:W-:Y:S01]  /*45e0*/  HMMA.16816.F32.BF16 R60, R112, R10.reuse, R60 ;  /* 0x0000000a703c723c */ /* 0x080fe2000004183c */
[----:B------:R-:W4:Y:S02]  /*45f0*/  MUFU.EX2 R188, R188 ;  /* 0x000000bc00bc7308 */ /* 0x000f240000000800 */
[----:B------:R-:W-:Y:S01]  /*4600*/  @!P2 FSEL R47, R47, -INF , !P6 ;  /* 0xff8000002f2fa808 */ /* 0x000fe20007000000 */
[----:B------:R-:W-:Y:S01]  /*4610*/  FFMA.FTZ R42, R42, UR13, -R108 ;  /* 0x0000000d2a2a7c23 */ /* 0x000fe2000801086c */
[-C--:B------:R-:W-:Y:S01]  /*4620*/  @!P2 ISETP.GE.AND P0, PT, R4, R198.reuse, PT ;  /* 0x000000c60400a20c */ /* 0x080fe20003f06270 */
[----:B------:R-:W-:Y:S01]  /*4630*/  FFMA.FTZ R44, R44, UR13, -R109 ;  /* 0x0000000d2c2c7c23 */ /* 0x000fe2000801086d */
[-C--:B------:R-:W-:Y:S01]  /*4640*/  @!P2 ISETP.GE.AND P6, PT, R4, R211.reuse, PT ;  /* 0x000000d30400a20c */ /* 0x080fe20003fc6270 */
[----:B------:R-:W-:Y:S03]  /*4650*/  HMMA.16816.F32.BF16 R64, R104, R10, R64 ;  /* 0x0000000a6840723c */ /* 0x000fe60000041840 */
[----:B------:R-:W4:Y:S01]  /*4660*/  MUFU.EX2 R184, R184 ;  /* 0x000000b800b87308 */ /* 0x000f220000000800 */
[----:B------:R-:W-:Y:S01]  /*4670*/  @!P2 FSEL R48, R48, -INF , !P5 ;  /* 0xff8000003030a808 */ /* 0x000fe20006800000 */
[----:B------:R-:W-:Y:S01]  /*4680*/  FADD.FTZ R52, R152, R52 ;  /* 0x0000003498347221 */ /* 0x000fe20000010000 */
[-C--:B------:R-:W-:Y:S01]  /*4690*/  @!P2 ISETP.GE.AND P5, PT, R5, R198.reuse, PT ;  /* 0x000000c60500a20c */ /* 0x080fe20003fa6270 */
[----:B------:R-:W-:Y:S02]  /*46a0*/  @!P2 VIADD R4, R195, 0x31 ;  /* 0x00000031c304a836 */ /* 0x000fe40000000000 */
[--C-:B------:R-:W-:Y:S01]  /*46b0*/  FFMA.FTZ R36, R36, UR13, -R120.reuse ;  /* 0x0000000d24247c23 */ /* 0x100fe20008010878 */
[----:B------:R-:W-:Y:S01]  /*46c0*/  FFMA.FTZ R48, R48, UR13, -R120 ;  /* 0x0000000d30307c23 */ /* 0x000fe20008010878 */
[----:B------:R-:W-:Y:S01]  /*46d0*/  @!P2 FSEL R52, R52, -INF , !P5 ;  /* 0xff8000003434a808 */ /* 0x000fe20006800000 */
[----:B------:R-:W-:Y:S01]  /*46e0*/  FADD.FTZ R49, R153, R49 ;  /* 0x0000003199317221 */ /* 0x000fe20000010000 */
[----:B------:R-:W-:Y:S01]  /*46f0*/  @!P2 ISETP.GE.AND P5, PT, R4, R198, PT ;  /* 0x000000c60400a20c */ /* 0x000fe20003fa6270 */
[----:B------:R-:W-:Y:S01]  /*4700*/  FADD.FTZ R53, R151, R53 ;  /* 0x0000003597357221 */ /* 0x000fe20000010000 */
[----:B------:R-:W-:Y:S01]  /*4710*/  MUFU.EX2 R247, R48 ;  /* 0x0000003000f77308 */ /* 0x000fe20000000800 */
[----:B------:R-:W-:Y:S01]  /*4720*/  FADD.FTZ R61, R149, R61 ;  /* 0x0000003d953d7221 */ /* 0x000fe20000010000 */
[----:B------:R-:W-:Y:S01]  /*4730*/  @!P2 FSEL R49, R49, -INF , !P0 ;  /* 0xff8000003131a808 */ /* 0x000fe20004000000 */
[----:B------:R-:W-:Y:S01]  /*4740*/  FADD.FTZ R63, R149, R63 ;  /* 0x0000003f953f7221 */ /* 0x000fe20000010000 */
        /* <DEDUP_REMOVED lines=8> */
[----:B------:R-:W-:Y:S01]  /*47d0*/  @!P2 FSEL R51, R51, -INF , !P6 ;  /* 0xff8000003333a808 */ /* 0x000fe20007000000 */
[----:B------:R-:W-:Y:S01]  /*47e0*/  IMAD.WIDE.U32 R6, R206, -0x2daee0ad, RZ ;  /* 0xd2511f53ce067825 */ /* 0x000fe200078e00ff */
[----:B------:R-:W-:Y:S01]  /*47f0*/  @!P2 FSEL R54, R54, -INF , !P0 ;  /* 0xff8000003636a808 */ /* 0x000fe20004000000 */
[----:B------:R1:W-:Y:S01]  /*4800*/  MUFU.EX2 R206, R20 ;  /* 0x0000001400ce7308 */ /* 0x0003e20000000800 */
[----:B------:R-:W-:Y:S01]  /*4810*/  @!P2 FSEL R55, R55, -INF , !P5 ;  /* 0xff8000003737a808 */ /* 0x000fe20006800000 */
[--C-:B------:R-:W-:Y:S01]  /*4820*/  FFMA.FTZ R50, R50, UR13, -R119.reuse ;  /* 0x0000000d32327c23 */ /* 0x100fe20008010877 */
[-C--:B------:R-:W-:Y:S01]  /*4830*/  @!P2 ISETP.GE.AND P3, PT, R5, R196.reuse, PT ;  /* 0x000000c40500a20c */ /* 0x080fe20003f66270 */
[----:B------:R-:W-:Y:S01]  /*4840*/  FFMA.FTZ R49, R49, UR13, -R120 ;  /* 0x0000000d31317c23 */ /* 0x000fe20008010878 */
[-C--:B------:R-:W-:Y:S01]  /*4850*/  @!P2 ISETP.GE.AND P6, PT, R5, R197.reuse, PT ;  /* 0x000000c50500a20c */ /* 0x080fe20003fc6270 */
[----:B------:R-:W-:Y:S01]  /*4860*/  FFMA.FTZ R51, R51, UR13, -R119 ;  /* 0x0000000d33337c23 */ /* 0x000fe20008010877 */
[CC--:B------:R-:W-:Y:S03]  /*4870*/  @!P2 ISETP.GE.AND P0, PT, R4.reuse, R196.reuse, PT ;  /* 0x000000c40400a20c */ /* 0x0c0fe60003f06270 */
[----:B------:R-:W-:Y:S01]  /*4880*/  MUFU.EX2 R237, R50 ;  /* 0x0000003200ed7308 */ /* 0x000fe20000000800 */
[-C--:B------:R-:W-:Y:S01]  /*4890*/  @!P2 ISETP.GE.AND P5, PT, R4, R197.reuse, PT ;  /* 0x000000c50400a20c */ /* 0x080fe20003fa6270 */
[----:B------:R-:W-:Y:S01]  /*48a0*/  FADD.FTZ R56, R152, R56 ;  /* 0x0000003898387221 */ /* 0x000fe20000010000 */
[----:B------:R-:W-:Y:S01]  /*48b0*/  LOP3.LUT R202, R202, UR25, R7, 0x96, !PT ;  /* 0x00000019caca7c12 */ /* 0x000fe2000f8e9607 */
[C---:B------:R-:W-:Y:S01]  /*48c0*/  FADD.FTZ R57, R151.reuse, R57 ;  /* 0x0000003997397221 */ /* 0x040fe20000010000 */
[----:B------:R-:W-:Y:S01]  /*48d0*/  FADD.FTZ R58, R152, R58 ;  /* 0x0000003a983a7221 */ /* 0x000fe20000010000 */
[----:B------:R-:W-:Y:S01]  /*48e0*/  FADD.FTZ R59, R151, R59 ;  /* 0x0000003b973b7221 */ /* 0x000fe20000010000 */
[----:B------:R-:W-:Y:S01]  /*48f0*/  @!P2 FSEL R56, R56, -INF , !P3 ;  /* 0xff8000003838a808 */ /* 0x000fe20005800000 */
[----:B------:R-:W-:Y:S01]  /*4900*/  @!P2 VIADD R5, R195, 0x38 ;  /* 0x00000038c305a836 */ /* 0x000fe20000000000 */
[----:B------:R-:W-:Y:S01]  /*4910*/  @!P2 FSEL R57, R57, -INF , !P0 ;  /* 0xff8000003939a808 */ /* 0x000fe20004000000 */
[----:B------:R-:W-:Y:S01]  /*4920*/  @!P2 VIADD R4, R195, 0x39 ;  /* 0x00000039c304a836 */ /* 0x000fe20000000000 */
[----:B------:R-:W-:Y:S01]  /*4930*/  @!P2 FSEL R58, R58, -INF , !P6 ;  /* 0xff8000003a3aa808 */ /* 0x000fe20007000000 */
[----:B------:R-:W-:Y:S01]  /*4940*/  MUFU.EX2 R246, R49 ;  /* 0x0000003100f67308 */ /* 0x000fe20000000800 */
[----:B------:R-:W-:Y:S01]  /*4950*/  @!P2 FSEL R59, R59, -INF , !P5 ;  /* 0xff8000003b3ba808 */ /* 0x000fe20006800000 */
[C---:B------:R-:W-:Y:S01]  /*4960*/  FADD.FTZ R60, R150.reuse, R60 ;  /* 0x0000003c963c7221 */ /* 0x040fe20000010000 */
[CC--:B------:R-:W-:Y:S01]  /*4970*/  @!P2 ISETP.GE.AND P3, PT, R5.reuse, R196.reuse, PT ;  /* 0x000000c40500a20c */ /* 0x0c0fe20003f66270 */
[----:B------:R-:W-:Y:S01]  /*4980*/  FADD.FTZ R62, R150, R62 ;  /* 0x0000003e963e7221 */ /* 0x000fe20000010000 */
[C---:B------:R-:W-:Y:S01]  /*4990*/  @!P2 ISETP.GE.AND P0, PT, R4.reuse, R196, PT ;  /* 0x000000c40400a20c */ /* 0x040fe20003f06270 */
[----:B------:R-:W-:Y:S01]  /*49a0*/  UIADD3 UR25, UPT, UPT, UR16, 0x1715609d, URZ ;  /* 0x1715609d10197890 */ /* 0x000fe2000fffe0ff */
[-C--:B------:R-:W-:Y:S03]  /*49b0*/  @!P2 ISETP.GE.AND P6, PT, R5, R197.reuse, PT ;  /* 0x000000c50500a20c */ /* 0x080fe60003fc6270 */
[----:B------:R-:W-:Y:S01]  /*49c0*/  MUFU.EX2 R236, R51 ;  /* 0x0000003300ec7308 */ /* 0x000fe20000000800 */
[----:B------:R-:W-:Y:S01]  /*49d0*/  @!P2 ISETP.GE.AND P5, PT, R4, R197, PT ;  /* 0x000000c50400a20c */ /* 0x000fe20003fa6270 */
[C---:B------:R-:W-:Y:S01]  /*49e0*/  FADD.FTZ R65, R149.reuse, R65 ;  /* 0x0000004195417221 */ /* 0x040fe20000010000 */
[----:B------:R-:W-:Y:S01]  /*49f0*/  @!P2 FSEL R60, R60, -INF , !P3 ;  /* 0xff8000003c3ca808 */ /* 0x000fe20005800000 */
[----:B------:R-:W-:Y:S01]  /*4a00*/  FADD.FTZ R67, R149, R67 ;  /* 0x0000004395437221 */ /* 0x000fe20000010000 */
[----:B------:R-:W-:Y:S01]  /*4a10*/  @!P2 FSEL R61, R61, -INF , !P0 ;  /* 0xff8000003d3da808 */ /* 0x000fe20004000000 */
[--C-:B------:R-:W-:Y:S01]  /*4a20*/  FFMA.FTZ R45, R45, UR13, -R109.reuse ;  /* 0x0000000d2d2d7c23 */ /* 0x100fe2000801086d */
[----:B------:R-:W-:Y:S03]  /*4a30*/  @!P2 FSEL R62, R62, -INF , !P6 ;  /* 0xff8000003e3ea808 */ /* 0x000fe60007000000 */
[----:B------:R-:W-:Y:S01]  /*4a40*/  MUFU.EX2 R195, R16 ;  /* 0x0000001000c37308 */ /* 0x000fe20000000800 */
[----:B------:R-:W-:Y:S01]  /*4a50*/  @!P2 FSEL R63, R63, -INF , !P5 ;  /* 0xff8000003f3fa808 */ /* 0x000fe20006800000 */
[----:B--2---:R-:W-:Y:S01]  /*4a60*/  IMAD.WIDE.U32 R12, R205, -0x2daee0ad, RZ ;  /* 0xd2511f53cd0c7825 */ /* 0x004fe200078e00ff */
[CC--:B------:R-:W-:Y:S02]  /*4a70*/  @!P2 ISETP.GE.AND P3, PT, R5.reuse, R198.reuse, PT ;  /* 0x000000c60500a20c */ /* 0x0c0fe40003f66270 */
[----:B------:R-:W-:Y:S01]  /*4a80*/  @!P2 ISETP.GE.AND P0, PT, R4, R198, PT ;  /* 0x000000c60400a20c */ /* 0x000fe20003f06270 */
[----:B------:R-:W-:Y:S01]  /*4a90*/  FFMA.FTZ R60, R60, UR13, -R109 ;  /* 0x0000000d3c3c7c23 */ /* 0x000fe2000801086d */
[-C--:B------:R-:W-:Y:S03]  /*4aa0*/  @!P2 ISETP.GE.AND P6, PT, R5, R211.reuse, PT ;  /* 0x000000d30500a20c */ /* 0x080fe60003fc6270 */
[----:B------:R2:W-:Y:S01]  /*4ab0*/  MUFU.EX2 R196, R17 ;  /* 0x0000001100c47308 */ /* 0x0005e20000000800 */
[----:B------:R-:W-:Y:S01]  /*4ac0*/  @!P2 ISETP.GE.AND P5, PT, R4, R211, PT ;  /* 0x000000d30400a20c */ /* 0x000fe20003fa6270 */
[----:B------:R-:W-:Y:S01]  /*4ad0*/  IMAD.WIDE.U32 R4, R209, -0x326172a9, RZ ;  /* 0xcd9e8d57d1047825 */ /* 0x000fe200078e00ff */
[----:B-1----:R-:W-:Y:S01]  /*4ae0*/  LOP3.LUT R20, R6, UR15, R13, 0x96, !PT ;  /* 0x0000000f06147c12 */ /* 0x002fe2000f8e960d */
[----:B------:R-:W-:Y:S01]  /*4af0*/  UIADD3 UR15, UPT, UPT, UR17, -0x56f99767, URZ ;  /* 0xa9066899110f7890 */ /* 0x000fe2000fffe0ff */
[----:B------:R-:W-:Y:S01]  /*4b00*/  @!P2 FSEL R65, R65, -INF , !P0 ;  /* 0xff8000004141a808 */ /* 0x000fe20004000000 */
[----:B------:R-:W-:Y:S01]  /*4b10*/  IMAD.WIDE.U32 R14, R201, -0x326172a9, RZ ;  /* 0xcd9e8d57c90e7825 */ /* 0x000fe200078e00ff */
[----:B------:R-:W-:Y:S03]  /*4b20*/  LOP3.LUT R6, R204, UR28, R5, 0x96, !PT ;  /* 0x0000001ccc067c12 */ /* 0x000fe6000f8e9605 */
[----:B------:R1:W-:Y:S01]  /*4b30*/  MUFU.EX2 R205, R21 ;  /* 0x0000001500cd7308 */ /* 0x0003e20000000800 */
[----:B------:R-:W-:Y:S01]  /*4b40*/  LOP3.LUT R5, R4, UR25, R103, 0x96, !PT ;  /* 0x0000001904057c12 */ /* 0x000fe2000f8e9667 */
[----:B------:R-:W-:Y:S01]  /*4b50*/  IMAD.WIDE.U32 R8, R203, -0x326172a9, RZ ;  /* 0xcd9e8d57cb087825 */ /* 0x000fe200078e00ff */
[----:B------:R-:W-:Y:S03]  /*4b60*/  @!P2 FSEL R67, R67, -INF , !P5 ;  /* 0xff8000004343a808 */ /* 0x000fe60006800000 */
[--C-:B------:R-:W-:Y:S01]  /*4b70*/  FFMA.FTZ R62, R62, UR13, -R108.reuse ;  /* 0x0000000d3e3e7c23 */ /* 0x100fe2000801086c */
[----:B------:R-:W-:Y:S01]  /*4b80*/  IMAD.WIDE.U32 R200, R200, -0x326172a9, RZ ;  /* 0xcd9e8d57c8c87825 */ /* 0x000fe200078e00ff */
[----:B------:R-:W-:Y:S02]  /*4b90*/  LOP3.LUT R208, R208, UR28, R9, 0x96, !PT ;  /* 0x0000001cd0d07c12 */ /* 0x000fe4000f8e9609 */
[----:B------:R-:W-:Y:S01]  /*4ba0*/  MUFU.EX2 R225, R60 ;  /* 0x0000003c00e17308 */ /* 0x000fe20000000800 */
[----:B------:R-:W-:Y:S01]  /*4bb0*/  LOP3.LUT R7, R8, UR25, R15, 0x96, !PT ;  /* 0x0000001908077c12 */ /* 0x000fe2000f8e960f */
[----:B------:R-:W-:Y:S01]  /*4bc0*/  IMAD.WIDE.U32 R112, R5, -0x2daee0ad, RZ ;  /* 0xd2511f5305707825 */ /* 0x000fe200078e00ff */
[----:B------:R-:W-:Y:S02]  /*4bd0*/  LOP3.LUT R218, R218, UR28, R201, 0x96, !PT ;  /* 0x0000001cdada7c12 */ /* 0x000fe4000f8e96c9 */
[----:B------:R-:W-:Y:S01]  /*4be0*/  LOP3.LUT R4, R200, UR25, R111, 0x96, !PT ;  /* 0x00000019c8047c12 */ /* 0x000fe2000f8e966f */
[----:B------:R-:W-:Y:S01]  /*4bf0*/  IMAD.WIDE.U32 R8, R202, -0x326172a9, RZ ;  /* 0xcd9e8d57ca087825 */ /* 0x000fe200078e00ff */
[----:B------:R-:W-:Y:S03]  /*4c00*/  PRMT R15, R112, 0x7773, RZ ;  /* 0x00007773700f7816 */ /* 0x000fe600000000ff */
[----:B------:R-:W-:Y:S01]  /*4c10*/  MUFU.EX2 R204, R22 ;  /* 0x0000001600cc7308 */ /* 0x000fe20000000800 */
[----:B------:R-:W-:Y:S01]  /*4c20*/  FFMA.FTZ R47, R47, UR13, -R108 ;  /* 0x0000000d2f2f7c23 */ /* 0x000fe2000801086c */
[----:B--2---:R-:W-:Y:S01]  /*4c30*/  IMAD.WIDE.U32 R16, R6, -0x2daee0ad, RZ ;  /* 0xd2511f5306107825 */ /* 0x004fe200078e00ff */
[----:B------:R-:W-:Y:S01]  /*4c40*/  LOP3.LUT R216, R216, UR28, R9, 0x96, !PT ;  /* 0x0000001cd8d87c12 */ /* 0x000fe2000f8e9609 */
[----:B------:R-:W-:Y:S02]  /*4c50*/  UIADD3 UR28, UPT, UPT, UR17, 0x646e171e, URZ ;  /* 0x646e171e111c7890 */ /* 0x000fe4000fffe0ff */
[----:B------:R-:W-:Y:S01]  /*4c60*/  FFMA.FTZ R38, R38, UR13, -R119 ;  /* 0x0000000d26267c23 */ /* 0x000fe20008010877 */
[----:B-1----:R-:W-:Y:S01]  /*4c70*/  IMAD.WIDE.U32 R20, R20, -0x326172a9, RZ ;  /* 0xcd9e8d5714147825 */ /* 0x002fe200078e00ff */
[----:B------:R-:W-:Y:S02]  /*4c80*/  LOP3.LUT R214, R214, UR15, R17, 0x96, !PT ;  /* 0x0000000fd6d67c12 */ /* 0x000fe4000f8e9611 */
[----:B------:R1:W-:Y:S01]  /*4c90*/  MUFU.EX2 R203, R23 ;  /* 0x0000001700cb7308 */ /* 0x0003e20000000800 */
[----:B------:R-:W-:Y:S01]  /*4ca0*/  PRMT R17, R112, 0x7771, RZ ;  /* 0x0000777170117816 */ /* 0x000fe200000000ff */
[----:B------:R-:W-:Y:S01]  /*4cb0*/  IMAD.WIDE.U32 R208, R208, -0x2daee0ad, RZ ;  /* 0xd2511f53d0d07825 */ /* 0x000fe200078e00ff */
[----:B------:R-:W-:Y:S01]  /*4cc0*/  LOP3.LUT R9, R8, UR25, R21, 0x96, !PT ;  /* 0x0000001908097c12 */ /* 0x000fe2000f8e9615 */
[----:B------:R-:W-:Y:S02]  /*4cd0*/  UIADD3 UR25, UPT, UPT, UR16, -0x4ab325aa, URZ ;  /* 0xb54cda5610197890 */ /* 0x000fe4000fffe0ff */
[----:B------:R-:W-:Y:S01]  /*4ce0*/  FADD.FTZ R64, R150, R64 ;  /* 0x0000004096407221 */ /* 0x000fe20000010000 */
[----:B------:R-:W-:Y:S01]  /*4cf0*/  IMAD.WIDE.U32 R214, R214, -0x326172a9, RZ ;  /* 0xcd9e8d57d6d67825 */ /* 0x000fe200078e00ff */
[----:B------:R-:W-:Y:S02]  /*4d00*/  LOP3.LUT R13, R212, UR15, R209, 0x96, !PT ;  /* 0x0000000fd40d7c12 */ /* 0x000fe4000f8e96d1 */
[----:B------:R-:W-:Y:S01]  /*4d10*/  MUFU.EX2 R202, R24 ;  /* 0x0000001800ca7308 */ /* 0x000fe20000000800 */
[----:B------:R-:W-:Y:S01]  /*4d20*/  FFMA.FTZ R41, R41, UR13, -R109 ;  /* 0x0000000d29297c23 */ /* 0x000fe2000801086d */
[----:B------:R-:W-:Y:S01]  /*4d30*/  @!P2 FSEL R64, R64, -INF , !P3 ;  /* 0xff8000004040a808 */ /* 0x000fe20005800000 */
[----:B------:R-:W-:Y:S01]  /*4d40*/  IMAD.WIDE.U32 R218, R218, -0x2daee0ad, RZ ;  /* 0xd2511f53dada7825 */ /* 0x000fe200078e00ff */
[----:B------:R-:W-:Y:S02]  /*4d50*/  LOP3.LUT R102, R102, UR25, R215, 0x96, !PT ;  /* 0x0000001966667c12 */ /* 0x000fe4000f8e96d7 */
[----:B------:R-:W-:Y:S01]  /*4d60*/  PRMT R27, R214, 0x7770, RZ ;  /* 0x00007770d61b7816 */ /* 0x000fe200000000ff */
[--C-:B------:R-:W-:Y:S01]  /*4d70*/  FFMA.FTZ R64, R64, UR13, -R120.reuse ;  /* 0x0000000d40407c23 */ /* 0x100fe20008010878 */
[----:B------:R-:W-:Y:S02]  /*4d80*/  LOP3.LUT R100, R100, UR15, R219, 0x96, !PT ;  /* 0x0000000f64647c12 */ /* 0x000fe4000f8e96db */
[----:B------:R2:W-:Y:S01]  /*4d90*/  MUFU.EX2 R201, R25 ;  /* 0x0000001900c97308 */ /* 0x0005e20000000800 */
[----:B------:R-:W-:Y:S01]  /*4da0*/  LOP3.LUT R101, R102, 0xff, RZ, 0xc0, !PT ;  /* 0x000000ff66657812 */ /* 0x000fe200078ec0ff */
[----:B-1----:R-:W-:Y:S04]  /*4db0*/  IMAD.WIDE.U32 R22, R7, -0x2daee0ad, RZ ;  /* 0xd2511f5307167825 */ /* 0x002fe800078e00ff */
[----:B------:R-:W-:Y:S01]  /*4dc0*/  FFMA.FTZ R215, R32, UR13, -R120 ;  /* 0x0000000d20d77c23 */ /* 0x000fe20008010878 */
[----:B------:R-:W-:Y:S01]  /*4dd0*/  ISETP.LE.U32.AND P3, PT, R101, UR12, PT ;  /* 0x0000000c65007c0c */ /* 0x000fe2000bf63070 */
[----:B------:R-:W-:Y:S01]  /*4de0*/  IMAD.WIDE.U32 R104, R100, -0x326172a9, RZ ;  /* 0xcd9e8d5764687825 */ /* 0x000fe200078e00ff */
[----:B------:R-:W-:Y:S01]  /*4df0*/  LOP3.LUT R8, R208, UR28, R23, 0x96, !PT ;  /* 0x0000001cd0087c12 */ /* 0x000fe2000f8e9617 */
[----:B------:R1:W-:Y:S01]  /*4e00*/  MUFU.EX2 R200, R26 ;  /* 0x0000001a00c87308 */ /* 0x0003e20000000800 */
[----:B------:R-:W-:Y:S01]  /*4e10*/  PRMT R7, R22, 0x7770, RZ ;  /* 0x0000777016077816 */ /* 0x000fe200000000ff */
[----:B------:R-:W-:Y:S01]  /*4e20*/  IMAD.WIDE.U32 R216, R216, -0x2daee0ad, RZ ;  /* 0xd2511f53d8d87825 */ /* 0x000fe200078e00ff */
[C---:B------:R-:W-:Y:S02]  /*4e30*/  PRMT R6, R22.reuse, 0x7771, RZ ;  /* 0x0000777116067816 */ /* 0x040fe400000000ff */
[----:B------:R-:W-:Y:S01]  /*4e40*/  PRMT R5, R22, 0x7772, RZ ;  /* 0x0000777216057816 */ /* 0x000fe200000000ff */
[----:B------:R-:W-:Y:S01]  /*4e50*/  FFMA.FTZ R43, R43, UR13, -R108 ;  /* 0x0000000d2b2b7c23 */ /* 0x000fe2000801086c */
[----:B------:R-:W-:Y:S03]  /*4e60*/  LOP3.LUT R110, R110, UR25, R105, 0x96, !PT ;  /* 0x000000196e6e7c12 */ /* 0x000fe6000f8e9669 */
[----:B------:R-:W-:Y:S01]  /*4e70*/  MUFU.EX2 R243, R64 ;  /* 0x0000004000f37308 */ /* 0x000fe20000000800 */
[----:B------:R-:W-:Y:S01]  /*4e80*/  SHF.R.U32.HI R32, RZ, 0x18, R102 ;  /* 0x00000018ff207819 */ /* 0x000fe20000011666 */
[----:B--2---:R-:W-:Y:S01]  /*4e90*/  IMAD.WIDE.U32 R24, R4, -0x2daee0ad, RZ ;  /* 0xd2511f5304187825 */ /* 0x004fe200078e00ff */
[----:B------:R-:W-:Y:S02]  /*4ea0*/  PRMT R4, R22, 0x7773, RZ ;  /* 0x0000777316047816 */ /* 0x000fe400000000ff */
[----:B------:R-:W-:Y:S01]  /*4eb0*/  ISETP.LE.U32.AND P0, PT, R32, UR12, PT ;  /* 0x0000000c20007c0c */ /* 0x000fe2000bf03070 */
[----:B------:R-:W-:Y:S01]  /*4ec0*/  @!P3 FADD.FTZ R177, -R177, -RZ ;  /* 0x800000ffb1b1b221 */ /* 0x000fe20000010100 */
[----:B------:R-:W-:Y:S03]  /*4ed0*/  LOP3.LUT R21, R218, UR28, R25, 0x96, !PT ;  /* 0x0000001cda157c12 */ /* 0x000fe6000f8e9619 */
[----:B------:R2:W-:Y:S01]  /*4ee0*/  MUFU.EX2 R212, R29 ;  /* 0x0000001d00d47308 */ /* 0x0005e20000000800 */
[----:B------:R-:W-:Y:S01]  /*4ef0*/  PRMT R23, R24, 0x7770, RZ ;  /* 0x0000777018177816 */ /* 0x000fe200000000ff */
[----:B------:R-:W-:Y:S01]  /*4f00*/  FFMA.FTZ R46, R46, UR13, -R108 ;  /* 0x0000000d2e2e7c23 */ /* 0x000fe2000801086c */
[C---:B------:R-:W-:Y:S01]  /*4f10*/  PRMT R22, R24.reuse, 0x7771, RZ ;  /* 0x0000777118167816 */ /* 0x040fe200000000ff */
[--C-:B------:R-:W-:Y:S01]  /*4f20*/  FFMA.FTZ R53, R53, UR13, -R120.reuse ;  /* 0x0000000d35357c23 */ /* 0x100fe20008010878 */
[----:B------:R-:W-:Y:S01]  /*4f30*/  PRMT R11, R24, 0x7772, RZ ;  /* 0x00007772180b7816 */ /* 0x000fe200000000ff */
[--C-:B------:R-:W-:Y:S01]  /*4f40*/  FFMA.FTZ R52, R52, UR13, -R120.reuse ;  /* 0x0000000d34347c23 */ /* 0x100fe20008010878 */
[----:B------:R-:W-:Y:S01]  /*4f50*/  PRMT R10, R24, 0x7773, RZ ;  /* 0x00007773180a7816 */ /* 0x000fe200000000ff */
[----:B------:R-:W-:Y:S01]  /*4f60*/  FFMA.FTZ R120, R65, UR13, -R120 ;  /* 0x0000000d41787c23 */ /* 0x000fe20008010878 */
[C---:B-1----:R-:W-:Y:S01]  /*4f70*/  PRMT R26, R214.reuse, 0x7771, RZ ;  /* 0x00007771d61a7816 */ /* 0x042fe200000000ff */
[----:B------:R-:W-:Y:S01]  /*4f80*/  MUFU.EX2 R198, R19 ;  /* 0x0000001300c67308 */ /* 0x000fe20000000800 */
[----:B------:R-:W-:Y:S01]  /*4f90*/  PRMT R25, R214, 0x7772, RZ ;  /* 0x00007772d6197816 */ /* 0x000fe200000000ff */
[----:B---3--:R-:W-:Y:S01]  /*4fa0*/  @!P0 FADD.FTZ R186, -R186, -RZ ;  /* 0x800000ffbaba8221 */ /* 0x008fe20000010100 */
[----:B------:R-:W-:Y:S01]  /*4fb0*/  PRMT R24, R214, 0x7773, RZ ;  /* 0x00007773d6187816 */ /* 0x000fe200000000ff */
[----:B------:R-:W-:Y:S01]  /*4fc0*/  FFMA.FTZ R214, R31, UR13, -R108 ;  /* 0x0000000d1fd67c23 */ /* 0x000fe2000801086c */
[----:B------:R-:W-:Y:S01]  /*4fd0*/  LOP3.LUT R31, R102, 0xffff, RZ, 0xc0, !PT ;  /* 0x0000ffff661f7812 */ /* 0x000fe200078ec0ff */
[----:B------:R-:W-:Y:S01]  /*4fe0*/  FFMA.FTZ R54, R54, UR13, -R119 ;  /* 0x0000000d36367c23 */ /* 0x000fe20008010877 */
[----:B------:R-:W-:Y:S03]  /*4ff0*/  PRMT R102, R102, 0x7632, R102 ;  /* 0x0000763266667816 */ /* 0x000fe60000000066 */
[----:B------:R-:W-:Y:S01]  /*5000*/  MUFU.EX2 R211, R30 ;  /* 0x0000001e00d37308 */ /* 0x000fe20000000800 */
[----:B------:R-:W-:Y:S01]  /*5010*/  SHF.R.U32.HI R31, RZ, 0x8, R31 ;  /* 0x00000008ff1f7819 */ /* 0x000fe2000001161f */
[----:B------:R-:W-:Y:S01]  /*5020*/  FADD.FTZ R66, R150, R66 ;  /* 0x0000004296427221 */ /* 0x000fe20000010000 */
[----:B------:R-:W-:Y:S01]  /*5030*/  LOP3.LUT R32, R110, 0xff, RZ, 0xc0, !PT ;  /* 0x000000ff6e207812 */ /* 0x000fe200078ec0ff */
[----:B------:R-:W-:Y:S01]  /*5040*/  FFMA.FTZ R56, R56, UR13, -R109 ;  /* 0x0000000d38387c23 */ /* 0x000fe2000801086d */
[----:B------:R-:W-:Y:S01]  /*5050*/  LOP3.LUT R31, R31, 0xffff, RZ, 0xc0, !PT ;  /* 0x0000ffff1f1f7812 */ /* 0x000fe200078ec0ff */
[----:B------:R-:W-:Y:S01]  /*5060*/  FFMA.FTZ R55, R55, UR13, -R119 ;  /* 0x0000000d37377c23 */ /* 0x000fe20008010877 */
[----:B------:R-:W-:Y:S03]  /*5070*/  @!P2 FSEL R66, R66, -INF , !P6 ;  /* 0xff8000004242a808 */ /* 0x000fe60007000000 */
[----:B------:R-:W-:Y:S01]  /*5080*/  MUFU.EX2 R244, R53 ;  /* 0x0000003500f47308 */ /* 0x000fe20000000800 */
[----:B------:R-:W-:Y:S01]  /*5090*/  ISETP.LE.U32.AND P6, PT, R31, UR12, PT ;  /* 0x0000000c1f007c0c */ /* 0x000fe2000bfc3070 */
[----:B------:R-:W-:Y:S01]  /*50a0*/  FFMA.FTZ R57, R57, UR13, -R109 ;  /* 0x0000000d39397c23 */ /* 0x000fe2000801086d */
[----:B------:R-:W-:Y:S01]  /*50b0*/  LOP3.LUT R31, R110, 0xffff, RZ, 0xc0, !PT ;  /* 0x0000ffff6e1f7812 */ /* 0x000fe200078ec0ff */
[--C-:B------:R-:W-:Y:S01]  /*50c0*/  FFMA.FTZ R66, R66, UR13, -R119.reuse ;  /* 0x0000000d42427c23 */ /* 0x100fe20008010877 */
[----:B------:R-:W-:Y:S01]  /*50d0*/  LOP3.LUT R102, R102, 0xff, RZ, 0xc0, !PT ;  /* 0x000000ff66667812 */ /* 0x000fe200078ec0ff */
[----:B------:R-:W-:Y:S01]  /*50e0*/  FFMA.FTZ R119, R67, UR13, -R119 ;  /* 0x0000000d43777c23 */ /* 0x000fe20008010877 */
[----:B------:R-:W-:Y:S03]  /*50f0*/  SHF.R.U32.HI R31, RZ, 0x8, R31 ;  /* 0x00000008ff1f7819 */ /* 0x000fe6000001161f */
[----:B------:R-:W-:Y:S01]  /*5100*/  MUFU.EX2 R233, R66 ;  /* 0x0000004200e97308 */ /* 0x000fe20000000800 */
[----:B------:R-:W-:Y:S01]  /*5110*/  ISETP.LE.U32.AND P2, PT, R32, UR12, PT ;  /* 0x0000000c20007c0c */ /* 0x000fe2000bf43070 */
[----:B------:R-:W-:Y:S01]  /*5120*/  FFMA.FTZ R109, R61, UR13, -R109 ;  /* 0x0000000d3d6d7c23 */ /* 0x000fe2000801086d */
[----:B------:R-:W-:Y:S01]  /*5130*/  LOP3.LUT R31, R31, 0xffff, RZ, 0xc0, !PT ;  /* 0x0000ffff1f1f7812 */ /* 0x000fe200078ec0ff */
[--C-:B------:R-:W-:Y:S01]  /*5140*/  FFMA.FTZ R58, R58, UR13, -R108.reuse ;  /* 0x0000000d3a3a7c23 */ /* 0x100fe2000801086c */
[----:B------:R-:W-:Y:S01]  /*5150*/  ISETP.LE.U32.AND P5, PT, R102, UR12, PT ;  /* 0x0000000c66007c0c */ /* 0x000fe2000bfa3070 */
[----:B----4-:R-:W-:Y:S01]  /*5160*/  @!P6 FADD.FTZ R185, -R185, -RZ ;  /* 0x800000ffb9b9e221 */ /* 0x010fe20000010100 */
[----:B------:R-:W-:Y:S03]  /*5170*/  ISETP.LE.U32.AND P3, PT, R31, UR12, PT ;  /* 0x0000000c1f007c0c */ /* 0x000fe6000bf63070 */
[----:B------:R-:W1:Y:S01]  /*5180*/  MUFU.EX2 R187, R187 ;  /* 0x000000bb00bb7308 */ /* 0x000e620000000800 */
[----:B------:R-:W-:Y:S01]  /*5190*/  PRMT R100, R104, 0x7770, RZ ;  /* 0x0000777068647816 */ /* 0x000fe200000000ff */
[----:B------:R-:W-:Y:S01]  /*51a0*/  FFMA.FTZ R59, R59, UR13, -R108 ;  /* 0x0000000d3b3b7c23 */ /* 0x000fe2000801086c */
[----:B------:R-:W-:Y:S01]  /*51b0*/  PRMT R32, R110, 0x7632, R32 ;  /* 0x000076326e207816 */ /* 0x000fe20000000020 */
[----:B------:R-:W-:Y:S01]  /*51c0*/  FFMA.FTZ R108, R63, UR13, -R108 ;  /* 0x0000000d3f6c7c23 */ /* 0x000fe2000801086c */
[----:B------:R-:W-:Y:S01]  /*51d0*/  ISETP.LE.U32.AND P0, PT, R100, UR12, PT ;  /* 0x0000000c64007c0c */ /* 0x000fe2000bf03070 */
[----:B------:R-:W-:Y:S01]  /*51e0*/  @!P2 FADD.FTZ R188, -R188, -RZ ;  /* 0x800000ffbcbca221 */ /* 0x000fe20000010100 */
[----:B--2---:R-:W-:Y:S03]  /*51f0*/  PRMT R29, R104, 0x7771, RZ ;  /* 0x00007771681d7816 */ /* 0x004fe600000000ff */
[----:B------:R-:W-:Y:S01]  /*5200*/  MUFU.EX2 R224, R109 ;  /* 0x0000006d00e07308 */ /* 0x000fe20000000800 */
[----:B------:R-:W-:Y:S01]  /*5210*/  LOP3.LUT R32, R32, 0xff, RZ, 0xc0, !PT ;  /* 0x000000ff20207812 */ /* 0x000fe200078ec0ff */
[----:B------:R-:W-:Y:S01]  /*5220*/  @!P5 FADD.FTZ R184, -R184, -RZ ;  /* 0x800000ffb8b8d221 */ /* 0x000fe20000010100 */
[----:B------:R-:W-:Y:S01]  /*5230*/  PRMT R28, R104, 0x7772, RZ ;  /* 0x00007772681c7816 */ /* 0x000fe200000000ff */
[----:B------:R-:W-:Y:S01]  /*5240*/  VIADD R210, R142, 0x12040 ;  /* 0x000120408ed27836 */ /* 0x000fe20000000000 */
[----:B------:R-:W-:Y:S01]  /*5250*/  SHF.R.U32.HI R110, RZ, 0x18, R110 ;  /* 0x00000018ff6e7819 */ /* 0x000fe2000001166e */
[----:B------:R-:W-:Y:S01]  /*5260*/  @P4 VIADD R210, R146, 0xffffffc0 ;  /* 0xffffffc092d24836 */ /* 0x000fe20000000000 */
[----:B------:R-:W-:Y:S03]  /*5270*/  ISETP.LE.U32.AND P6, PT, R32, UR12, PT ;  /* 0x0000000c20007c0c */ /* 0x000fe6000bfc3070 */
[----:B------:R-:W2:Y:S01]  /*5280*/  MUFU.EX2 R189, R189 ;  /* 0x000000bd00bd7308 */ /* 0x000ea20000000800 */
[----:B------:R-:W-:Y:S01]  /*5290*/  ISETP.GT.U32.AND P2, PT, R29, UR12, PT ;  /* 0x0000000c1d007c0c */ /* 0x000fe2000bf44070 */
[----:B-1----:R-:W-:Y:S01]  /*52a0*/  @!P3 FADD.FTZ R187, -R187, -RZ ;  /* 0x800000ffbbbbb221 */ /* 0x002fe20000010100 */
[----:B------:R-:W-:Y:S01]  /*52b0*/  ISETP.LE.U32.AND P5, PT, R110, UR12, PT ;  /* 0x0000000c6e007c0c */ /* 0x000fe2000bfa3070 */
[--C-:B------:R-:W-:Y:S01]  /*52c0*/  IMAD.IADD R209, R168, 0x1, R210.reuse ;  /* 0x00000001a8d17824 */ /* 0x100fe200078e02d2 */
[----:B------:R-:W-:Y:S01]  /*52d0*/  ISETP.GT.U32.AND P3, PT, R28, UR12, PT ;  /* 0x0000000c1c007c0c */ /* 0x000fe2000bf64070 */
[----:B------:R-:W-:Y:S01]  /*52e0*/  @!P0 FADD.FTZ R192, -R192, -RZ ;  /* 0x800000ffc0c08221 */ /* 0x000fe20000010100 */
[----:B------:R-:W-:Y:S03]  /*52f0*/  ISETP.LE.U32.AND P0, PT, R27, UR12, PT ;  /* 0x0000000c1b007c0c */ /* 0x000fe6000bf03070 */
[----:B------:R-:W1:Y:S01]  /*5300*/  MUFU.EX2 R190, R190 ;  /* 0x000000be00be7308 */ /* 0x000e620000000800 */
[----:B------:R-:W-:Y:S01]  /*5310*/  LOP3.LUT R19, R16, UR28, R113, 0x96, !PT ;  /* 0x0000001c10137c12 */ /* 0x000fe2000f8e9671 */
[----:B------:R-:W-:Y:S01]  /*5320*/  IMAD.IADD R208, R176, 0x1, R210 ;  /* 0x00000001b0d07824 */ /* 0x000fe200078e02d2 */
[----:B------:R-:W-:Y:S02]  /*5330*/  PRMT R30, R104, 0x7773, RZ ;  /* 0x00007773681e7816 */ /* 0x000fe400000000ff */
[----:B------:R-:W-:Y:S01]  /*5340*/  LOP3.LUT R28, R19, 0xff, RZ, 0xc0, !PT ;  /* 0x000000ff131c7812 */ /* 0x000fe200078ec0ff */
[----:B------:R-:W-:Y:S01]  /*5350*/  @P2 FADD.FTZ R191, -R191, -RZ ;  /* 0x800000ffbfbf2221 */ /* 0x000fe20000010100 */
[----:B------:R-:W-:Y:S03]  /*5360*/  ISETP.GT.U32.AND P2, PT, R26, UR12, PT ;  /* 0x0000000c1a007c0c */ /* 0x000fe6000bf44070 */
[----:B------:R-:W3:Y:S01]  /*5370*/  MUFU.EX2 R197, R18 ;  /* 0x0000001200c57308 */ /* 0x000ee20000000800 */
[--C-:B------:R-:W-:Y:S01]  /*5380*/  SHF.R.U32.HI R26, RZ, 0x18, R19.reuse ;  /* 0x00000018ff1a7819 */ /* 0x100fe20000011613 */
[----:B--2---:R-:W-:Y:S01]  /*5390*/  @!P6 FADD.FTZ R189, -R189, -RZ ;  /* 0x800000ffbdbde221 */ /* 0x004fe20000010100 */
[----:B------:R-:W-:Y:S01]  /*53a0*/  ISETP.GT.U32.AND P6, PT, R30, UR12, PT ;  /* 0x0000000c1e007c0c */ /* 0x000fe2000bfc4070 */
[----:B------:R-:W-:Y:S01]  /*53b0*/  @P3 FADD.FTZ R193, -R193, -RZ ;  /* 0x800000ffc1c13221 */ /* 0x000fe20000010100 */
[----:B------:R-:W-:Y:S01]  /*53c0*/  ISETP.GT.U32.AND P3, PT, R25, UR12, PT ;  /* 0x0000000c19007c0c */ /* 0x000fe2000bf64070 */
[----:B------:R-:W-:Y:S01]  /*53d0*/  IMAD.IADD R207, R168, 0x1, R208 ;  /* 0x00000001a8cf7824 */ /* 0x000fe200078e02d0 */
[----:B------:R-:W-:Y:S01]  /*53e0*/  LOP3.LUT R25, R19, 0xffff, RZ, 0xc0, !PT ;  /* 0x0000ffff13197812 */ /* 0x000fe200078ec0ff */
[----:B------:R-:W-:Y:S01]  /*53f0*/  @!P0 FADD.FTZ R195, -R195, -RZ ;  /* 0x800000ffc3c38221 */ /* 0x000fe20000010100 */
[----:B------:R-:W-:Y:S01]  /*5400*/  PRMT R19, R19, 0x7632, R19 ;  /* 0x0000763213137816 */ /* 0x000fe20000000013 */
[----:B-1----:R-:W-:Y:S01]  /*5410*/  @!P5 FADD.FTZ R190, -R190, -RZ ;  /* 0x800000ffbebed221 */ /* 0x002fe20000010100 */
[----:B------:R-:W-:Y:S01]  /*5420*/  ISETP.LE.U32.AND P5, PT, R28, UR12, PT ;  /* 0x0000000c1c007c0c */ /* 0x000fe2000bfa3070 */
[----:B------:R-:W-:Y:S01]  /*5430*/  @P2 FADD.FTZ R196, -R196, -RZ ;  /* 0x800000ffc4c42221 */ /* 0x000fe20000010100 */
[----:B------:R-:W-:Y:S01]  /*5440*/  ISETP.GT.U32.AND P0, PT, R24, UR12, PT ;  /* 0x0000000c18007c0c */ /* 0x000fe2000bf04070 */
[----:B------:R-:W-:Y:S01]  /*5450*/  MUFU.EX2 R245, R52 ;  /* 0x0000003400f57308 */ /* 0x000fe20000000800 */
[----:B------:R-:W-:Y:S01]  /*5460*/  SHF.R.U32.HI R25, RZ, 0x8, R25 ;  /* 0x00000008ff197819 */ /* 0x000fe20000011619 */
[----:B------:R-:W-:Y:S01]  /*5470*/  @P6 FADD.FTZ R194, -R194, -RZ ;  /* 0x800000ffc2c26221 */ /* 0x000fe20000010100 */
[----:B------:R-:W-:Y:S01]  /*5480*/  PRMT R24, R21, 0x7632, R24 ;  /* 0x0000763215187816 */ /* 0x000fe20000000018 */
[----:B---3--:R-:W-:Y:S01]  /*5490*/  @P3 FADD.FTZ R197, -R197, -RZ ;  /* 0x800000ffc5c53221 */ /* 0x008fe20000010100 */
[----:B------:R-:W-:Y:S02]  /*54a0*/  LOP3.LUT R19, R19, 0xff, RZ, 0xc0, !PT ;  /* 0x000000ff13137812 */ /* 0x000fe400078ec0ff */
[----:B------:R-:W-:Y:S03]  /*54b0*/  LOP3.LUT R25, R25, 0xffff, RZ, 0xc0, !PT ;  /* 0x0000ffff19197812 */ /* 0x000fe600078ec0ff */
[----:B------:R-:W-:Y:S01]  /*54c0*/  MUFU.EX2 R235, R54 ;  /* 0x0000003600eb7308 */ /* 0x000fe20000000800 */
[----:B------:R-:W-:Y:S01]  /*54d0*/  LOP3.LUT R24, R24, 0xff, RZ, 0xc0, !PT ;  /* 0x000000ff18187812 */ /* 0x000fe200078ec0ff */
[----:B------:R-:W-:Y:S01]  /*54e0*/  @!P5 FADD.FTZ R206, -R206, -RZ ;  /* 0x800000ffceced221 */ /* 0x000fe20000010100 */
[----:B------:R-:W-:Y:S01]  /*54f0*/  ISETP.LE.U32.AND P6, PT, R26, UR12, PT ;  /* 0x0000000c1a007c0c */ /* 0x000fe2000bfc3070 */
[----:B------:R-:W-:Y:S01]  /*5500*/  @P0 FADD.FTZ R198, -R198, -RZ ;  /* 0x800000ffc6c60221 */ /* 0x000fe20000010100 */
[----:B------:R-:W-:Y:S02]  /*5510*/  ISETP.LE.U32.AND P2, PT, R19, UR12, PT ;  /* 0x0000000c13007c0c */ /* 0x000fe4000bf43070 */
[----:B------:R-:W-:Y:S03]  /*5520*/  ISETP.LE.U32.AND P3, PT, R25, UR12, PT ;  /* 0x0000000c19007c0c */ /* 0x000fe6000bf63070 */
[----:B------:R-:W-:Y:S01]  /*5530*/  MUFU.EX2 R227, R56 ;  /* 0x0000003800e37308 */ /* 0x000fe20000000800 */
[----:B------:R-:W-:Y:S02]  /*5540*/  ISETP.LE.U32.AND P5, PT, R24, UR12, PT ;  /* 0x0000000c18007c0c */ /* 0x000fe4000bfa3070 */
[C---:B------:R-:W-:Y:S02]  /*5550*/  LOP3.LUT R19, R21.reuse, 0xffff, RZ, 0xc0, !PT ;  /* 0x0000ffff15137812 */ /* 0x040fe400078ec0ff */
[----:B------:R-:W-:Y:S02]  /*5560*/  LOP3.LUT R25, R21, 0xff, RZ, 0xc0, !PT ;  /* 0x000000ff15197812 */ /* 0x000fe400078ec0ff */
[----:B------:R-:W-:Y:S01]  /*5570*/  SHF.R.U32.HI R19, RZ, 0x8, R19 ;  /* 0x00000008ff137819 */ /* 0x000fe20000011613 */
[----:B------:R-:W-:Y:S01]  /*5580*/  @!P6 FADD.FTZ R203, -R203, -RZ ;  /* 0x800000ffcbcbe221 */ /* 0x000fe20000010100 */
[----:B------:R-:W-:Y:S01]  /*5590*/  SHF.R.U32.HI R21, RZ, 0x18, R21 ;  /* 0x00000018ff157819 */ /* 0x000fe20000011615 */
[----:B------:R-:W-:Y:S01]  /*55a0*/  @!P2 FADD.FTZ R204, -R204, -RZ ;  /* 0x800000ffcccca221 */ /* 0x000fe20000010100 */
[----:B------:R-:W-:Y:S01]  /*55b0*/  LOP3.LUT R19, R19, 0xffff, RZ, 0xc0, !PT ;  /* 0x0000ffff13137812 */ /* 0x000fe200078ec0ff */
[----:B------:R-:W-:Y:S01]  /*55c0*/  @!P3 FADD.FTZ R205, -R205, -RZ ;  /* 0x800000ffcdcdb221 */ /* 0x000fe20000010100 */
[----:B------:R-:W-:Y:S01]  /*55d0*/  ISETP.LE.U32.AND P2, PT, R21, UR12, PT ;  /* 0x0000000c15007c0c */ /* 0x000fe2000bf43070 */
[----:B------:R-:W-:Y:S01]  /*55e0*/  @!P5 FADD.FTZ R200, -R200, -RZ ;  /* 0x800000ffc8c8d221 */ /* 0x000fe20000010100 */
[----:B------:R-:W-:Y:S01]  /*55f0*/  ISETP.LE.U32.AND P6, PT, R23, UR12, PT ;  /* 0x0000000c17007c0c */ /* 0x000fe2000bfc3070 */
[----:B------:R-:W-:Y:S01]  /*5600*/  MUFU.EX2 R234, R55 ;  /* 0x0000003700ea7308 */ /* 0x000fe20000000800 */
[----:B------:R-:W-:Y:S02]  /*5610*/  ISETP.LE.U32.AND P3, PT, R19, UR12, PT ;  /* 0x0000000c13007c0c */ /* 0x000fe4000bf63070 */
[----:B------:R-:W-:Y:S02]  /*5620*/  ISETP.GT.U32.AND P5, PT, R11, UR12, PT ;  /* 0x0000000c0b007c0c */ /* 0x000fe4000bfa4070 */
[----:B------:R-:W-:Y:S02]  /*5630*/  ISETP.LE.U32.AND P0, PT, R25, UR12, PT ;  /* 0x0000000c19007c0c */ /* 0x000fe4000bf03070 */
[C---:B------:R-:W-:Y:S03]  /*5640*/  PRMT R16, R112.reuse, 0x7772, RZ ;  /* 0x0000777270107816 */ /* 0x040fe600000000ff */
[----:B------:R-:W-:Y:S01]  /*5650*/  MUFU.EX2 R226, R57 ;  /* 0x0000003900e27308 */ /* 0x000fe20000000800 */
[----:B------:R-:W-:Y:S01]  /*5660*/  PRMT R18, R112, 0x7770, RZ ;  /* 0x0000777070127816 */ /* 0x000fe200000000ff */
[----:B------:R-:W-:Y:S01]  /*5670*/  @!P2 FADD.FTZ R199, -R199, -RZ ;  /* 0x800000ffc7c7a221 */ /* 0x000fe20000010100 */
[----:B------:R-:W-:Y:S01]  /*5680*/  ISETP.GT.U32.AND P2, PT, R17, UR12, PT ;  /* 0x0000000c11007c0c */ /* 0x000fe2000bf44070 */
[----:B------:R-:W-:Y:S01]  /*5690*/  @!P6 FADD.FTZ R213, -R213, -RZ ;  /* 0x800000ffd5d5e221 */ /* 0x000fe20000010100 */
[----:B------:R-:W-:Y:S01]  /*56a0*/  ISETP.GT.U32.AND P6, PT, R16, UR12, PT ;  /* 0x0000000c10007c0c */ /* 0x000fe2000bfc4070 */
[----:B------:R-:W-:Y:S01]  /*56b0*/  @!P3 FADD.FTZ R201, -R201, -RZ ;  /* 0x800000ffc9c9b221 */ /* 0x000fe20000010100 */
[----:B------:R-:W-:Y:S03]  /*56c0*/  ISETP.LE.U32.AND P3, PT, R18, UR12, PT ;  /* 0x0000000c12007c0c */ /* 0x000fe6000bf63070 */
[----:B------:R-:W1:Y:S01]  /*56d0*/  MUFU.EX2 R214, R214 ;  /* 0x000000d600d67308 */ /* 0x000e620000000800 */
[----:B------:R-:W-:Y:S01]  /*56e0*/  LOP3.LUT R12, R12, UR15, R217, 0x96, !PT ;  /* 0x0000000f0c0c7c12 */ /* 0x000fe2000f8e96d9 */
[----:B------:R-:W-:Y:S01]  /*56f0*/  @P5 FADD.FTZ R211, -R211, -RZ ;  /* 0x800000ffd3d35221 */ /* 0x000fe20000010100 */
[----:B------:R-:W-:Y:S01]  /*5700*/  ISETP.GT.U32.AND P5, PT, R10, UR12, PT ;  /* 0x0000000c0a007c0c */ /* 0x000fe2000bfa4070 */
[----:B------:R-:W-:Y:S01]  /*5710*/  IMAD.WIDE.U32 R16, R9, -0x2daee0ad, RZ ;  /* 0xd2511f5309107825 */ /* 0x000fe200078e00ff */
[----:B------:R-:W-:Y:S03]  /*5720*/  LEA R112, R0, UR4, 0x1 ;  /* 0x0000000400707c11 */ /* 0x000fe6000f8e08ff */
[----:B------:R-:W-:Y:S01]  /*5730*/  @!P0 FADD.FTZ R202, -R202, -RZ ;  /* 0x800000ffcaca8221 */ /* 0x000fe20000010100 */
[----:B------:R-:W-:Y:S01]  /*5740*/  ISETP.GT.U32.AND P0, PT, R22, UR12, PT ;  /* 0x0000000c16007c0c */ /* 0x000fe2000bf04070 */
[----:B------:R-:W-:Y:S01]  /*5750*/  IMAD.WIDE.U32 R18, R13, -0x326172a9, RZ ;  /* 0xcd9e8d570d127825 */ /* 0x000fe200078e00ff */
[----:B------:R-:W-:Y:S01]  /*5760*/  LOP3.LUT R9, R216, UR28, R17, 0x96, !PT ;  /* 0x0000001cd8097c12 */ /* 0x000fe2000f8e9611 */
[----:B------:R-:W-:Y:S02]  /*5770*/  MUFU.EX2 R217, R62 ;  /* 0x0000003e00d97308 */ /* 0x000fe40000000800 */
[----:B------:R-:W-:Y:S01]  /*5780*/  @P2 FADD.FTZ R250, -R250, -RZ ;  /* 0x800000fffafa2221 */ /* 0x000fe20000010100 */
[----:B------:R-:W-:Y:S01]  /*5790*/  @P6 FADD.FTZ R241, -R241, -RZ ;  /* 0x800000fff1f16221 */ /* 0x000fe20000010100 */
[----:B------:R-:W-:Y:S02]  /*57a0*/  LOP3.LUT R17, R14, UR25, R19, 0x96, !PT ;  /* 0x000000190e117c12 */ /* 0x000fe4000f8e9613 */
[----:B------:R-:W-:Y:S01]  /*57b0*/  PRMT R13, R18, 0x7770, RZ ;  /* 0x00007770120d7816 */ /* 0x000fe200000000ff */
[----:B-1----:R-:W-:Y:S01]  /*57c0*/  @P5 FADD.FTZ R214, -R214, -RZ ;  /* 0x800000ffd6d65221 */ /* 0x002fe20000010100 */
[----:B------:R-:W-:Y:S02]  /*57d0*/  LOP3.LUT R21, R17, 0xff, RZ, 0xc0, !PT ;  /* 0x000000ff11157812 */ /* 0x000fe400078ec0ff */
[----:B------:R-:W-:Y:S01]  /*57e0*/  MUFU.EX2 R216, R108 ;  /* 0x0000006c00d87308 */ /* 0x000fe20000000800 */
[----:B------:R-:W-:Y:S01]  /*57f0*/  SHF.R.U32.HI R22, RZ, 0x18, R17 ;  /* 0x00000018ff167819 */ /* 0x000fe20000011611 */
[----:B------:R-:W-:Y:S01]  /*5800*/  @P0 FADD.FTZ R212, -R212, -RZ ;  /* 0x800000ffd4d40221 */ /* 0x000fe20000010100 */
[----:B------:R-:W-:Y:S02]  /*5810*/  ISETP.LE.U32.AND P5, PT, R21, UR12, PT ;  /* 0x0000000c15007c0c */ /* 0x000fe4000bfa3070 */
[C---:B------:R-:W-:Y:S02]  /*5820*/  PRMT R21, R17.reuse, 0x7632, R21 ;  /* 0x0000763211157816 */ /* 0x040fe40000000015 */
[----:B------:R-:W-:Y:S03]  /*5830*/  LOP3.LUT R17, R17, 0xffff, RZ, 0xc0, !PT ;  /* 0x0000ffff11117812 */ /* 0x000fe600078ec0ff */
[----:B------:R-:W-:Y:S01]  /*5840*/  MUFU.EX2 R219, R58 ;  /* 0x0000003a00db7308 */ /* 0x000fe20000000800 */
[----:B------:R-:W-:Y:S01]  /*5850*/  ISETP.GT.U32.AND P0, PT, R15, UR12, PT ;  /* 0x0000000c0f007c0c */ /* 0x000fe2000bf04070 */
[----:B------:R-:W-:Y:S01]  /*5860*/  IMAD.WIDE.U32 R14, R12, -0x326172a9, RZ ;  /* 0xcd9e8d570c0e7825 */ /* 0x000fe200078e00ff */
[----:B------:R-:W-:Y:S02]  /*5870*/  LOP3.LUT R21, R21, 0xff, RZ, 0xc0, !PT ;  /* 0x000000ff15157812 */ /* 0x000fe400078ec0ff */
[----:B------:R-:W-:Y:S02]  /*5880*/  SHF.R.U32.HI R17, RZ, 0x8, R17 ;  /* 0x00000008ff117819 */ /* 0x000fe40000011611 */
[----:B------:R-:W-:Y:S03]  /*5890*/  ISETP.LE.U32.AND P2, PT, R21, UR12, PT ;  /* 0x0000000c15007c0c */ /* 0x000fe6000bf43070 */
[----:B------:R-:W1:Y:S01]  /*58a0*/  MUFU.EX2 R215, R215 ;  /* 0x000000d700d77308 */ /* 0x000e620000000800 */
[----:B------:R-:W-:Y:S02]  /*58b0*/  LOP3.LUT R21, R17, 0xffff, RZ, 0xc0, !PT ;  /* 0x0000ffff11157812 */ /* 0x000fe400078ec0ff */
[----:B------:R-:W-:Y:S02]  /*58c0*/  LOP3.LUT R20, R20, UR25, R15, 0x96, !PT ;  /* 0x0000001914147c12 */ /* 0x000fe4000f8e960f */
[----:B------:R-:W-:Y:S01]  /*58d0*/  PRMT R15, R14, 0x7771, RZ ;  /* 0x000077710e0f7816 */ /* 0x000fe200000000ff */
[----:B------:R-:W-:Y:S01]  /*58e0*/  @P0 FADD.FTZ R240, -R240, -RZ ;  /* 0x800000fff0f00221 */ /* 0x000fe20000010100 */
[----:B------:R-:W-:Y:S03]  /*58f0*/  ISETP.LE.U32.AND P6, PT, R21, UR12, PT ;  /* 0x0000000c15007c0c */ /* 0x000fe6000bfc3070 */
[----:B------:R-:W2:Y:S01]  /*5900*/  MUFU.EX2 R248, R37 ;  /* 0x0000002500f87308 */ /* 0x000ea20000000800 */
[----:B------:R-:W-:Y:S02]  /*5910*/  LOP3.LUT R21, R20, 0xff, RZ, 0xc0, !PT ;  /* 0x000000ff14157812 */ /* 0x000fe400078ec0ff */
[----:B------:R-:W-:Y:S02]  /*5920*/  PRMT R19, R14, 0x7770, RZ ;  /* 0x000077700e137816 */ /* 0x000fe400000000ff */
[----:B------:R-:W-:Y:S02]  /*5930*/  ISETP.LE.U32.AND P0, PT, R21, UR12, PT ;  /* 0x0000000c15007c0c */ /* 0x000fe4000bf03070 */
[----:B------:R-:W-:Y:S03]  /*5940*/  PRMT R21, R20, 0x7632, R21 ;  /* 0x0000763214157816 */ /* 0x000fe60000000015 */
[----:B------:R-:W3:Y:S01]  /*5950*/  MUFU.EX2 R238, R39 ;  /* 0x0000002700ee7308 */ /* 0x000ee20000000800 */
[----:B------:R-:W-:Y:S01]  /*5960*/  PRMT R11, R18, 0x7771, RZ ;  /* 0x00007771120b7816 */ /* 0x000fe200000000ff */
[----:B-1----:R-:W-:Y:S01]  /*5970*/  @!P3 FADD.FTZ R215, -R215, -RZ ;  /* 0x800000ffd7d7b221 */ /* 0x002fe20000010100 */
[----:B------:R-:W-:Y:S02]  /*5980*/  ISETP.LE.U32.AND P3, PT, R22, UR12, PT ;  /* 0x0000000c16007c0c */ /* 0x000fe4000bf63070 */
[----:B------:R-:W-:Y:S02]  /*5990*/  LOP3.LUT R21, R21, 0xff, RZ, 0xc0, !PT ;  /* 0x000000ff15157812 */ /* 0x000fe400078ec0ff */
[C---:B------:R-:W-:Y:S03]  /*59a0*/  PRMT R12, R18.reuse, 0x7772, RZ ;  /* 0x00007772120c7816 */ /* 0x040fe600000000ff */
[----:B------:R-:W1:Y:S01]  /*59b0*/  MUFU.EX2 R231, R40 ;  /* 0x0000002800e77308 */ /* 0x000e620000000800 */
[----:B------:R-:W-:Y:S01]  /*59c0*/  PRMT R10, R18, 0x7773, RZ ;  /* 0x00007773120a7816 */ /* 0x000fe200000000ff */
[----:B--2---:R-:W-:Y:S01]  /*59d0*/  @!P6 FADD.FTZ R248, -R248, -RZ ;  /* 0x800000fff8f8e221 */ /* 0x004fe20000010100 */
[----:B------:R-:W-:Y:S02]  /*59e0*/  ISETP.LE.U32.AND P6, PT, R21, UR12, PT ;  /* 0x0000000c15007c0c */ /* 0x000fe4000bfc3070 */
[C---:B------:R-:W-:Y:S02]  /*59f0*/  PRMT R18, R14.reuse, 0x7772, RZ ;  /* 0x000077720e127816 */ /* 0x040fe400000000ff */
[----:B------:R-:W-:Y:S03]  /*5a00*/  PRMT R14, R14, 0x7773, RZ ;  /* 0x000077730e0e7816 */ /* 0x000fe600000000ff */
[----:B------:R-:W2:Y:S01]  /*5a10*/  MUFU.EX2 R223, R42 ;  /* 0x0000002a00df7308 */ /* 0x000ea20000000800 */
[----:B------:R-:W-:Y:S01]  /*5a20*/  LOP3.LUT R17, R20, 0xffff, RZ, 0xc0, !PT ;  /* 0x0000ffff14117812 */ /* 0x000fe200078ec0ff */
[----:B---3--:R-:W-:Y:S01]  /*5a30*/  @!P3 FADD.FTZ R238, -R238, -RZ ;  /* 0x800000ffeeeeb221 */ /* 0x008fe20000010100 */
[----:B------:R-:W-:Y:S02]  /*5a40*/  ISETP.LE.U32.AND P3, PT, R19, UR12, PT ;  /* 0x0000000c13007c0c */ /* 0x000fe4000bf63070 */
[----:B------:R-:W-:Y:S02]  /*5a50*/  SHF.R.U32.HI R17, RZ, 0x8, R17 ;  /* 0x00000008ff117819 */ /* 0x000fe40000011611 */
[----:B------:R-:W-:Y:S03]  /*5a60*/  SHF.R.U32.HI R20, RZ, 0x18, R20 ;  /* 0x00000018ff147819 */ /* 0x000fe60000011614 */
[----:B------:R-:W3:Y:S01]  /*5a70*/  MUFU.EX2 R229, R44 ;  /* 0x0000002c00e57308 */ /* 0x000ee20000000800 */
[----:B-1----:R-:W-:Y:S01]  /*5a80*/  @!P0 FADD.FTZ R231, -R231, -RZ ;  /* 0x800000ffe7e78221 */ /* 0x002fe20000010100 */
[----:B------:R-:W-:Y:S02]  /*5a90*/  ISETP.GT.U32.AND P0, PT, R15, UR12, PT ;  /* 0x0000000c0f007c0c */ /* 0x000fe4000bf04070 */
[----:B------:R-:W-:Y:S02]  /*5aa0*/  LOP3.LUT R17, R17, 0xffff, RZ, 0xc0, !PT ;  /* 0x0000ffff11117812 */ /* 0x000fe400078ec0ff */
[----:B------:R-:W-:Y:S04]  /*5ab0*/  LOP3.LUT R15, R8, 0xff, RZ, 0xc0, !PT ;  /* 0x000000ff080f7812 */ /* 0x000fe800078ec0ff */
[----:B------:R-:W1:Y:S01]  /*5ac0*/  MUFU.EX2 R249, R36 ;  /* 0x0000002400f97308 */ /* 0x000e620000000800 */
[----:B--2---:R-:W-:Y:S01]  /*5ad0*/  @!P6 FADD.FTZ R223, -R223, -RZ ;  /* 0x800000ffdfdfe221 */ /* 0x004fe20000010100 */
[----:B------:R-:W-:Y:S08]  /*5ae0*/  ISETP.GT.U32.AND P6, PT, R14, UR12, PT ;  /* 0x0000000c0e007c0c */ /* 0x000ff0000bfc4070 */
[----:B------:R-:W2:Y:S01]  /*5af0*/  MUFU.EX2 R228, R45 ;  /* 0x0000002d00e47308 */ /* 0x000ea20000000800 */
[----:B---3--:R-:W-:Y:S01]  /*5b00*/  @!P3 FADD.FTZ R229, -R229, -RZ ;  /* 0x800000ffe5e5b221 */ /* 0x008fe20000010100 */
[----:B------:R-:W-:Y:S02]  /*5b10*/  ISETP.LE.U32.AND P3, PT, R13, UR12, PT ;  /* 0x0000000c0d007c0c */ /* 0x000fe4000bf63070 */
[----:B------:R-:W-:Y:S06]  /*5b20*/  SHF.R.U32.HI R13, RZ, 0x18, R8 ;  /* 0x00000018ff0d7819 */ /* 0x000fec0000011608 */
[----:B------:R-:W3:Y:S01]  /*5b30*/  MUFU.EX2 R220, R47 ;  /* 0x0000002f00dc7308 */ /* 0x000ee20000000800 */
[----:B-1----:R-:W-:Y:S01]  /*5b40*/  @!P5 FADD.FTZ R249, -R249, -RZ ;  /* 0x800000fff9f9d221 */ /* 0x002fe20000010100 */
[----:B------:R-:W-:Y:S03]  /*5b50*/  ISETP.LE.U32.AND P5, PT, R17, UR12, PT ;  /* 0x0000000c11007c0c */ /* 0x000fe6000bfa3070 */
[----:B------:R-:W-:Y:S05]  /*5b60*/  @!P3 FADD.FTZ R247, -R247, -RZ ;  /* 0x800000fff7f7b221 */ /* 0x000fea0000010100 */
[----:B------:R-:W1:Y:S01]  /*5b70*/  MUFU.EX2 R239, R38 ;  /* 0x0000002600ef7308 */ /* 0x000e620000000800 */
[----:B--2---:R-:W-:Y:S01]  /*5b80*/  @P0 FADD.FTZ R228, -R228, -RZ ;  /* 0x800000ffe4e40221 */ /* 0x004fe20000010100 */
[----:B------:R-:W-:Y:S02]  /*5b90*/  ISETP.GT.U32.AND P0, PT, R11, UR12, PT ;  /* 0x0000000c0b007c0c */ /* 0x000fe4000bf04070 */
[C---:B------:R-:W-:Y:S02]  /*5ba0*/  PRMT R11, R8.reuse, 0x7632, R11 ;  /* 0x00007632080b7816 */ /* 0x040fe4000000000b */
[----:B------:R-:W-:Y:S04]  /*5bb0*/  LOP3.LUT R8, R8, 0xffff, RZ, 0xc0, !PT ;  /* 0x0000ffff08087812 */ /* 0x000fe800078ec0ff */
[----:B------:R-:W2:Y:S01]  /*5bc0*/  MUFU.EX2 R230, R41 ;  /* 0x0000002900e67308 */ /* 0x000ea20000000800 */
[----:B---3--:R-:W-:Y:S01]  /*5bd0*/  @P6 FADD.FTZ R220, -R220, -RZ ;  /* 0x800000ffdcdc6221 */ /* 0x008fe20000010100 */
[----:B------:R-:W-:Y:S02]  /*5be0*/  ISETP.GT.U32.AND P6, PT, R12, UR12, PT ;  /* 0x0000000c0c007c0c */ /* 0x000fe4000bfc4070 */
[----:B------:R-:W-:Y:S02]  /*5bf0*/  SHF.R.U32.HI R8, RZ, 0x8, R8 ;  /* 0x00000008ff087819 */ /* 0x000fe40000011608 */
[----:B------:R-:W-:Y:S01]  /*5c00*/  ISETP.GT.U32.AND P3, PT, R10, UR12, PT ;  /* 0x0000000c0a007c0c */ /* 0x000fe2000bf64070 */
[----:B------:R-:W-:Y:S03]  /*5c10*/  @P0 FADD.FTZ R246, -R246, -RZ ;  /* 0x800000fff6f60221 */ /* 0x000fe60000010100 */
[----:B------:R-:W3:Y:S01]  /*5c20*/  MUFU.EX2 R222, R43 ;  /* 0x0000002b00de7308 */ /* 0x000ee20000000800 */
[----:B-1----:R-:W-:Y:S01]  /*5c30*/  @!P2 FADD.FTZ R239, -R239, -RZ ;  /* 0x800000ffefefa221 */ /* 0x002fe20000010100 */
[----:B------:R-:W-:Y:S02]  /*5c40*/  ISETP.LE.U32.AND P2, PT, R20, UR12, PT ;  /* 0x0000000c14007c0c */ /* 0x000fe4000bf43070 */
[----:B------:R-:W-:Y:S02]  /*5c50*/  LOP3.LUT R10, R8, 0xffff, RZ, 0xc0, !PT ;  /* 0x0000ffff080a7812 */ /* 0x000fe400078ec0ff */
[----:B------:R-:W-:Y:S01]  /*5c60*/  LOP3.LUT R11, R11, 0xff, RZ, 0xc0, !PT ;  /* 0x000000ff0b0b7812 */ /* 0x000fe200078ec0ff */
[----:B------:R-:W-:Y:S03]  /*5c70*/  @P6 FADD.FTZ R237, -R237, -RZ ;  /* 0x800000ffeded6221 */ /* 0x000fe60000010100 */
[----:B------:R-:W1:Y:S01]  /*5c80*/  MUFU.EX2 R221, R46 ;  /* 0x0000002e00dd7308 */ /* 0x000e620000000800 */
[----:B--2---:R-:W-:Y:S01]  /*5c90*/  @!P5 FADD.FTZ R230, -R230, -RZ ;  /* 0x800000ffe6e6d221 */ /* 0x004fe20000010100 */
[----:B------:R-:W-:Y:S01]  /*5ca0*/  ISETP.GT.U32.AND P5, PT, R18, UR12, PT ;  /* 0x0000000c12007c0c */ /* 0x000fe2000bfa4070 */
[----:B------:R-:W-:Y:S01]  /*5cb0*/  @P3 FADD.FTZ R236, -R236, -RZ ;  /* 0x800000ffecec3221 */ /* 0x000fe20000010100 */
[----:B------:R-:W-:Y:S02]  /*5cc0*/  ISETP.LE.U32.AND P6, PT, R10, UR12, PT ;  /* 0x0000000c0a007c0c */ /* 0x000fe4000bfc3070 */
[----:B------:R-:W-:Y:S02]  /*5cd0*/  LOP3.LUT R10, R9, 0xff, RZ, 0xc0, !PT ;  /* 0x000000ff090a7812 */ /* 0x000fe400078ec0ff */
[----:B------:R-:W-:Y:S01]  /*5ce0*/  ISETP.LE.U32.AND P0, PT, R11, UR12, PT ;  /* 0x0000000c0b007c0c */ /* 0x000fe2000bf03070 */
[----:B---3--:R-:W-:Y:S01]  /*5cf0*/  @!P2 FADD.FTZ R222, -R222, -RZ ;  /* 0x800000ffdedea221 */ /* 0x008fe20000010100 */
[----:B------:R-:W-:Y:S01]  /*5d00*/  ISETP.LE.U32.AND P2, PT, R15, UR12, PT ;  /* 0x0000000c0f007c0c */ /* 0x000fe2000bf43070 */
[----:B------:R-:W2:Y:S01]  /*5d10*/  MUFU.EX2 R242, R120 ;  /* 0x0000007800f27308 */ /* 0x000ea20000000800 */
[----:B------:R-:W-:Y:S02]  /*5d20*/  ISETP.LE.U32.AND P3, PT, R10, UR12, PT ;  /* 0x0000000c0a007c0c */ /* 0x000fe4000bf63070 */
[C---:B------:R-:W-:Y:S02]  /*5d30*/  LOP3.LUT R8, R9.reuse, 0xffff, RZ, 0xc0, !PT ;  /* 0x0000ffff09087812 */ /* 0x040fe400078ec0ff */
[----:B------:R-:W-:Y:S01]  /*5d40*/  PRMT R10, R9, 0x7632, R10 ;  /* 0x00007632090a7816 */ /* 0x000fe2000000000a */
[----:B-1----:R-:W-:Y:S01]  /*5d50*/  @P5 FADD.FTZ R221, -R221, -RZ ;  /* 0x800000ffdddd5221 */ /* 0x002fe20000010100 */
[----:B------:R-:W-:Y:S01]  /*5d60*/  ISETP.LE.U32.AND P5, PT, R13, UR12, PT ;  /* 0x0000000c0d007c0c */ /* 0x000fe2000bfa3070 */
[----:B------:R-:W-:Y:S01]  /*5d70*/  @!P6 FADD.FTZ R244, -R244, -RZ ;  /* 0x800000fff4f4e221 */ /* 0x000fe20000010100 */
[----:B------:R-:W-:Y:S01]  /*5d80*/  SHF.R.U32.HI R8, RZ, 0x8, R8 ;  /* 0x00000008ff087819 */ /* 0x000fe20000011608 */
[----:B------:R-:W-:Y:S01]  /*5d90*/  @!P0 FADD.FTZ R235, -R235, -RZ ;  /* 0x800000ffebeb8221 */ /* 0x000fe20000010100 */
[----:B------:R-:W-:Y:S01]  /*5da0*/  ISETP.LE.U32.AND P6, PT, R7, UR12, PT ;  /* 0x0000000c07007c0c */ /* 0x000fe2000bfc3070 */
[----:B------:R-:W-:Y:S01]  /*5db0*/  @!P2 FADD.FTZ R245, -R245, -RZ ;  /* 0x800000fff5f5a221 */ /* 0x000fe20000010100 */
[----:B------:R-:W-:Y:S01]  /*5dc0*/  LOP3.LUT R8, R8, 0xffff, RZ, 0xc0, !PT ;  /* 0x0000ffff08087812 */ /* 0x000fe200078ec0ff */
[----:B------:R-:W-:Y:S01]  /*5dd0*/  @!P3 FADD.FTZ R227, -R227, -RZ ;  /* 0x800000ffe3e3b221 */ /* 0x000fe20000010100 */
[----:B------:R-:W-:Y:S01]  /*5de0*/  LOP3.LUT R10, R10, 0xff, RZ, 0xc0, !PT ;  /* 0x000000ff0a0a7812 */ /* 0x000fe200078ec0ff */
[----:B------:R-:W1:Y:S01]  /*5df0*/  MUFU.EX2 R232, R119 ;  /* 0x0000007700e87308 */ /* 0x000e620000000800 */
[----:B------:R-:W-:Y:S02]  /*5e00*/  ISETP.LE.U32.AND P2, PT, R8, UR12, PT ;  /* 0x0000000c08007c0c */ /* 0x000fe4000bf43070 */
[----:B------:R-:W-:Y:S01]  /*5e10*/  ISETP.LE.U32.AND P0, PT, R10, UR12, PT ;  /* 0x0000000c0a007c0c */ /* 0x000fe2000bf03070 */
[----:B------:R-:W-:Y:S01]  /*5e20*/  @!P5 FADD.FTZ R234, -R234, -RZ ;  /* 0x800000ffeaead221 */ /* 0x000fe20000010100 */
[----:B------:R-:W-:Y:S02]  /*5e30*/  ISETP.GT.U32.AND P3, PT, R5, UR12, PT ;  /* 0x0000000c05007c0c */ /* 0x000fe4000bf64070 */
[----:B------:R-:W-:Y:S01]  /*5e40*/  PRMT R5, R16, 0x7771, RZ ;  /* 0x0000777110057816 */ /* 0x000fe200000000ff */
[----:B------:R-:W-:Y:S01]  /*5e50*/  @!P6 FADD.FTZ R243, -R243, -RZ ;  /* 0x800000fff3f3e221 */ /* 0x000fe20000010100 */
[----:B------:R-:W-:Y:S01]  /*5e60*/  ISETP.GT.U32.AND P5, PT, R6, UR12, PT ;  /* 0x0000000c06007c0c */ /* 0x000fe2000bfa4070 */
[----:B------:R-:W3:Y:S01]  /*5e70*/  MUFU.EX2 R218, R59 ;  /* 0x0000003b00da7308 */ /* 0x000ee20000000800 */
[----:B------:R-:W-:Y:S02]  /*5e80*/  ISETP.GT.U32.AND P6, PT, R5, UR12, PT ;  /* 0x0000000c05007c0c */ /* 0x000fe4000bfc4070 */
[----:B------:R-:W-:Y:S01]  /*5e90*/  F2FP.RELU.BF16.F32.PACK_AB R5, R186, R184 ;  /* 0x000000b8ba05723e */ /* 0x000fe200000018ff */
[----:B------:R-:W-:Y:S01]  /*5ea0*/  @!P2 FADD.FTZ R226, -R226, -RZ ;  /* 0x800000ffe2e2a221 */ /* 0x000fe20000010100 */
[----:B------:R-:W-:Y:S01]  /*5eb0*/  PRMT R6, R16, 0x7770, RZ ;  /* 0x0000777010067816 */ /* 0x000fe200000000ff */
[----:B------:R-:W-:Y:S01]  /*5ec0*/  @!P0 FADD.FTZ R219, -R219, -RZ ;  /* 0x800000ffdbdb8221 */ /* 0x000fe20000010100 */
[----:B------:R-:W-:Y:S01]  /*5ed0*/  ISETP.GT.U32.AND P2, PT, R4, UR12, PT ;  /* 0x0000000c04007c0c */ /* 0x000fe2000bf44070 */
[----:B------:R4:W-:Y:S01]  /*5ee0*/  STS [R142+0x12400], R5 ;  /* 0x012400058e007388 */ /* 0x0009e20000000800 */
[----:B------:R-:W-:Y:S01]  /*5ef0*/  ISETP.LE.U32.AND P0, PT, R6, UR12, PT ;  /* 0x0000000c06007c0c */ /* 0x000fe2000bf03070 */
[----:B------:R-:W-:Y:S01]  /*5f00*/  @P3 FADD.FTZ R233, -R233, -RZ ;  /* 0x800000ffe9e93221 */ /* 0x000fe20000010100 */
[----:B------:R-:W-:Y:S01]  /*5f10*/  PRMT R4, R16, 0x7772, RZ ;  /* 0x0000777210047816 */ /* 0x000fe200000000ff */
[----:B--2---:R-:W-:Y:S01]  /*5f20*/  @P5 FADD.FTZ R242, -R242, -RZ ;  /* 0x800000fff2f25221 */ /* 0x004fe20000010100 */
[----:B------:R-:W-:Y:S01]  /*5f30*/  F2FP.RELU.BF16.F32.PACK_AB R6, R185, R177 ;  /* 0x000000b1b906723e */ /* 0x000fe200000018ff */
[----:B------:R-:W-:Y:S01]  /*5f40*/  @P6 FADD.FTZ R224, -R224, -RZ ;  /* 0x800000ffe0e06221 */ /* 0x000fe20000010100 */
[----:B------:R-:W-:Y:S02]  /*5f50*/  ISETP.GT.U32.AND P5, PT, R4, UR12, PT ;  /* 0x0000000c04007c0c */ /* 0x000fe4000bfa4070 */
[----:B------:R-:W-:Y:S01]  /*5f60*/  F2FP.RELU.BF16.F32.PACK_AB R4, R196, R195 ;  /* 0x000000c3c404723e */ /* 0x000fe200000018ff */
[----:B------:R2:W-:Y:S01]  /*5f70*/  STS [R142+0x12000], R6 ;  /* 0x012000068e007388 */ /* 0x0005e20000000800 */
[----:B------:R-:W-:Y:S01]  /*5f80*/  F2FP.RELU.BF16.F32.PACK_AB R7, R187, R188 ;  /* 0x000000bcbb07723e */ /* 0x000fe200000018ff */
[----:B-1----:R-:W-:Y:S01]  /*5f90*/  @P2 FADD.FTZ R232, -R232, -RZ ;  /* 0x800000ffe8e82221 */ /* 0x002fe20000010100 */
[----:B------:R-:W-:Y:S01]  /*5fa0*/  F2FP.RELU.BF16.F32.PACK_AB R8, R230, R231 ;  /* 0x000000e7e608723e */ /* 0x000fe200000018ff */
[----:B------:R1:W-:Y:S01]  /*5fb0*/  STS [R175+0x12000], R4 ;  /* 0x01200004af007388 */ /* 0x0003e20000000800 */
[----:B------:R-:W-:Y:S01]  /*5fc0*/  SHF.R.U32.HI R9, RZ, 0x18, R9 ;  /* 0x00000018ff097819 */ /* 0x000fe20000011609 */
[----:B------:R-:W-:Y:S01]  /*5fd0*/  @!P0 FADD.FTZ R225, -R225, -RZ ;  /* 0x800000ffe1e18221 */ /* 0x000fe20000010100 */
[----:B------:R-:W-:Y:S02]  /*5fe0*/  PRMT R16, R16, 0x7773, RZ ;  /* 0x0000777310107816 */ /* 0x000fe400000000ff */
[----:B------:R-:W-:Y:S01]  /*5ff0*/  ISETP.LE.U32.AND P2, PT, R9, UR12, PT ;  /* 0x0000000c09007c0c */ /* 0x000fe2000bf43070 */
[----:B------:R-:W-:Y:S01]  /*6000*/  @P5 FADD.FTZ R217, -R217, -RZ ;  /* 0x800000ffd9d95221 */ /* 0x000fe20000010100 */
[----:B------:R-:W-:Y:S02]  /*6010*/  ISETP.GT.U32.AND P3, PT, R16, UR12, PT ;  /* 0x0000000c10007c0c */ /* 0x000fe4000bf64070 */
[----:B------:R-:W-:Y:S02]  /*6020*/  LEA R120, R121, UR4, 0x1 ;  /* 0x0000000479787c11 */ /* 0x000fe4000f8e08ff */
[----:B----4-:R-:W-:Y:S02]  /*6030*/  F2FP.RELU.BF16.F32.PACK_AB R5, R198, R197 ;  /* 0x000000c5c605723e */ /* 0x010fe400000018ff */
[----:B------:R-:W-:Y:S02]  /*6040*/  SEL R119, R148, 0xffffffe0, !P1 ;  /* 0xffffffe094777807 */ /* 0x000fe40004800000 */
[----:B------:R-:W-:Y:S01]  /*6050*/  FSETP.GE.FTZ.AND P5, PT, R215, RZ, PT ;  /* 0x000000ffd700720b */ /* 0x000fe20003fb6000 */
[----:B------:R4:W-:Y:S01]  /*6060*/  STS [R175+0x12400], R5 ;  /* 0x01240005af007388 */ /* 0x0009e20000000800 */
[----:B------:R-:W-:Y:S01]  /*6070*/  FSETP.GE.FTZ.AND P6, PT, R205, RZ, PT ;  /* 0x000000ffcd00720b */ /* 0x000fe20003fd6000 */
[----:B---3--:R-:W-:Y:S01]  /*6080*/  @!P2 FADD.FTZ R218, -R218, -RZ ;  /* 0x800000ffdadaa221 */ /* 0x008fe20000010100 */
[----:B------:R-:W-:Y:S01]  /*6090*/  IMAD.IADD R118, R119, 0x1, R120 ;  /* 0x0000000177767824 */ /* 0x000fe200078e0278 */
[----:B------:R3:W-:Y:S01]  /*60a0*/  STS [R142+0x14000], R7 ;  /* 0x014000078e007388 */ /* 0x0007e20000000800 */
[----:B--2---:R-:W-:Y:S01]  /*60b0*/  F2FP.RELU.BF16.F32.PACK_AB R6, R190, R189 ;  /* 0x000000bdbe06723e */ /* 0x004fe200000018ff */
[----:B------:R-:W-:Y:S01]  /*60c0*/  @P3 FADD.FTZ R216, -R216, -RZ ;  /* 0x800000ffd8d83221 */ /* 0x000fe20000010100 */
[----:B------:R-:W-:Y:S02]  /*60d0*/  FSETP.GE.FTZ.AND P3, PT, R195, RZ, PT ;  /* 0x000000ffc300720b */ /* 0x000fe40003f76000 */
[----:B-1----:R-:W-:Y:S01]  /*60e0*/  F2FP.RELU.BF16.F32.PACK_AB R4, R191, R192 ;  /* 0x000000c0bf04723e */ /* 0x002fe200000018ff */
[----:B------:R1:W-:Y:S01]  /*60f0*/  STS [R142+0x14400], R6 ;  /* 0x014400068e007388 */ /* 0x0003e20000000800 */
[----:B------:R-:W-:Y:S03]  /*6100*/  FSETP.GE.FTZ.AND P2, PT, R196, RZ, PT ;  /* 0x000000ffc400720b */ /* 0x000fe60003f56000 */
[----:B------:R2:W-:Y:S01]  /*6110*/  STS [R175+0x14000], R4 ;  /* 0x01400004af007388 */ /* 0x0005e20000000800 */
[----:B----4-:R-:W-:Y:S02]  /*6120*/  F2FP.RELU.BF16.F32.PACK_AB R5, R194, R193 ;  /* 0x000000c1c205723e */ /* 0x010fe400000018ff */
[----:B---3--:R-:W-:Y:S03]  /*6130*/  F2FP.RELU.BF16.F32.PACK_AB R7, R205, R206 ;  /* 0x000000cecd07723e */ /* 0x008fe600000018ff */
[----:B------:R3:W-:Y:S04]  /*6140*/  STS [R175+0x14400], R5 ;  /* 0x01440005af007388 */ /* 0x0007e80000000800 */
[----:B------:R4:W-:Y:S01]  /*6150*/  STS [R174+0x12000], R7 ;  /* 0x01200007ae007388 */ /* 0x0009e20000000800 */
[----:B-1----:R-:W-:Y:S02]  /*6160*/  F2FP.RELU.BF16.F32.PACK_AB R6, R250, R215 ;  /* 0x000000d7fa06723e */ /* 0x002fe400000018ff */
[----:B--2---:R-:W-:Y:S05]  /*6170*/  F2FP.RELU.BF16.F32.PACK_AB R4, R203, R204 ;  /* 0x000000cccb04723e */ /* 0x004fea00000018ff */
[----:B------:R1:W-:Y:S04]  /*6180*/  STS [R174+0x12400], R4 ;  /* 0x01240004ae007388 */ /* 0x0003e80000000800 */
[----:B------:R2:W-:Y:S01]  /*6190*/  STS [R171+0x12000], R6 ;  /* 0x01200006ab007388 */ /* 0x0005e20000000800 */
[----:B---3--:R-:W-:Y:S02]  /*61a0*/  F2FP.RELU.BF16.F32.PACK_AB R5, R240, R241 ;  /* 0x000000f1f005723e */ /* 0x008fe400000018ff */
[----:B----4-:R-:W-:Y:S03]  /*61b0*/  F2FP.RELU.BF16.F32.PACK_AB R7, R222, R223 ;  /* 0x000000dfde07723e */ /* 0x010fe600000018ff */
[----:B------:R3:W-:Y:S01]  /*61c0*/  STS [R171+0x12400], R5 ;  /* 0x01240005ab007388 */ /* 0x0007e20000000800 */
[----:B-1----:R-:W-:Y:S02]  /*61d0*/  F2FP.RELU.BF16.F32.PACK_AB R4, R201, R202 ;  /* 0x000000cac904723e */ /* 0x002fe400000018ff */
[----:B--2---:R-:W-:Y:S03]  /*61e0*/  F2FP.RELU.BF16.F32.PACK_AB R6, R199, R200 ;  /* 0x000000c8c706723e */ /* 0x004fe600000018ff */
[----:B------:R1:W-:Y:S04]  /*61f0*/  STS [R174+0x14000], R4 ;  /* 0x01400004ae007388 */ /* 0x0003e80000000800 */
[----:B------:R2:W-:Y:S01]  /*6200*/  STS [R174+0x14400], R6 ;  /* 0x01440006ae007388 */ /* 0x0005e20000000800 */
[----:B---3--:R-:W-:Y:S05]  /*6210*/  F2FP.RELU.BF16.F32.PACK_AB R5, R212, R213 ;  /* 0x000000d5d405723e */ /* 0x008fea00000018ff */
[----:B------:R3:W-:Y:S01]  /*6220*/  STS [R171+0x14000], R5 ;  /* 0x01400005ab007388 */ /* 0x0007e20000000800 */
[----:B-1----:R-:W-:Y:S02]  /*6230*/  F2FP.RELU.BF16.F32.PACK_AB R4, R214, R211 ;  /* 0x000000d3d604723e */ /* 0x002fe400000018ff */
[----:B--2---:R-:W-:Y:S03]  /*6240*/  F2FP.RELU.BF16.F32.PACK_AB R6, R246, R247 ;  /* 0x000000f7f606723e */ /* 0x004fe600000018ff */
[----:B------:R1:W-:Y:S01]  /*6250*/  STS [R171+0x14400], R4 ;  /* 0x01440004ab007388 */ /* 0x0003e20000000800 */
[----:B---3--:R-:W-:Y:S05]  /*6260*/  F2FP.RELU.BF16.F32.PACK_AB R5, R248, R249 ;  /* 0x000000f9f805723e */ /* 0x008fea00000018ff */
[----:B------:R2:W-:Y:S01]  /*6270*/  STS [R210], R5 ;  /* 0x00000005d2007388 */ /* 0x0005e20000000800 */
[----:B-1----:R-:W-:Y:S05]  /*6280*/  F2FP.RELU.BF16.F32.PACK_AB R4, R238, R239 ;  /* 0x000000efee04723e */ /* 0x002fea00000018ff */
[----:B------:R1:W-:Y:S04]  /*6290*/  STS [R210+0x400], R4 ;  /* 0x00040004d2007388 */ /* 0x0003e80000000800 */
[----:B------:R3:W-:Y:S01]  /*62a0*/  STS [R209], R6 ;  /* 0x00000006d1007388 */ /* 0x0007e20000000800 */
[----:B--2---:R-:W-:Y:S05]  /*62b0*/  F2FP.RELU.BF16.F32.PACK_AB R5, R236, R237 ;  /* 0x000000edec05723e */ /* 0x004fea00000018ff */
[----:B------:R2:W-:Y:S04]  /*62c0*/  STS [R209+0x400], R5 ;  /* 0x00040005d1007388 */ /* 0x0005e80000000800 */
[----:B------:R4:W-:Y:S04]  /*62d0*/  STS [R210+0x2400], R7 ;  /* 0x00240007d2007388 */ /* 0x0009e80000000800 */
[----:B------:R-:W-:Y:S01]  /*62e0*/  STS [R210+0x2000], R8 ;  /* 0x00200008d2007388 */ /* 0x000fe20000000800 */
[----:B-1----:R-:W-:Y:S02]  /*62f0*/  F2FP.RELU.BF16.F32.PACK_AB R4, R228, R229 ;  /* 0x000000e5e404723e */ /* 0x002fe400000018ff */
[----:B---3--:R-:W-:Y:S03]  /*6300*/  F2FP.RELU.BF16.F32.PACK_AB R6, R244, R245 ;  /* 0x000000f5f406723e */ /* 0x008fe600000018ff */
[----:B------:R1:W-:Y:S01]  /*6310*/  STS [R209+0x2000], R4 ;  /* 0x00200004d1007388 */ /* 0x0003e20000000800 */
[----:B--2---:R-:W-:Y:S02]  /*6320*/  F2FP.RELU.BF16.F32.PACK_AB R5, R234, R235 ;  /* 0x000000ebea05723e */ /* 0x004fe400000018ff */
[----:B----4-:R-:W-:Y:S05]  /*6330*/  F2FP.RELU.BF16.F32.PACK_AB R7, R220, R221 ;  /* 0x000000dddc07723e */ /* 0x010fea00000018ff */
[----:B------:R-:W-:Y:S04]  /*6340*/  STS [R209+0x2400], R7 ;  /* 0x00240007d1007388 */ /* 0x000fe80000000800 */
[----:B------:R2:W-:Y:S01]  /*6350*/  STS [R208], R6 ;  /* 0x00000006d0007388 */ /* 0x0005e20000000800 */
[----:B-1----:R-:W-:Y:S03]  /*6360*/  F2FP.RELU.BF16.F32.PACK_AB R4, R242, R243 ;  /* 0x000000f3f204723e */ /* 0x002fe600000018ff */
[----:B------:R1:W-:Y:S04]  /*6370*/  STS [R208+0x400], R5 ;  /* 0x00040005d0007388 */ /* 0x0003e80000000800 */
[----:B------:R3:W-:Y:S01]  /*6380*/  STS [R207], R4 ;  /* 0x00000004cf007388 */ /* 0x0007e20000000800 */
[----:B--2---:R-:W-:Y:S02]  /*6390*/  F2FP.RELU.BF16.F32.PACK_AB R6, R218, R219 ;  /* 0x000000dbda06723e */ /* 0x004fe400000018ff */
[----:B-1----:R-:W-:Y:S02]  /*63a0*/  F2FP.RELU.BF16.F32.PACK_AB R5, R226, R227 ;  /* 0x000000e3e205723e */ /* 0x002fe400000018ff */
[----:B---3--:R-:W-:Y:S05]  /*63b0*/  F2FP.RELU.BF16.F32.PACK_AB R4, R232, R233 ;  /* 0x000000e9e804723e */ /* 0x008fea00000018ff */
[----:B------:R1:W-:Y:S04]  /*63c0*/  STS [R207+0x400], R4 ;  /* 0x00040004cf007388 */ /* 0x0003e80000000800 */
[----:B------:R2:W-:Y:S04]  /*63d0*/  STS [R208+0x2000], R5 ;  /* 0x00200005d0007388 */ /* 0x0005e80000000800 */
[----:B------:R-:W-:Y:S01]  /*63e0*/  STS [R208+0x2400], R6 ;  /* 0x00240006d0007388 */ /* 0x000fe20000000800 */
[----:B-1----:R-:W-:Y:S02]  /*63f0*/  F2FP.RELU.BF16.F32.PACK_AB R4, R216, R217 ;  /* 0x000000d9d804723e */ /* 0x002fe400000018ff */
[----:B--2---:R-:W-:Y:S03]  /*6400*/  F2FP.RELU.BF16.F32.PACK_AB R5, R224, R225 ;  /* 0x000000e1e005723e */ /* 0x004fe600000018ff */
[----:B------:R-:W-:Y:S04]  /*6410*/  STS [R207+0x2400], R4 ;  /* 0x00240004cf007388 */ /* 0x000fe80000000800 */
[----:B------:R-:W-:Y:S04]  /*6420*/  STS [R207+0x2000], R5 ;  /* 0x00200005cf007388 */ /* 0x000fe80000000800 */
[----:B------:R-:W-:Y:S08]  /*6430*/  LDSM.16.M88.4 R64, [R112+0x4000] ;  /* 0x004000007040783b */ /* 0x000ff00000000200 */
[----:B------:R-:W1:Y:S08]  /*6440*/  LDSM.16.M88.4 R16, [R120+0x8000] ;  /* 0x008000007810783b */ /* 0x000e700000000200 */
[----:B------:R2:W3:Y:S08]  /*6450*/  LDSM.16.M88.4 R60, [R112+0x5000] ;  /* 0x00500000703c783b */ /* 0x0004f00000000200 */
[----:B------:R-:W4:Y:S08]  /*6460*/  LDSM.16.M88.4 R32, [R120+0x8400] ;  /* 0x008400007820783b */ /* 0x000f300000000200 */
[----:B------:R-:W4:Y:S01]  /*6470*/  LDSM.16.M88.4 R48, [R120+0x8800] ;  /* 0x008800007830783b */ /* 0x000f220000000200 */
[----:B--2---:R-:W-:Y:S07]  /*6480*/  IMAD.IADD R112, R112, 0x1, R119 ;  /* 0x0000000170707824 */ /* 0x004fee00078e0277 */
[----:B------:R-:W2:Y:S01]  /*6490*/  LDSM.16.M88.4 R100, [R120+0x8c00] ;  /* 0x008c00007864783b */ /* 0x000ea20000000200 */
[-C--:B-1----:R-:W-:Y:S07]  /*64a0*/  HMMA.16816.F32.BF16 R4, R64, R16.reuse, RZ ;  /* 0x000000104004723c */ /* 0x082fee00000418ff */
[----:B------:R-:W-:Y:S01]  /*64b0*/  LDSM.16.M88.4 R104, [R112+0x4000] ;  /* 0x004000007068783b */ /* 0x000fe20000000200 */
        /* <DEDUP_REMOVED lines=13> */
[-C--:B--2---:R-:W-:Y:S08]  /*6590*/  HMMA.16816.F32.BF16 R52, R64, R100.reuse, RZ ;  /* 0x000000644034723c */ /* 0x084ff000000418ff */
[C---:B------:R-:W-:Y:S08]  /*65a0*/  HMMA.16816.F32.BF16 R56, R60.reuse, R100, RZ ;  /* 0x000000643c38723c */ /* 0x040ff000000418ff */
[-C--:B------:R-:W-:Y:S08]  /*65b0*/  HMMA.16816.F32.BF16 R60, R60, R102.reuse, RZ ;  /* 0x000000663c3c723c */ /* 0x080ff000000418ff */
[----:B------:R-:W-:Y:S01]  /*65c0*/  HMMA.16816.F32.BF16 R64, R64, R102, RZ ;  /* 0x000000664040723c */ /* 0x000fe200000418ff */
[----:B------:R-:W2:Y:S07]  /*65d0*/  LDSM.16.M88.4 R100, [R118+0x8400] ;  /* 0x008400007664783b */ /* 0x000eae0000000200 */
[-C--:B-1----:R-:W-:Y:S08]  /*65e0*/  HMMA.16816.F32.BF16 R4, R104, R108.reuse, R4 ;  /* 0x0000006c6804723c */ /* 0x082ff00000041804 */
[C---:B---3--:R-:W-:Y:S08]  /*65f0*/  HMMA.16816.F32.BF16 R8, R112.reuse, R108, R8 ;  /* 0x0000006c7008723c */ /* 0x048ff00000041808 */
[-C--:B------:R-:W-:Y:S08]  /*6600*/  HMMA.16816.F32.BF16 R12, R112, R110.reuse, R12 ;  /* 0x0000006e700c723c */ /* 0x080ff0000004180c */
[C---:B------:R-:W-:Y:S08]  /*6610*/  HMMA.16816.F32.BF16 R16, R104.reuse, R110, R16 ;  /* 0x0000006e6810723c */ /* 0x040ff00000041810 */
[-C--:B--2---:R-:W-:Y:S08]  /*6620*/  HMMA.16816.F32.BF16 R20, R104, R100.reuse, R20 ;  /* 0x000000646814723c */ /* 0x084ff00000041814 */
[C---:B------:R-:W-:Y:S04]  /*6630*/  HMMA.16816.F32.BF16 R24, R112.reuse, R100, R24 ;  /* 0x000000647018723c */ /* 0x040fe80000041818 */
[----:B------:R-:W-:Y:S02]  /*6640*/  IMAD.MOV.U32 R100, RZ, RZ, R125 ;  /* 0x000000ffff647224 */ /* 0x000fe400078e007d */
[----:B------:R-:W-:Y:S02]  /*6650*/  IMAD.MOV.U32 R101, RZ, RZ, R124 ;  /* 0x000000ffff657224 */ /* 0x000fe400078e007c */
[-C--:B------:R-:W-:Y:S03]  /*6660*/  HMMA.16816.F32.BF16 R28, R112, R102.reuse, R28 ;  /* 0x00000066701c723c */ /* 0x080fe6000004181c */
[C---:B------:R-:W-:Y:S04]  /*6670*/  LEA R108, P0, R141.reuse, R100, 0x2 ;  /* 0x000000648d6c7211 */ /* 0x040fe800078010ff */
[----:B------:R-:W-:Y:S01]  /*6680*/  LEA.HI.X R109, R141, R101, RZ, 0x2, P0 ;  /* 0x000000658d6d7211 */ /* 0x000fe200000f14ff */
[C---:B------:R-:W-:Y:S01]  /*6690*/  HMMA.16816.F32.BF16 R32, R104.reuse, R102, R32 ;  /* 0x000000666820723c */ /* 0x040fe20000041820 */
[----:B------:R-:W1:Y:S03]  /*66a0*/  LDSM.16.M88.4 R100, [R118+0x8800] ;  /* 0x008800007664783b */ /* 0x000e660000000200 */
[----:B------:R-:W-:Y:S05]  /*66b0*/  FSETP.GE.FTZ.AND P0, PT, R177, RZ, PT ;  /* 0x000000ffb100720b */ /* 0x000fea0003f16000 */
[----:B------:R-:W2:Y:S04]  /*66c0*/  LDG.E R110, desc[UR26][R108.64] ;  /* 0x0000001a6c6e7981 */ /* 0x000ea8000c1e1900 */
[----:B------:R-:W5:Y:S04]  /*66d0*/  LDG.E R251, desc[UR26][R108.64+0x20] ;  /* 0x0000201a6cfb7981 */ /* 0x000f68000c1e1900 */
[----:B------:R-:W5:Y:S04]  /*66e0*/  LDG.E R111, desc[UR26][R108.64+0x100] ;  /* 0x0001001a6c6f7981 */ /* 0x000f68000c1e1900 */
[----:B------:R3:W5:Y:S01]  /*66f0*/  LDG.E R252, desc[UR26][R108.64+0x120] ;  /* 0x0001201a6cfc7981 */ /* 0x000762000c1e1900 */
[-C--:B-1----:R-:W-:Y:S03]  /*6700*/  HMMA.16816.F32.BF16 R36, R104, R100.reuse, R36 ;  /* 0x000000646824723c */ /* 0x082fe60000041824 */
[--C-:B---3--:R-:W-:Y:S01]  /*6710*/  SHF.R.U32.HI R108, RZ, 0x1, R2.reuse ;  /* 0x00000001ff6c7819 */ /* 0x108fe20000011602 */
[----:B------:R-:W-:Y:S04]  /*6720*/  IMAD.SHL.U32 R109, R2, 0x40, RZ ;  /* 0x00000040026d7824 */ /* 0x000fe800078e00ff */
[C---:B------:R-:W-:Y:S08]  /*6730*/  HMMA.16816.F32.BF16 R40, R112.reuse, R100, R40 ;  /* 0x000000647028723c */ /* 0x040ff00000041828 */
[-C--:B------:R-:W-:Y:S08]  /*6740*/  HMMA.16816.F32.BF16 R44, R112, R102.reuse, R44 ;  /* 0x00000066702c723c */ /* 0x080ff0000004182c */
[C---:B------:R-:W-:Y:S01]  /*6750*/  HMMA.16816.F32.BF16 R48, R104.reuse, R102, R48 ;  /* 0x000000666830723c */ /* 0x040fe20000041830 */
[----:B------:R-:W1:Y:S07]  /*6760*/  LDSM.16.M88.4 R100, [R118+0x8c00] ;  /* 0x008c00007664783b */ /* 0x000e6e0000000200 */
[-C--:B-1----:R-:W-:Y:S08]  /*6770*/  HMMA.16816.F32.BF16 R52, R104, R100.reuse, R52 ;  /* 0x000000646834723c */ /* 0x082ff00000041834 */
[C---:B------:R-:W-:Y:S04]  /*6780*/  HMMA.16816.F32.BF16 R56, R112.reuse, R100, R56 ;  /* 0x000000647038723c */ /* 0x040fe80000041838 */
[----:B------:R-:W-:Y:S01]  /*6790*/  LOP3.LUT R101, R108, 0x30, RZ, 0xc0, !PT ;  /* 0x000000306c657812 */ /* 0x000fe200078ec0ff */
[----:B------:R-:W-:Y:S03]  /*67a0*/  IMAD.SHL.U32 R100, R2, 0x8, RZ ;  /* 0x0000000802647824 */ /* 0x000fe600078e00ff */
[----:B------:R-:W-:Y:S01]  /*67b0*/  LOP3.LUT R101, R101, 0x8, R2, 0xf8, !PT ;  /* 0x0000000865657812 */ /* 0x000fe200078ef802 */
[-C--:B------:R-:W-:Y:S03]  /*67c0*/  HMMA.16816.F32.BF16 R60, R112, R102.reuse, R60 ;  /* 0x00000066703c723c */ /* 0x080fe6000004183c */
[----:B------:R-:W-:Y:S04]  /*67d0*/  LOP3.LUT R101, R101, 0x1c0, R109, 0xf8, !PT ;  /* 0x000001c065657812 */ /* 0x000fe800078ef86d */
[----:B------:R-:W-:Y:S01]  /*67e0*/  LOP3.LUT R101, R101, 0x38, R100, 0x78, !PT ;  /* 0x0000003865657812 */ /* 0x000fe200078e7864 */
[----:B------:R-:W-:Y:S04]  /*67f0*/  HMMA.16816.F32.BF16 R64, R104, R102, R64 ;  /* 0x000000666840723c */ /* 0x000fe80000041840 */
[C---:B--2---:R-:W-:Y:S01]  /*6800*/  FADD.FTZ R112, -R110.reuse, R4 ;  /* 0x000000046e707221 */ /* 0x044fe20000010100 */
[----:B------:R-:W-:Y:S01]  /*6810*/  LOP3.LUT R4, R109, 0x400, RZ, 0xc0, !PT ;  /* 0x000004006d047812 */ /* 0x000fe200078ec0ff */
[C---:B------:R-:W-:Y:S01]  /*6820*/  FADD.FTZ R5, -R110.reuse, R5 ;  /* 0x000000056e057221 */ /* 0x040fe20000010100 */
[C---:B------:R-:W-:Y:S01]  /*6830*/  FADD.FTZ R16, -R110.reuse, R16 ;  /* 0x000000106e107221 */ /* 0x040fe20000010100 */
[----:B------:R-:W-:Y:S01]  /*6840*/  FADD.FTZ R37, -R110, R37 ;  /* 0x000000256e257221 */ /* 0x000fe20000010100 */
[-C--:B------:R-:W-:Y:S01]  /*6850*/  FSEL R112, R112, R110.reuse, P0 ;  /* 0x0000006e70707208 */ /* 0x080fe20000000000 */
[----:B------:R-:W-:Y:S01]  /*6860*/  IMAD R101, R101, 0x2, R4 ;  /* 0x0000000265657824 */ /* 0x000fe200078e0204 */
[----:B------:R-:W-:Y:S01]  /*6870*/  FSETP.GE.FTZ.AND P0, PT, R185, RZ, PT ;  /* 0x000000ffb900720b */ /* 0x000fe20003f16000 */
[----:B------:R-:W-:Y:S01]  /*6880*/  FADD.FTZ R4, -R110, R20 ;  /* 0x000000146e047221 */ /* 0x000fe20000010100 */
[----:B------:R-:W-:Y:S01]  /*6890*/  FSEL R16, R16, R110, P3 ;  /* 0x0000006e10107208 */ /* 0x000fe20001800000 */
[----:B------:R-:W-:Y:S01]  /*68a0*/  FMUL.FTZ R177, R177, R112 ;  /* 0x00000070b1b17220 */ /* 0x000fe20000410000 */
[-C--:B------:R-:W-:Y:S01]  /*68b0*/  FSEL R112, R5, R110.reuse, P0 ;  /* 0x0000006e05707208 */ /* 0x080fe20000000000 */
[----:B------:R-:W-:Y:S01]  /*68c0*/  FADD.FTZ R33, -R110, R33 ;  /* 0x000000216e217221 */ /* 0x000fe20000010100 */
[----:B------:R-:W-:Y:S01]  /*68d0*/  FSETP.GE.FTZ.AND P0, PT, R206, RZ, PT ;  /* 0x000000ffce00720b */ /* 0x000fe20003f16000 */
[----:B------:R-:W-:Y:S01]  /*68e0*/  FADD.FTZ R5, -R110, R17 ;  /* 0x000000116e057221 */ /* 0x000fe20000010100 */
[----:B------:R-:W-:Y:S01]  /*68f0*/  FSETP.GE.FTZ.AND P3, PT, R250, RZ, PT ;  /* 0x000000fffa00720b */ /* 0x000fe20003f76000 */
[----:B------:R-:W-:Y:S01]  /*6900*/  FADD.FTZ R49, -R110, R49 ;  /* 0x000000316e317221 */ /* 0x000fe20000010100 */
[-C--:B------:R-:W-:Y:S01]  /*6910*/  FSEL R4, R4, R110.reuse, P0 ;  /* 0x0000006e04047208 */ /* 0x080fe20000000000 */
[----:B------:R-:W-:Y:S01]  /*6920*/  FADD.FTZ R52, -R110, R52 ;  /* 0x000000346e347221 */ /* 0x000fe20000010100 */
[----:B------:R-:W-:Y:S01]  /*6930*/  FSETP.GE.FTZ.AND P0, PT, R248, RZ, PT ;  /* 0x000000fff800720b */ /* 0x000fe20003f16000 */
[C---:B------:R-:W-:Y:S01]  /*6940*/  FADD.FTZ R32, -R110.reuse, R32 ;  /* 0x000000206e207221 */ /* 0x040fe20000010100 */
[-C--:B------:R-:W-:Y:S01]  /*6950*/  FSEL R33, R33, R110.reuse, P3 ;  /* 0x0000006e21217208 */ /* 0x080fe20001800000 */
[C---:B------:R-:W-:Y:S01]  /*6960*/  FADD.FTZ R36, -R110.reuse, R36 ;  /* 0x000000246e247221 */ /* 0x040fe20000010100 */
[-C--:B------:R-:W-:Y:S01]  /*6970*/  FSEL R37, R37, R110.reuse, P0 ;  /* 0x0000006e25257208 */ /* 0x080fe20000000000 */
[----:B------:R-:W-:Y:S01]  /*6980*/  FADD.FTZ R21, -R110, R21 ;  /* 0x000000156e157221 */ /* 0x000fe20000010100 */
[----:B------:R-:W-:Y:S01]  /*6990*/  FSETP.GE.FTZ.AND P0, PT, R246, RZ, PT ;  /* 0x000000fff600720b */ /* 0x000fe20003f16000 */
[C---:B------:R-:W-:Y:S01]  /*69a0*/  FADD.FTZ R48, -R110.reuse, R48 ;  /* 0x000000306e307221 */ /* 0x040fe20000010100 */
[----:B------:R-:W-:Y:S01]  /*69b0*/  FSEL R5, R5, R110, P2 ;  /* 0x0000006e05057208 */ /* 0x000fe20001000000 */
[C---:B------:R-:W-:Y:S01]  /*69c0*/  FADD.FTZ R53, -R110.reuse, R53 ;  /* 0x000000356e357221 */ /* 0x040fe20000010100 */
        /* <DEDUP_REMOVED lines=14> */
[----:B------:R-:W-:Y:S01]  /*6ab0*/  ISETP.GT.AND P3, PT, R137, R123, PT ;  /* 0x0000007b8900720c */ /* 0x000fe20003f64270 */
[----:B------:R-:W-:Y:S01]  /*6ac0*/  FMUL.FTZ R32, R215, R32 ;  /* 0x00000020d7207220 */ /* 0x000fe20000410000 */
[----:B------:R-:W-:Y:S01]  /*6ad0*/  FSETP.GE.FTZ.AND P5, PT, R247, RZ, PT ;  /* 0x000000fff700720b */ /* 0x000fe20003fb6000 */
[----:B------:R-:W-:Y:S01]  /*6ae0*/  FMUL.FTZ R36, R249, R36 ;  /* 0x00000024f9247220 */ /* 0x000fe20000410000 */
[----:B------:R-:W-:Y:S01]  /*6af0*/  FSETP.GE.FTZ.AND P2, PT, R244, RZ, PT ;  /* 0x000000fff400720b */ /* 0x000fe20003f56000 */
[----:B------:R-:W-:Y:S01]  /*6b00*/  FMUL.FTZ R49, R246, R49 ;  /* 0x00000031f6317220 */ /* 0x000fe20000410000 */
[----:B------:R-:W-:Y:S01]  /*6b10*/  FSEL R21, R21, R110, P6 ;  /* 0x0000006e15157208 */ /* 0x000fe20003000000 */
[----:B------:R-:W-:Y:S01]  /*6b20*/  FMUL.FTZ R52, R245, R52 ;  /* 0x00000034f5347220 */ /* 0x000fe20000410000 */
[-C--:B------:R-:W-:Y:S02]  /*6b30*/  FSEL R48, R48, R110.reuse, P5 ;  /* 0x0000006e30307208 */ /* 0x080fe40002800000 */
        /* <DEDUP_REMOVED lines=14> */
[----:B------:R-:W-:Y:S02]  /*6c20*/  F2FP.BF16.F32.PACK_AB R48, R49, R48 ;  /* 0x000000303130723e */ /* 0x000fe400000010ff */
        /* <DEDUP_REMOVED lines=15> */
[----:B------:R-:W-:Y:S02]  /*6d20*/  @!P0 LEA R102, P5, R17, R127, 0x7 ;  /* 0x0000007f11668211 */ /* 0x000fe400078a38ff */
[----:B------:R-:W-:Y:S02]  /*6d30*/  SEL R21, R21, 0x2000, !P6 ;  /* 0x0000200015157807 */ /* 0x000fe40007000000 */
[----:B--2---:R-:W-:Y:S01]  /*6d40*/  @!P0 LEA.HI.X R103, R17, R126, R16, 0x7, P5 ;  /* 0x0000007e11678211 */ /* 0x004fe200028f3c10 */
[----:B------:R-:W-:Y:S02]  /*6d50*/  @!P2 IMAD.MOV.U32 R16, RZ, RZ, R127 ;  /* 0x000000ffff10a224 */ /* 0x000fe400078e007f */
[--C-:B------:R-:W-:Y:S02]  /*6d60*/  IMAD.IADD R169, R169, 0x1, R21.reuse ;  /* 0x00000001a9a97824 */ /* 0x100fe400078e0215 */
        /* <DEDUP_REMOVED lines=16> */
.L_x_734:
[----:B------:R-:W-:Y:S01]  /*6e70*/  FSETP.GE.FTZ.AND P0, PT, R184, RZ, PT ;  /* 0x000000ffb800720b */ /* 0x000fe20003f16000 */
[C---:B-----5:R-:W-:Y:S01]  /*6e80*/  FADD.FTZ R6, -R251.reuse, R6 ;  /* 0x00000006fb067221 */ /* 0x060fe20000010100 */
[----:B------:R-:W-:Y:S01]  /*6e90*/  FSETP.GE.FTZ.AND P2, PT, R198, RZ, PT ;  /* 0x000000ffc600720b */ /* 0x000fe20003f56000 */
[----:B------:R-:W-:Y:S01]  /*6ea0*/  STS [R142+0xa000], R177 ;  /* 0x00a000b18e007388 */ /* 0x000fe20000000800 */
[----:B------:R-:W-:Y:S01]  /*6eb0*/  FSETP.GE.FTZ.AND P6, PT, R186, RZ, PT ;  /* 0x000000ffba00720b */ /* 0x000fe20003fd6000 */
[C---:B------:R-:W-:Y:S01]  /*6ec0*/  FADD.FTZ R23, -R251.reuse, R23 ;  /* 0x00000017fb177221 */ /* 0x040fe20000010100 */
[-C--:B------:R-:W-:Y:S01]  /*6ed0*/  FSEL R6, R6, R251.reuse, P0 ;  /* 0x000000fb06067208 */ /* 0x080fe20000000000 */
[C---:B------:R-:W-:Y:S01]  /*6ee0*/  FADD.FTZ R22, -R251.reuse, R22 ;  /* 0x00000016fb167221 */ /* 0x040fe20000010100 */
[----:B------:R-:W-:Y:S01]  /*6ef0*/  FSETP.GE.FTZ.AND P0, PT, R204, RZ, PT ;  /* 0x000000ffcc00720b */ /* 0x000fe20003f16000 */
        /* <DEDUP_REMOVED lines=8> */
[----:B------:R-:W-:Y:S01]  /*6f80*/  FADD.FTZ R38, -R251, R38 ;  /* 0x00000026fb267221 */ /* 0x000fe20000010100 */
[-C--:B------:R-:W-:Y:S01]  /*6f90*/  FSEL R23, R23, R251.reuse, P0 ;  /* 0x000000fb17177208 */ /* 0x080fe20000000000 */
[C---:B------:R-:W-:Y:S01]  /*6fa0*/  FADD.FTZ R35, -R251.reuse, R35 ;  /* 0x00000023fb237221 */ /* 0x040fe20000010100 */
[----:B------:R-:W-:Y:S01]  /*6fb0*/  FSETP.GE.FTZ.AND P0, PT, R238, RZ, PT ;  /* 0x000000ffee00720b */ /* 0x000fe20003f16000 */
[----:B------:R-:W-:Y:S01]  /*6fc0*/  FADD.FTZ R34, -R251, R34 ;  /* 0x00000022fb227221 */ /* 0x000fe20000010100 */
[----:B------:R-:W-:Y:S01]  /*6fd0*/  FSETP.GE.FTZ.AND P5, PT, R197, RZ, PT ;  /* 0x000000ffc500720b */ /* 0x000fe20003fb6000 */
[----:B------:R-:W-:Y:S01]  /*6fe0*/  FADD.FTZ R55, -R251, R55 ;  /* 0x00000037fb377221 */ /* 0x000fe20000010100 */
[-C--:B------:R-:W-:Y:S01]  /*6ff0*/  FSEL R39, R39, R251.reuse, P0 ;  /* 0x000000fb27277208 */ /* 0x080fe20000000000 */
[----:B------:R-:W-:Y:S01]  /*7000*/  FADD.FTZ R51, -R251, R51 ;  /* 0x00000033fb337221 */ /* 0x000fe20000010100 */
[----:B------:R-:W-:Y:S01]  /*7010*/  FSETP.GE.FTZ.AND P0, PT, R237, RZ, PT ;  /* 0x000000ffed00720b */ /* 0x000fe20003f16000 */
[----:B------:R-:W-:Y:S01]  /*7020*/  FADD.FTZ R54, -R251, R54 ;  /* 0x00000036fb367221 */ /* 0x000fe20000010100 */
[----:B------:R-:W-:Y:S01]  /*7030*/  FSETP.GE.FTZ.AND P2, PT, R239, RZ, PT ;  /* 0x000000ffef00720b */ /* 0x000fe20003f56000 */
[----:B------:R-:W-:Y:S01]  /*7040*/  FADD.FTZ R66, -R251, R66 ;  /* 0x00000042fb427221 */ /* 0x000fe20000010100 */
[-C--:B------:R-:W-:Y:S01]  /*7050*/  FSEL R50, R50, R251.reuse, P0 ;  /* 0x000000fb32327208 */ /* 0x080fe20000000000 */
[C---:B------:R-:W-:Y:S01]  /*7060*/  FADD.FTZ R8, -R111.reuse, R8 ;  /* 0x000000086f087221 */ /* 0x040fe20000010100 */
[----:B------:R-:W-:Y:S01]  /*7070*/  FSETP.GE.FTZ.AND P0, PT, R232, RZ, PT ;  /* 0x000000ffe800720b */ /* 0x000fe20003f16000 */
[----:B------:R-:W-:Y:S01]  /*7080*/  FADD.FTZ R13, -R111, R13 ;  /* 0x0000000d6f0d7221 */ /* 0x000fe20000010100 */
[-C--:B------:R-:W-:Y:S01]  /*7090*/  FSEL R7, R7, R251.reuse, P6 ;  /* 0x000000fb07077208 */ /* 0x080fe20003000000 */
[C---:B------:R-:W-:Y:S01]  /*70a0*/  FADD.FTZ R24, -R111.reuse, R24 ;  /* 0x000000186f187221 */ /* 0x040fe20000010100 */
[-C--:B------:R-:W-:Y:S01]  /*70b0*/  FSEL R18, R18, R251.reuse, P5 ;  /* 0x000000fb12127208 */ /* 0x080fe20002800000 */
[C---:B------:R-:W-:Y:S01]  /*70c0*/  FADD.FTZ R9, -R111.reuse, R9 ;  /* 0x000000096f097221 */ /* 0x040fe20000010100 */
[-C--:B------:R-:W-:Y:S01]  /*70d0*/  FSEL R38, R38, R251.reuse, P2 ;  /* 0x000000fb26267208 */ /* 0x080fe20001000000 */
[C---:B------:R-:W-:Y:S01]  /*70e0*/  FADD.FTZ R25, -R111.reuse, R25 ;  /* 0x000000196f197221 */ /* 0x040fe20000010100 */
[----:B------:R-:W-:Y:S01]  /*70f0*/  FSETP.GE.FTZ.AND P5, PT, R240, RZ, PT ;  /* 0x000000fff000720b */ /* 0x000fe20003fb6000 */
[----:B------:R-:W-:Y:S01]  /*7100*/  FADD.FTZ R12, -R111, R12 ;  /* 0x0000000c6f0c7221 */ /* 0x000fe20000010100 */
[----:B------:R-:W-:Y:S01]  /*7110*/  FSETP.GE.FTZ.AND P6, PT, R241, RZ, PT ;  /* 0x000000fff100720b */ /* 0x000fe20003fd6000 */
[C---:B------:R-:W-:Y:S01]  /*7120*/  FADD.FTZ R29, -R111.reuse, R29 ;  /* 0x0000001d6f1d7221 */ /* 0x040fe20000010100 */
[----:B------:R-:W-:Y:S01]  /*7130*/  FSETP.GE.FTZ.AND P2, PT, R234, RZ, PT ;  /* 0x000000ffea00720b */ /* 0x000fe20003f56000 */
[----:B------:R-:W-:Y:S01]  /*7140*/  FADD.FTZ R41, -R111, R41 ;  /* 0x000000296f297221 */ /* 0x000fe20000010100 */
        /* <DEDUP_REMOVED lines=16> */
[----:B------:R-:W-:Y:S01]  /*7250*/  FSEL R66, R66, R251, P2 ;  /* 0x000000fb42427208 */ /* 0x000fe20001000000 */
[----:B------:R-:W-:Y:S01]  /*7260*/  @P0 FADD.FTZ R251, -R251, R67 ;  /* 0x00000043fbfb0221 */ /* 0x000fe20000010100 */
        /* <DEDUP_REMOVED lines=8> */
[----:B------:R-:W-:Y:S01]  /*72f0*/  FSETP.GE.FTZ.AND P2, PT, R192, RZ, PT ;  /* 0x000000ffc000720b */ /* 0x000fe20003f56000 */
[----:B------:R-:W-:Y:S01]  /*7300*/  FADD.FTZ R14, -R252, R14 ;  /* 0x0000000efc0e7221 */ /* 0x000fe20000010100 */
[----:B------:R-:W-:Y:S01]  /*7310*/  FSEL R13, R13, R111, P0 ;  /* 0x0000006f0d0d7208 */ /* 0x000fe20000000000 */
[----:B------:R-:W-:Y:S01]  /*7320*/  FMUL.FTZ R19, R198, R19 ;  /* 0x00000013c6137220 */ /* 0x000fe20000410000 */
[----:B------:R-:W-:Y:S01]  /*7330*/  FSETP.GE.FTZ.AND P0, PT, R202, RZ, PT ;  /* 0x000000ffca00720b */ /* 0x000fe20003f16000 */
        /* <DEDUP_REMOVED lines=8> */
[C---:B------:R-:W-:Y:S01]  /*73c0*/  FADD.FTZ R27, -R252.reuse, R27 ;  /* 0x0000001bfc1b7221 */ /* 0x040fe20000010100 */
[----:B------:R-:W-:Y:S01]  /*73d0*/  FSEL R25, R25, R111, P0 ;  /* 0x0000006f19197208 */ /* 0x000fe20000000000 */
[----:B------:R-:W-:Y:S01]  /*73e0*/  FADD.FTZ R26, -R252, R26 ;  /* 0x0000001afc1a7221 */ /* 0x000fe20000010100 */
[----:B------:R-:W-:Y:S01]  /*73f0*/  FSETP.GE.FTZ.AND P0, PT, R230, RZ, PT ;  /* 0x000000ffe600720b */ /* 0x000fe20003f16000 */
[----:B------:R-:W-:Y:S01]  /*7400*/  FMUL.FTZ R23, R203, R23 ;  /* 0x00000017cb177220 */ /* 0x000fe20000410000 */
[-C--:B------:R-:W-:Y:S01]  /*7410*/  FSEL R12, R12, R111.reuse, P2 ;  /* 0x0000006f0c0c7208 */ /* 0x080fe20001000000 */
[----:B------:R-:W-:Y:S01]  /*7420*/  FMUL.FTZ R22, R204, R22 ;  /* 0x00000016cc167220 */ /* 0x000fe20000410000 */
        /* <DEDUP_REMOVED lines=26> */
[----:B------:R-:W-:Y:S01]  /*75d0*/  FSETP.GE.FTZ.AND P2, PT, R225, RZ, PT ;  /* 0x000000ffe100720b */ /* 0x000fe20003f56000 */
[----:B------:R-:W-:Y:S01]  /*75e0*/  FADD.FTZ R46, -R252, R46 ;  /* 0x0000002efc2e7221 */ /* 0x000fe20000010100 */
[----:B------:R-:W-:Y:S01]  /*75f0*/  F2FP.BF16.F32.PACK_AB R6, R7, R6 ;  /* 0x000000060706723e */ /* 0x000fe200000010ff */
[----:B------:R-:W-:Y:S01]  /*7600*/  IMAD.MOV.U32 R7, RZ, RZ, 0x10 ;  /* 0x00000010ff077424 */ /* 0x000fe200078e00ff */
[-C--:B------:R-:W-:Y:S01]  /*7610*/  FSEL R56, R56, R111.reuse, P6 ;  /* 0x0000006f38387208 */ /* 0x080fe20003000000 */
[----:B------:R-:W-:Y:S01]  /*7620*/  FADD.FTZ R47, -R252, R47 ;  /* 0x0000002ffc2f7221 */ /* 0x000fe20000010100 */
[----:B------:R-:W-:Y:S01]  /*7630*/  FSEL R57, R57, R111, P5 ;  /* 0x0000006f39397208 */ /* 0x000fe20002800000 */
[----:B------:R2:W-:Y:S01]  /*7640*/  STS [R142+0xa400], R6 ;  /* 0x00a400068e007388 */ /* 0x0005e20000000800 */
[----:B------:R-:W-:Y:S01]  /*7650*/  FSETP.GE.FTZ.AND P5, PT, R190, RZ, PT ;  /* 0x000000ffbe00720b */ /* 0x000fe20003fb6000 */
[----:B------:R-:W-:Y:S01]  /*7660*/  FMUL.FTZ R50, R237, R50 ;  /* 0x00000032ed327220 */ /* 0x000fe20000410000 */
[----:B------:R-:W-:Y:S01]  /*7670*/  FSETP.GE.FTZ.AND P6, PT, R189, RZ, PT ;  /* 0x000000ffbd00720b */ /* 0x000fe20003fd6000 */
[----:B------:R-:W-:Y:S01]  /*7680*/  FMUL.FTZ R51, R236, R51 ;  /* 0x00000033ec337220 */ /* 0x000fe20000410000 */
[----:B------:R-:W-:Y:S01]  /*7690*/  FSEL R60, R60, R111, P2 ;  /* 0x0000006f3c3c7208 */ /* 0x000fe20001000000 */
[----:B------:R-:W-:Y:S01]  /*76a0*/  @P0 FADD.FTZ R111, -R111, R61 ;  /* 0x0000003d6f6f0221 */ /* 0x000fe20000010100 */
[----:B------:R-:W-:Y:S01]  /*76b0*/  FSEL R11, R11, R252, P5 ;  /* 0x000000fc0b0b7208 */ /* 0x000fe20002800000 */
[----:B------:R-:W-:Y:S01]  /*76c0*/  FMUL.FTZ R40, R231, R40 ;  /* 0x00000028e7287220 */ /* 0x000fe20000410000 */
[----:B------:R-:W-:Y:S01]  /*76d0*/  FSETP.GE.FTZ.AND P0, PT, R194, RZ, PT ;  /* 0x000000ffc200720b */ /* 0x000fe20003f16000 */
[----:B------:R-:W-:Y:S01]  /*76e0*/  FMUL.FTZ R41, R230, R41 ;  /* 0x00000029e6297220 */ /* 0x000fe20000410000 */
[----:B------:R-:W-:Y:S01]  /*76f0*/  FSEL R10, R10, R252, P6 ;  /* 0x000000fc0a0a7208 */ /* 0x000fe20003000000 */
[----:B------:R-:W-:Y:S01]  /*7700*/  FMUL.FTZ R11, R190, R11 ;  /* 0x0000000bbe0b7220 */ /* 0x000fe20000410000 */
[----:B------:R-:W-:Y:S01]  /*7710*/  FSETP.GE.FTZ.AND P2, PT, R193, RZ, PT ;  /* 0x000000ffc100720b */ /* 0x000fe20003f56000 */
[----:B------:R-:W-:Y:S01]  /*7720*/  FMUL.FTZ R44, R229, R44 ;  /* 0x0000002ce52c7220 */ /* 0x000fe20000410000 */
[----:B------:R-:W-:Y:S01]  /*7730*/  SEL R7, R7, 0xfffffff0, !P1 ;  /* 0xfffffff007077807 */ /* 0x000fe20004800000 */
[----:B------:R-:W-:Y:S01]  /*7740*/  FMUL.FTZ R10, R189, R10 ;  /* 0x0000000abd0a7220 */ /* 0x000fe20000410000 */
[-C--:B------:R-:W-:Y:S01]  /*7750*/  FSEL R15, R15, R252.reuse, P0 ;  /* 0x000000fc0f0f7208 */ /* 0x080fe20000000000 */
[----:B------:R-:W-:Y:S01]  /*7760*/  FMUL.FTZ R45, R228, R45 ;  /* 0x0000002de42d7220 */ /* 0x000fe20000410000 */
[----:B------:R-:W-:Y:S01]  /*7770*/  FSEL R14, R14, R252, P2 ;  /* 0x000000fc0e0e7208 */ /* 0x000fe20001000000 */
[----:B------:R-:W-:Y:S01]  /*7780*/  IMAD.IADD R7, R142, 0x1, R7 ;  /* 0x000000018e077824 */ /* 0x000fe200078e0207 */
[----:B------:R-:W-:Y:S01]  /*7790*/  F2FP.BF16.F32.PACK_AB R18, R19, R18 ;  /* 0x000000121312723e */ /* 0x000fe200000010ff */
[----:B------:R-:W-:Y:S01]  /*77a0*/  FMUL.FTZ R15, R194, R15 ;  /* 0x0000000fc20f7220 */ /* 0x000fe20000410000 */
[----:B------:R-:W-:Y:S01]  /*77b0*/  F2FP.BF16.F32.PACK_AB R8, R9, R8 ;  /* 0x000000080908723e */ /* 0x000fe200000010ff */
[----:B------:R-:W-:Y:S01]  /*77c0*/  FMUL.FTZ R14, R193, R14 ;  /* 0x0000000ec10e7220 */ /* 0x000fe20000410000 */
[----:B------:R-:W-:Y:S01]  /*77d0*/  F2FP.BF16.F32.PACK_AB R10, R11, R10 ;  /* 0x0000000a0b0a723e */ /* 0x000fe200000010ff */
[----:B------:R3:W-:Y:S01]  /*77e0*/  STS [R7+0xa000], R5 ;  /* 0x00a0000507007388 */ /* 0x0007e20000000800 */
[----:B------:R-:W-:Y:S01]  /*77f0*/  FSETP.GE.FTZ.AND P0, PT, R199, RZ, PT ;  /* 0x000000ffc700720b */ /* 0x000fe20003f16000 */
[----:B------:R-:W-:Y:S01]  /*7800*/  FADD.FTZ R58, -R252, R58 ;  /* 0x0000003afc3a7221 */ /* 0x000fe20000010100 */
[----:B------:R-:W-:Y:S01]  /*7810*/  FSETP.GE.FTZ.AND P2, PT, R200, RZ, PT ;  /* 0x000000ffc800720b */ /* 0x000fe20003f56000 */
[----:B------:R-:W-:Y:S01]  /*7820*/  STS [R7+0xa400], R18 ;  /* 0x00a4001207007388 */ /* 0x000fe20000000800 */
[----:B------:R-:W-:Y:S01]  /*7830*/  F2FP.BF16.F32.PACK_AB R12, R13, R12 ;  /* 0x0000000c0d0c723e */ /* 0x000fe200000010ff */
[----:B------:R-:W-:Y:S01]  /*7840*/  FADD.FTZ R59, -R252, R59 ;  /* 0x0000003bfc3b7221 */ /* 0x000fe20000010100 */
[----:B------:R-:W-:Y:S01]  /*7850*/  F2FP.BF16.F32.PACK_AB R14, R15, R14 ;  /* 0x0000000e0f0e723e */ /* 0x000fe200000010ff */
[----:B------:R-:W-:Y:S01]  /*7860*/  STS [R142+0xc000], R8 ;  /* 0x00c000088e007388 */ /* 0x000fe20000000800 */
[----:B------:R-:W-:Y:S01]  /*7870*/  FSEL R27, R27, R252, P0 ;  /* 0x000000fc1b1b7208 */ /* 0x000fe20000000000 */
[----:B------:R-:W-:Y:S01]  /*7880*/  FMUL.FTZ R54, R235, R54 ;  /* 0x00000036eb367220 */ /* 0x000fe20000410000 */
[----:B------:R-:W-:Y:S01]  /*7890*/  FSEL R26, R26, R252, P2 ;  /* 0x000000fc1a1a7208 */ /* 0x000fe20001000000 */
[----:B------:R-:W-:Y:S01]  /*78a0*/  STS [R142+0xc400], R10 ;  /* 0x00c4000a8e007388 */ /* 0x000fe20000000800 */
[----:B------:R-:W-:Y:S01]  /*78b0*/  FSETP.GE.FTZ.AND P0, PT, R214, RZ, PT ;  /* 0x000000ffd600720b */ /* 0x000fe20003f16000 */
[----:B------:R-:W-:Y:S01]  /*78c0*/  FMUL.FTZ R27, R199, R27 ;  /* 0x0000001bc71b7220 */ /* 0x000fe20000410000 */
[----:B------:R-:W-:Y:S01]  /*78d0*/  FSETP.GE.FTZ.AND P2, PT, R211, RZ, PT ;  /* 0x000000ffd300720b */ /* 0x000fe20003f56000 */
[----:B------:R-:W-:Y:S01]  /*78e0*/  STS [R7+0xc000], R12 ;  /* 0x00c0000c07007388 */ /* 0x000fe20000000800 */
[----:B------:R-:W-:Y:S01]  /*78f0*/  F2FP.BF16.F32.PACK_AB R22, R23, R22 ;  /* 0x000000161716723e */ /* 0x000fe200000010ff */
[----:B------:R-:W-:Y:S01]  /*7900*/  FMUL.FTZ R26, R200, R26 ;  /* 0x0000001ac81a7220 */ /* 0x000fe20000410000 */
[-C--:B------:R-:W-:Y:S01]  /*7910*/  FSEL R31, R31, R252.reuse, P0 ;  /* 0x000000fc1f1f7208 */ /* 0x080fe20000000000 */
[----:B------:R-:W-:Y:S01]  /*7920*/  STS [R7+0xc400], R14 ;  /* 0x00c4000e07007388 */ /* 0x000fe20000000800 */
[----:B------:R-:W-:Y:S01]  /*7930*/  FSEL R30, R30, R252, P2 ;  /* 0x000000fc1e1e7208 */ /* 0x000fe20001000000 */
[----:B------:R-:W-:Y:S01]  /*7940*/  FMUL.FTZ R55, R234, R55 ;  /* 0x00000037ea377220 */ /* 0x000fe20000410000 */
[----:B------:R-:W-:Y:S01]  /*7950*/  F2FP.BF16.F32.PACK_AB R34, R35, R34 ;  /* 0x000000222322723e */ /* 0x000fe200000010ff */
[----:B------:R-:W-:Y:S01]  /*7960*/  STS [R174+0xa000], R4 ;  /* 0x00a00004ae007388 */ /* 0x000fe20000000800 */
[----:B------:R-:W-:Y:S01]  /*7970*/  FMUL.FTZ R31, R214, R31 ;  /* 0x0000001fd61f7220 */ /* 0x000fe20000410000 */
[----:B------:R-:W-:Y:S01]  /*7980*/  FMUL.FTZ R30, R211, R30 ;  /* 0x0000001ed31e7220 */ /* 0x000fe20000410000 */
[----:B------:R-:W-:Y:S01]  /*7990*/  F2FP.BF16.F32.PACK_AB R24, R25, R24 ;  /* 0x000000181918723e */ /* 0x000fe200000010ff */
[----:B------:R-:W-:Y:S01]  /*79a0*/  STS [R174+0xa400], R22 ;  /* 0x00a40016ae007388 */ /* 0x000fe20000000800 */
[----:B------:R-:W-:Y:S01]  /*79b0*/  F2FP.BF16.F32.PACK_AB R26, R27, R26 ;  /* 0x0000001a1b1a723e */ /* 0x000fe200000010ff */
[----:B------:R-:W-:Y:S01]  /*79c0*/  FADD.FTZ R62, -R252, R62 ;  /* 0x0000003efc3e7221 */ /* 0x000fe20000010100 */
[----:B------:R-:W-:Y:S01]  /*79d0*/  FSETP.GE.FTZ.AND P2, PT, R223, RZ, PT ;  /* 0x000000ffdf00720b */ /* 0x000fe20003f56000 */
[----:B------:R-:W-:Y:S01]  /*79e0*/  STS [R171+0xa000], R32 ;  /* 0x00a00020ab007388 */ /* 0x000fe20000000800 */
[----:B------:R-:W-:Y:S01]  /*79f0*/  FSETP.GE.FTZ.AND P0, PT, R222, RZ, PT ;  /* 0x000000ffde00720b */ /* 0x000fe20003f16000 */
[----:B------:R-:W-:Y:S01]  /*7a00*/  FMUL.FTZ R66, R233, R66 ;  /* 0x00000042e9427220 */ /* 0x000fe20000410000 */
[----:B------:R-:W-:Y:S01]  /*7a10*/  F2FP.BF16.F32.PACK_AB R28, R29, R28 ;  /* 0x0000001c1d1c723e */ /* 0x000fe200000010ff */
[----:B------:R-:W-:Y:S01]  /*7a20*/  STS [R171+0xa400], R34 ;  /* 0x00a40022ab007388 */ /* 0x000fe20000000800 */
[----:B------:R-:W-:Y:S01]  /*7a30*/  F2FP.BF16.F32.PACK_AB R30, R31, R30 ;  /* 0x0000001e1f1e723e */ /* 0x000fe200000010ff */
[----:B------:R-:W-:Y:S01]  /*7a40*/  FMUL.FTZ R232, R232, R251 ;  /* 0x000000fbe8e87220 */ /* 0x000fe20000410000 */
[-C--:B------:R-:W-:Y:S01]  /*7a50*/  FSEL R42, R42, R252.reuse, P2 ;  /* 0x000000fc2a2a7208 */ /* 0x080fe20001000000 */
[----:B------:R-:W-:Y:S01]  /*7a60*/  STS [R174+0xc000], R24 ;  /* 0x00c00018ae007388 */ /* 0x000fe20000000800 */
[----:B------:R-:W-:Y:S01]  /*7a70*/  FSEL R43, R43, R252, P0 ;  /* 0x000000fc2b2b7208 */ /* 0x000fe20000000000 */
[----:B------:R-:W-:Y:S01]  /*7a80*/  FMUL.FTZ R56, R227, R56 ;  /* 0x00000038e3387220 */ /* 0x000fe20000410000 */
[----:B------:R-:W-:Y:S01]  /*7a90*/  FSETP.GE.FTZ.AND P5, PT, R221, RZ, PT ;  /* 0x000000ffdd00720b */ /* 0x000fe20003fb6000 */
[----:B------:R-:W-:Y:S01]  /*7aa0*/  STS [R174+0xc400], R26 ;  /* 0x00c4001aae007388 */ /* 0x000fe20000000800 */
[----:B------:R-:W-:Y:S01]  /*7ab0*/  FSETP.GE.FTZ.AND P2, PT, R220, RZ, PT ;  /* 0x000000ffdc00720b */ /* 0x000fe20003f56000 */
[----:B------:R-:W-:Y:S01]  /*7ac0*/  FMUL.FTZ R42, R223, R42 ;  /* 0x0000002adf2a7220 */ /* 0x000fe20000410000 */
[----:B------:R-:W-:Y:S01]  /*7ad0*/  F2FP.BF16.F32.PACK_AB R38, R39, R38 ;  /* 0x000000262726723e */ /* 0x000fe200000010ff */
[----:B------:R-:W-:Y:S01]  /*7ae0*/  STS [R171+0xc000], R28 ;  /* 0x00c0001cab007388 */ /* 0x000fe20000000800 */
[-C--:B------:R-:W-:Y:S01]  /*7af0*/  FSEL R46, R46, R252.reuse, P5 ;  /* 0x000000fc2e2e7208 */ /* 0x080fe20002800000 */
[----:B------:R-:W-:Y:S01]  /*7b00*/  FMUL.FTZ R43, R222, R43 ;  /* 0x0000002bde2b7220 */ /* 0x000fe20000410000 */
[----:B------:R-:W-:Y:S01]  /*7b10*/  FSEL R47, R47, R252, P2 ;  /* 0x000000fc2f2f7208 */ /* 0x000fe20001000000 */
[----:B------:R-:W-:Y:S01]  /*7b20*/  STS [R171+0xc400], R30 ;  /* 0x00c4001eab007388 */ /* 0x000fe20000000800 */
        /* <DEDUP_REMOVED lines=9> */
[----:B------:R-:W-:Y:S01]  /*7bc0*/  FMUL.FTZ R60, R225, R60 ;  /* 0x0000003ce13c7220 */ /* 0x000fe20000410000 */
[----:B------:R-:W-:Y:S01]  /*7bd0*/  FSETP.GE.FTZ.AND P6, PT, R219, RZ, PT ;  /* 0x000000ffdb00720b */ /* 0x000fe20003fd6000 */
[----:B------:R-:W-:Y:S01]  /*7be0*/  STS [R209+-0x8000], R48 ;  /* 0xff800030d1007388 */ /* 0x000fe20000000800 */
[----:B------:R-:W-:Y:S01]  /*7bf0*/  FSETP.GE.FTZ.AND P5, PT, R218, RZ, PT ;  /* 0x000000ffda00720b */ /* 0x000fe20003fb6000 */
[----:B------:R-:W-:Y:S01]  /*7c00*/  FMUL.FTZ R111, R224, R111 ;  /* 0x0000006fe06f7220 */ /* 0x000fe20000410000 */
[----:B------:R-:W-:Y:S01]  /*7c10*/  F2FP.BF16.F32.PACK_AB R44, R45, R44 ;  /* 0x0000002c2d2c723e */ /* 0x000fe200000010ff */
[----:B------:R-:W-:Y:S01]  /*7c20*/  STS [R209+-0x7c00], R50 ;  /* 0xff840032d1007388 */ /* 0x000fe20000000800 */
[----:B------:R-:W-:Y:S01]  /*7c30*/  F2FP.BF16.F32.PACK_AB R46, R47, R46 ;  /* 0x0000002e2f2e723e */ /* 0x000fe200000010ff */
[----:B------:R-:W-:Y:S01]  /*7c40*/  IMAD.SHL.U32 R40, R2, 0x20, RZ ;  /* 0x0000002002287824 */ /* 0x000fe200078e00ff */
[-C--:B------:R-:W-:Y:S01]  /*7c50*/  FSEL R58, R58, R252.reuse, P6 ;  /* 0x000000fc3a3a7208 */ /* 0x080fe20003000000 */
[----:B------:R-:W-:Y:S01]  /*7c60*/  STS [R210+-0x6000], R41 ;  /* 0xffa00029d2007388 */ /* 0x000fe20000000800 */
[----:B------:R-:W-:Y:S02]  /*7c70*/  FSEL R59, R59, R252, P5 ;  /* 0x000000fc3b3b7208 */ /* 0x000fe40002800000 */
[----:B------:R-:W-:Y:S01]  /*7c80*/  FSETP.GE.FTZ.AND P2, PT, R217, RZ, PT ;  /* 0x000000ffd900720b */ /* 0x000fe20003f56000 */
[----:B------:R-:W-:Y:S01]  /*7c90*/  STS [R210+-0x5c00], R42 ;  /* 0xffa4002ad2007388 */ /* 0x000fe20000000800 */
[----:B------:R-:W-:Y:S01]  /*7ca0*/  F2FP.BF16.F32.PACK_AB R54, R55, R54 ;  /* 0x000000363736723e */ /* 0x000fe200000010ff */
[----:B------:R-:W-:Y:S01]  /*7cb0*/  FMUL.FTZ R58, R219, R58 ;  /* 0x0000003adb3a7220 */ /* 0x000fe20000410000 */
[----:B------:R-:W-:Y:S01]  /*7cc0*/  FSEL R62, R62, R252, P2 ;  /* 0x000000fc3e3e7208 */ /* 0x000fe20001000000 */
[----:B------:R-:W-:Y:S01]  /*7cd0*/  STS [R209+-0x6000], R44 ;  /* 0xffa0002cd1007388 */ /* 0x000fe20000000800 */
[----:B------:R-:W-:Y:S01]  /*7ce0*/  FMUL.FTZ R59, R218, R59 ;  /* 0x0000003bda3b7220 */ /* 0x000fe20000410000 */
[----:B------:R-:W-:Y:S01]  /*7cf0*/  @P0 FADD.FTZ R252, -R252, R63 ;  /* 0x0000003ffcfc0221 */ /* 0x000fe20000010100 */
[----:B--2---:R-:W-:Y:S01]  /*7d00*/  F2FP.BF16.F32.PACK_AB R6, R232, R66 ;  /* 0x00000042e806723e */ /* 0x004fe200000010ff */
[----:B------:R-:W-:Y:S01]  /*7d10*/  STS [R209+-0x5c00], R46 ;  /* 0xffa4002ed1007388 */ /* 0x000fe20000000800 */
[----:B------:R-:W-:Y:S01]  /*7d20*/  F2FP.BF16.F32.PACK_AB R64, R110, R64 ;  /* 0x000000406e40723e */ /* 0x000fe200000010ff */
[----:B------:R-:W-:Y:S01]  /*7d30*/  FMUL.FTZ R62, R217, R62 ;  /* 0x0000003ed93e7220 */ /* 0x000fe20000410000 */
[----:B------:R-:W-:Y:S01]  /*7d40*/  FMUL.FTZ R216, R216, R252 ;  /* 0x000000fcd8d87220 */ /* 0x000fe20000410000 */
[----:B------:R-:W-:Y:S01]  /*7d50*/  STS [R208+-0x8000], R52 ;  /* 0xff800034d0007388 */ /* 0x000fe20000000800 */
[----:B---3--:R-:W-:Y:S01]  /*7d60*/  F2FP.BF16.F32.PACK_AB R5, R57, R56 ;  /* 0x000000383905723e */ /* 0x008fe200000010ff */
[----:B------:R-:W-:Y:S01]  /*7d70*/  IMAD.SHL.U32 R56, R2, 0x4, RZ ;  /* 0x0000000402387824 */ /* 0x000fe200078e00ff */
[----:B------:R-:W-:Y:S01]  /*7d80*/  F2FP.BF16.F32.PACK_AB R59, R59, R58 ;  /* 0x0000003a3b3b723e */ /* 0x000fe200000010ff */
[----:B------:R-:W-:Y:S01]  /*7d90*/  STS [R208+-0x7c00], R54 ;  /* 0xff840036d0007388 */ /* 0x000fe20000000800 */
[----:B------:R-:W-:Y:S02]  /*7da0*/  F2FP.BF16.F32.PACK_AB R60, R111, R60 ;  /* 0x0000003c6f3c723e */ /* 0x000fe400000010ff */
[----:B------:R-:W-:Y:S01]  /*7db0*/  F2FP.BF16.F32.PACK_AB R62, R216, R62 ;  /* 0x0000003ed83e723e */ /* 0x000fe200000010ff */
[----:B------:R2:W-:Y:S01]  /*7dc0*/  STS [R207+-0x8000], R64 ;  /* 0xff800040cf007388 */ /* 0x0005e20000000800 */
[--C-:B------:R-:W-:Y:S02]  /*7dd0*/  SHF.R.U32.HI R57, RZ, 0x4, R2.reuse ;  /* 0x00000004ff397819 */ /* 0x100fe40000011602 */
[----:B------:R-:W-:Y:S01]  /*7de0*/  LOP3.LUT R63, R100, 0xd8, RZ, 0xc0, !PT ;  /* 0x000000d8643f7812 */ /* 0x000fe200078ec0ff */
[----:B------:R-:W-:Y:S01]  /*7df0*/  STS [R207+-0x7c00], R6 ;  /* 0xff840006cf007388 */ /* 0x000fe20000000800 */
[----:B------:R-:W-:Y:S02]  /*7e00*/  LOP3.LUT R57, R57, 0x8, RZ, 0xc0, !PT ;  /* 0x0000000839397812 */ /* 0x000fe400078ec0ff */
[--C-:B------:R-:W-:Y:S01]  /*7e10*/  LOP3.LUT R63, R63, 0x18, R2.reuse, 0x78, !PT ;  /* 0x000000183f3f7812 */ /* 0x100fe200078e7802 */
[----:B------:R-:W-:Y:S01]  /*7e20*/  STS [R208+-0x6000], R5 ;  /* 0xffa00005d0007388 */ /* 0x000fe20000000800 */
[----:B------:R-:W-:Y:S02]  /*7e30*/  LOP3.LUT R58, R57, 0x10, R2, 0xf8, !PT ;  /* 0x00000010393a7812 */ /* 0x000fe400078ef802 */
[----:B------:R-:W-:Y:S01]  /*7e40*/  LOP3.LUT R63, R63, 0x1f20, R100, 0xf8, !PT ;  /* 0x00001f203f3f7812 */ /* 0x000fe200078ef864 */
[----:B------:R-:W-:Y:S01]  /*7e50*/  STS [R208+-0x5c00], R59 ;  /* 0xffa4003bd0007388 */ /* 0x000fe20000000800 */
[----:B------:R-:W-:Y:S02]  /*7e60*/  LOP3.LUT R58, R58, 0xc0, R40, 0xf8, !PT ;  /* 0x000000c03a3a7812 */ /* 0x000fe400078ef828 */
[----:B------:R-:W-:Y:S01]  /*7e70*/  LEA R63, R63, UR4, 0x1 ;  /* 0x000000043f3f7c11 */ /* 0x000fe2000f8e08ff */
[----:B------:R-:W-:Y:S01]  /*7e80*/  STS [R207+-0x6000], R60 ;  /* 0xffa0003ccf007388 */ /* 0x000fe20000000800 */
[----:B------:R-:W-:Y:S03]  /*7e90*/  LOP3.LUT R58, R58, 0x18, R56, 0x78, !PT ;  /* 0x000000183a3a7812 */ /* 0x000fe600078e7838 */
[----:B------:R-:W-:Y:S01]  /*7ea0*/  STS [R207+-0x5c00], R62 ;  /* 0xffa4003ecf007388 */ /* 0x000fe20000000800 */
[----:B------:R-:W-:Y:S01]  /*7eb0*/  LOP3.LUT R58, R58, 0x120, R40, 0xf8, !PT ;  /* 0x000001203a3a7812 */ /* 0x000fe200078ef828 */
[----:B------:R-:W-:Y:S03]  /*7ec0*/  BAR.SYNC.DEFER_BLOCKING 0x0 ;  /* 0x0000000000007b1d */ /* 0x000fe60000010000 */
[----:B------:R-:W-:Y:S01]  /*7ed0*/  LEA R58, R58, UR4, 0x1 ;  /* 0x000000043a3a7c11 */ /* 0x000fe2000f8e08ff */
[----:B--2---:R-:W-:Y:S02]  /*7ee0*/  IMAD R64, R147, UR7, RZ ;  /* 0x0000000793407c24 */ /* 0x004fe4000f8e02ff */
[----:B------:R-:W-:Y:S04]  /*7ef0*/  LDSM.16.MT88.4 R4, [R101+UR4+0x12000] ;  /* 0x012000046504783b */ /* 0x000fe80008004200 */
[----:B------:R-:W2:Y:S04]  /*7f00*/  LDSM.16.MT88.4 R8, [R58+0x4000] ;  /* 0x004000003a08783b */ /* 0x000ea80000004200 */
[----:B------:R-:W3:Y:S04]  /*7f10*/  LDSM.16.MT88.4 R12, [R101+UR4+0x16000] ;  /* 0x01600004650c783b */ /* 0x000ee80008004200 */
[----:B-1----:R-:W-:Y:S04]  /*7f20*/  LDSM.16.MT88.4 R16, [R101+UR4+0x12800] ;  /* 0x012800046510783b */ /* 0x002fe80008004200 */
[----:B------:R-:W1:Y:S04]  /*7f30*/  LDSM.16.MT88.4 R20, [R58+0x4400] ;  /* 0x004400003a14783b */ /* 0x000e680000004200 */
[----:B------:R-:W4:Y:S04]  /*7f40*/  LDSM.16.MT88.4 R24, [R101+UR4+0x16800] ;  /* 0x016800046518783b */ /* 0x000f280008004200 */
        /* <DEDUP_REMOVED lines=11> */
[C---:B----4-:R-:W-:Y:S08]  /*8000*/  HMMA.16816.F32.BF16 R72, R24.reuse, R20, R72 ;  /* 0x000000141848723c */ /* 0x050ff00000041848 */
        /* <DEDUP_REMOVED lines=26> */
[-C--:B---3--:R-:W-:Y:S01]  /*81b0*/  HMMA.16816.F32.BF16 R68, R28, R32.reuse, R68 ;  /* 0x000000201c44723c */ /* 0x088fe20000041844 */
[----:B------:R-:W-:Y:S07]  /*81c0*/  BAR.SYNC.DEFER_BLOCKING 0x0 ;  /* 0x0000000000007b1d */ /* 0x000fee0000010000 */
[C---:B------:R-:W-:Y:S08]  /*81d0*/  HMMA.16816.F32.BF16 R72, R36.reuse, R32, R72 ;  /* 0x000000202448723c */ /* 0x040ff00000041848 */
[-C--:B------:R-:W-:Y:S08]  /*81e0*/  HMMA.16816.F32.BF16 R76, R36, R34.reuse, R76 ;  /* 0x00000022244c723c */ /* 0x080ff0000004184c */
[----:B------:R-:W-:Y:S08]  /*81f0*/  HMMA.16816.F32.BF16 R80, R28, R34, R80 ;  /* 0x000000221c50723c */ /* 0x000ff00000041850 */
[-C--:B--2---:R-:W-:Y:S08]  /*8200*/  HMMA.16816.F32.BF16 R68, R4, R8.reuse, R68 ;  /* 0x000000080444723c */ /* 0x084ff00000041844 */
[C---:B------:R-:W-:Y:S08]  /*8210*/  HMMA.16816.F32.BF16 R72, R12.reuse, R8, R72 ;  /* 0x000000080c48723c */ /* 0x040ff00000041848 */
[-C--:B------:R-:W-:Y:S08]  /*8220*/  HMMA.16816.F32.BF16 R76, R12, R10.reuse, R76 ;  /* 0x0000000a0c4c723c */ /* 0x080ff0000004184c */
[----:B------:R-:W-:Y:S04]  /*8230*/  HMMA.16816.F32.BF16 R80, R4, R10, R80 ;  /* 0x0000000a0450723c */ /* 0x000fe80000041850 */
[----:B------:R-:W-:Y:S04]  /*8240*/  IMAD.U32 R4, R64, -0x80, RZ ;  /* 0xffffff8040047824 */ /* 0x000fe800078e00ff */
[-C--:B-1----:R-:W-:Y:S05]  /*8250*/  HMMA.16816.F32.BF16 R68, R16, R20.reuse, R68 ;  /* 0x000000141044723c */ /* 0x082fea0000041844 */
[C---:B------:R-:W-:Y:S03]  /*8260*/  LEA R144, P0, R4.reuse, R144, 0x2 ;  /* 0x0000009004907211 */ /* 0x040fe600078010ff */
[C---:B------:R-:W-:Y:S04]  /*8270*/  HMMA.16816.F32.BF16 R72, R24.reuse, R20, R72 ;  /* 0x000000141848723c */ /* 0x040fe80000041848 */
[----:B------:R-:W-:Y:S02]  /*8280*/  LEA.HI.X.SX32 R145, R4, R145, 0x2, P0 ;  /* 0x0000009104917211 */ /* 0x000fe400000f16ff */
[----:B------:R-:W-:Y:S02]  /*8290*/  LOP3.LUT R4, R109, 0x1c0, RZ, 0xc0, !PT ;  /* 0x000001c06d047812 */ /* 0x000fe400078ec0ff */
        /* <DEDUP_REMOVED lines=15> */
[----:B------:R-:W-:Y:S01]  /*8390*/  @!P5 IMAD.MOV.U32 R7, RZ, RZ, R128 ;  /* 0x000000ffff07d224 */ /* 0x000fe200078e0080 */
[----:B------:R-:W-:Y:S01]  /*83a0*/  @!P2 LEA.HI.X R9, R6, R128, R5, 0x1, P0 ;  /* 0x000000800609a211 */ /* 0x000fe200000f0c05 */
        /* <DEDUP_REMOVED lines=12> */
.L_x_735:
[----:B------:R-:W-:Y:S01]  /*8470*/  LOP3.LUT R109, R109, 0x200, RZ, 0xc0, !PT ;  /* 0x000002006d6d7812 */ /* 0x000fe200078ec0ff */
[----:B------:R-:W-:Y:S01]  /*8480*/  LDSM.16.MT88.4 R20, [R58+0x6000] ;  /* 0x006000003a14783b */ /* 0x000fe20000004200 */
[----:B------:R-:W-:Y:S01]  /*8490*/  LOP3.LUT R4, R4, 0x38, R100, 0xf8, !PT ;  /* 0x0000003804047812 */ /* 0x000fe200078ef864 */
[----:B------:R-:W-:Y:S01]  /*84a0*/  VIADD R130, R130, 0xffffff80 ;  /* 0xffffff8082827836 */ /* 0x000fe20000000000 */
[----:B------:R-:W-:Y:S01]  /*84b0*/  LOP3.LUT R109, R109, 0xc00, R40, 0xf8, !PT ;  /* 0x00000c006d6d7812 */ /* 0x000fe200078ef828 */
[----:B------:R-:W-:Y:S01]  /*84c0*/  LDSM.16.MT88.4 R28, [R58+0x6400] ;  /* 0x006400003a1c783b */ /* 0x000fe20000004200 */
[----:B------:R-:W-:Y:S01]  /*84d0*/  LOP3.LUT R4, R4, 0x8, R108, 0x78, !PT ;  /* 0x0000000804047812 */ /* 0x000fe200078e786c */
[----:B------:R-:W-:Y:S01]  /*84e0*/  VIADD R170, R170, 0xfffffff8 ;  /* 0xfffffff8aaaa7836 */ /* 0x000fe20000000000 */
[----:B------:R-:W-:Y:S01]  /*84f0*/  ISETP.GT.AND P2, PT, R137, R123, PT ;  /* 0x0000007b8900720c */ /* 0x000fe20003f44270 */
[----:B------:R-:W-:Y:S01]  /*8500*/  LDSM.16.MT88.4 R40, [R58+0x6800] ;  /* 0x006800003a28783b */ /* 0x000fe20000004200 */
[----:B------:R-:W-:Y:S02]  /*8510*/  LOP3.LUT R4, R109, R4, RZ, 0xfc, !PT ;  /* 0x000000046d047212 */ /* 0x000fe400078efcff */
[----:B------:R-:W-:Y:S01]  /*8520*/  @P3 IADD3 R125, P5, PT, R125, -0x200, RZ ;  /* 0xfffffe007d7d3810 */ /* 0x000fe20007fbe0ff */
[----:B------:R-:W-:Y:S01]  /*8530*/  LDSM.16.MT88.4 R48, [R58+0x6c00] ;  /* 0x006c00003a30783b */ /* 0x000fe20000004200 */
[----:B------:R-:W-:Y:S02]  /*8540*/  LEA R62, R4, UR4, 0x1 ;  /* 0x00000004043e7c11 */ /* 0x000fe4000f8e08ff */
[----:B------:R-:W-:Y:S03]  /*8550*/  @P3 IADD3.X R124, PT, PT, R124, -0x1, RZ, P5, !PT ;  /* 0xffffffff7c7c3810 */ /* 0x000fe60002ffe4ff */
[----:B------:R-:W2:Y:S01]  /*8560*/  LDSM.16.M88.4 R16, [R62+0xa000] ;  /* 0x00a000003e10783b */ /* 0x000ea20000000200 */
[C---:B------:R-:W-:Y:S02]  /*8570*/  IMAD.IADD R61, R62.reuse, 0x1, R3 ;  /* 0x000000013e3d7824 */ /* 0x040fe400078e0203 */
[C---:B-1----:R-:W-:Y:S01]  /*8580*/  VIADD R8, R62.reuse, 0xa000 ;  /* 0x0000a0003e087836 */ /* 0x042fe20000000000 */
[----:B------:R-:W1:Y:S01]  /*8590*/  LDSM.16.M88.4 R12, [R62+0xc000] ;  /* 0x00c000003e0c783b */ /* 0x000e620000000200 */
[----:B------:R-:W-:Y:S02]  /*85a0*/  VIADD R60, R62, 0xa040 ;  /* 0x0000a0403e3c7836 */ /* 0x000fe40000000000 */
[----:B------:R-:W-:Y:S01]  /*85b0*/  @P1 VIADD R60, R8, 0xffffffc0 ;  /* 0xffffffc0083c1836 */ /* 0x000fe20000000000 */
[----:B------:R-:W3:Y:S03]  /*85c0*/  LDSM.16.M88.4 R24, [R61+0xa000] ;  /* 0x00a000003d18783b */ /* 0x000ee60000000200 */
[----:B------:R-:W-:Y:S01]  /*85d0*/  IMAD.IADD R59, R3, 0x1, R60 ;  /* 0x00000001033b7824 */ /* 0x000fe200078e023c */
[----:B------:R-:W4:Y:S04]  /*85e0*/  LDSM.16.M88.4 R32, [R61+0xc000] ;  /* 0x00c000003d20783b */ /* 0x000f280000000200 */
[----:B------:R-:W4:Y:S04]  /*85f0*/  LDSM.16.M88.4 R36, [R60] ;  /* 0x000000003c24783b */ /* 0x000f280000000200 */
[----:B------:R-:W4:Y:S04]  /*8600*/  LDSM.16.M88.4 R44, [R60+0x2000] ;  /* 0x002000003c2c783b */ /* 0x000f280000000200 */
        /* <DEDUP_REMOVED lines=12> */
[----:B------:R-:W2:Y:S03]  /*86d0*/  LDSM.16.M88.4 R24, [R62+0xe000] ;  /* 0x00e000003e18783b */ /* 0x000ea60000000200 */
        /* <DEDUP_REMOVED lines=25> */
[----:B------:R4:W2:Y:S04]  /*8870*/  LDSM.16.M88.4 R24, [R60+0x6000] ;  /* 0x006000003c18783b */ /* 0x0008a80000000200 */
[----:B------:R-:W-:Y:S03]  /*8880*/  LDSM.16.MT88.4 R28, [R58+0x7c00] ;  /* 0x007c00003a1c783b */ /* 0x000fe60000004200 */
[-C--:B---3--:R-:W-:Y:S08]  /*8890*/  HMMA.16816.F32.BF16 R4, R36, R40.reuse, R4 ;  /* 0x000000282404723c */ /* 0x088ff00000041804 */
[C---:B-1----:R-:W-:Y:S08]  /*88a0*/  HMMA.16816.F32.BF16 R8, R20.reuse, R40, R8 ;  /* 0x000000281408723c */ /* 0x042ff00000041808 */
[-C--:B------:R-:W-:Y:S01]  /*88b0*/  HMMA.16816.F32.BF16 R12, R20, R42.reuse, R12 ;  /* 0x0000002a140c723c */ /* 0x080fe2000004180c */
[----:B------:R-:W1:Y:S02]  /*88c0*/  LDSM.16.M88.4 R20, [R59+0x4000] ;  /* 0x004000003b14783b */ /* 0x000e640000000200 */
[C---:B----4-:R-:W-:Y:S04]  /*88d0*/  LEA R60, P0, R64.reuse, R54, 0x5 ;  /* 0x00000036403c7211 */ /* 0x050fe800078028ff */
[C---:B------:R-:W-:Y:S01]  /*88e0*/  LEA.HI.X.SX32 R61, R64.reuse, R55, 0x5, P0 ;  /* 0x00000037403d7211 */ /* 0x040fe200000f2eff */
[----:B------:R-:W-:Y:S01]  /*88f0*/  HMMA.16816.F32.BF16 R16, R36, R42, R16 ;  /* 0x0000002a2410723c */ /* 0x000fe20000041810 */
[----:B------:R-:W3:Y:S03]  /*8900*/  LDSM.16.M88.4 R36, [R59+0x6000] ;  /* 0x006000003b24783b */ /* 0x000ee60000000200 */
[C---:B------:R-:W-:Y:S04]  /*8910*/  LEA R40, P0, R64.reuse, R60, 0x5 ;  /* 0x0000003c40287211 */ /* 0x040fe800078028ff */
[-C--:B--2---:R-:W-:Y:S05]  /*8920*/  HMMA.16816.F32.BF16 R4, R32, R44.reuse, R4 ;  /* 0x0000002c2004723c */ /* 0x084fea0000041804 */
[C---:B------:R-:W-:Y:S02]  /*8930*/  LEA.HI.X.SX32 R41, R64.reuse, R61, 0x5, P0 ;  /* 0x0000003d40297211 */ /* 0x040fe400000f2eff */
[C---:B------:R-:W-:Y:S01]  /*8940*/  LEA R66, P0, R64.reuse, R40, 0x5 ;  /* 0x0000002840427211 */ /* 0x040fe200078028ff */
[C---:B------:R-:W-:Y:S04]  /*8950*/  HMMA.16816.F32.BF16 R8, R24.reuse, R44, R8 ;  /* 0x0000002c1808723c */ /* 0x040fe80000041808 */
[C---:B------:R-:W-:Y:S02]  /*8960*/  LEA.HI.X.SX32 R67, R64.reuse, R41, 0x5, P0 ;  /* 0x0000002940437211 */ /* 0x040fe400000f2eff */
[C---:B------:R-:W-:Y:S02]  /*8970*/  LEA R42, P0, R64.reuse, R66, 0x5 ;  /* 0x00000042402a7211 */ /* 0x040fe400078028ff */
[-C--:B------:R-:W-:Y:S03]  /*8980*/  HMMA.16816.F32.BF16 R12, R24, R46.reuse, R12 ;  /* 0x0000002e180c723c */ /* 0x080fe6000004180c */
[C---:B------:R-:W-:Y:S02]  /*8990*/  LEA.HI.X.SX32 R43, R64.reuse, R67, 0x5, P0 ;  /* 0x00000043402b7211 */ /* 0x040fe400000f2eff */
[C---:B------:R-:W-:Y:S03]  /*89a0*/  LEA R44, P0, R64.reuse, R42, 0x5 ;  /* 0x0000002a402c7211 */ /* 0x040fe600078028ff */
[----:B------:R-:W-:Y:S04]  /*89b0*/  HMMA.16816.F32.BF16 R16, R32, R46, R16 ;  /* 0x0000002e2010723c */ /* 0x000fe80000041810 */
[C---:B------:R-:W-:Y:S02]  /*89c0*/  LEA.HI.X.SX32 R45, R64.reuse, R43, 0x5, P0 ;  /* 0x0000002b402d7211 */ /* 0x040fe400000f2eff */
[C---:B------:R-:W-:Y:S02]  /*89d0*/  LEA R24, P0, R64.reuse, R44, 0x5 ;  /* 0x0000002c40187211 */ /* 0x040fe400078028ff */
[-C--:B-1----:R-:W-:Y:S05]  /*89e0*/  HMMA.16816.F32.BF16 R4, R20, R28.reuse, R4 ;  /* 0x0000001c1404723c */ /* 0x082fea0000041804 */
[C---:B------:R-:W-:Y:S02]  /*89f0*/  LEA.HI.X.SX32 R25, R64.reuse, R45, 0x5, P0 ;  /* 0x0000002d40197211 */ /* 0x040fe400000f2eff */
[C---:B------:R-:W-:Y:S01]  /*8a00*/  LEA R26, P0, R64.reuse, R24, 0x5 ;  /* 0x00000018401a7211 */ /* 0x040fe200078028ff */
[C---:B---3--:R-:W-:Y:S04]  /*8a10*/  HMMA.16816.F32.BF16 R8, R36.reuse, R28, R8 ;  /* 0x0000001c2408723c */ /* 0x048fe80000041808 */
[----:B------:R-:W-:Y:S01]  /*8a20*/  @P3 IMAD.WIDE.U32 R28, R141, 0x4, R172 ;  /* 0x000000048d1c3825 */ /* 0x000fe200078e00ac */
[C---:B------:R-:W-:Y:S02]  /*8a30*/  LEA.HI.X.SX32 R27, R64.reuse, R25, 0x5, P0 ;  /* 0x00000019401b7211 */ /* 0x040fe400000f2eff */
[C---:B------:R-:W-:Y:S01]  /*8a40*/  LEA R32, P0, R64.reuse, R26, 0x5 ;  /* 0x0000001a40207211 */ /* 0x040fe200078028ff */
[-C--:B------:R-:W-:Y:S01]  /*8a50*/  HMMA.16816.F32.BF16 R12, R36, R30.reuse, R12 ;  /* 0x0000001e240c723c */ /* 0x080fe2000004180c */
[----:B------:R-:W5:Y:S02]  /*8a60*/  @P3 LDG.E R134, desc[UR26][R28.64+-0x200] ;  /* 0xfffe001a1c863981 */ /* 0x000f64000c1e1900 */
[C---:B------:R-:W-:Y:S02]  /*8a70*/  LEA.HI.X.SX32 R33, R64.reuse, R27, 0x5, P0 ;  /* 0x0000001b40217211 */ /* 0x040fe400000f2eff */
[----:B------:R-:W5:Y:S01]  /*8a80*/  @P3 LDG.E R133, desc[UR26][R28.64+-0x1e0] ;  /* 0xfffe201a1c853981 */ /* 0x000f62000c1e1900 */
[C---:B------:R-:W-:Y:S02]  /*8a90*/  LEA R34, P0, R64.reuse, R32, 0x5 ;  /* 0x0000002040227211 */ /* 0x040fe400078028ff */
[----:B------:R-:W-:Y:S01]  /*8aa0*/  HMMA.16816.F32.BF16 R16, R20, R30, R16 ;  /* 0x0000001e1410723c */ /* 0x000fe20000041810 */
[----:B------:R-:W5:Y:S03]  /*8ab0*/  @P3 LDG.E R132, desc[UR26][R28.64+-0x100] ;  /* 0xffff001a1c843981 */ /* 0x000f66000c1e1900 */
[C---:B------:R-:W-:Y:S01]  /*8ac0*/  LEA.HI.X.SX32 R35, R64.reuse, R33, 0x5, P0 ;  /* 0x0000002140237211 */ /* 0x040fe200000f2eff */
[----:B------:R1:W5:Y:S01]  /*8ad0*/  @P3 LDG.E R131, desc[UR26][R28.64+-0xe0] ;  /* 0xffff201a1c833981 */ /* 0x000362000c1e1900 */
[C---:B------:R-:W-:Y:S03]  /*8ae0*/  LEA R20, P0, R64.reuse, R34, 0x5 ;  /* 0x0000002240147211 */ /* 0x040fe600078028ff */
[----:B------:R2:W-:Y:S01]  /*8af0*/  REDG.E.ADD.F32.FTZ.RN.STRONG.GPU desc[UR26][R144.64], R4 ;  /* 0x00000004900079a6 */ /* 0x0005e2000c12f31a */
[C---:B------:R-:W-:Y:S03]  /*8b00*/  LEA.HI.X.SX32 R21, R64.reuse, R35, 0x5, P0 ;  /* 0x0000002340157211 */ /* 0x040fe600000f2eff */
[----:B------:R3:W-:Y:S04]  /*8b10*/  REDG.E.ADD.F32.FTZ.RN.STRONG.GPU desc[UR26][R48.64], R5 ;  /* 0x00000005300079a6 */ /* 0x0007e8000c12f31a */
[----:B------:R-:W-:Y:S04]  /*8b20*/  REDG.E.ADD.F32.FTZ.RN.STRONG.GPU desc[UR26][R50.64], R6 ;  /* 0x00000006320079a6 */ /* 0x000fe8000c12f31a */
[----:B------:R-:W-:Y:S04]  /*8b30*/  REDG.E.ADD.F32.FTZ.RN.STRONG.GPU desc[UR26][R52.64], R7 ;  /* 0x00000007340079a6 */ /* 0x000fe8000c12f31a */
[----:B------:R-:W-:Y:S04]  /*8b40*/  REDG.E.ADD.F32.FTZ.RN.STRONG.GPU desc[UR26][R54.64], R8 ;  /* 0x00000008360079a6 */ /* 0x000fe8000c12f31a */
[----:B------:R-:W-:Y:S04]  /*8b50*/  REDG.E.ADD.F32.FTZ.RN.STRONG.GPU desc[UR26][R60.64], R9 ;  /* 0x000000093c0079a6 */ /* 0x000fe8000c12f31a */
[----:B------:R-:W-:Y:S01]  /*8b60*/  REDG.E.ADD.F32.FTZ.RN.STRONG.GPU desc[UR26][R40.64], R10 ;  /* 0x0000000a280079a6 */ /* 0x000fe2000c12f31a */
[C---:B--2---:R-:W-:Y:S03]  /*8b70*/  LEA R4, P0, R64.reuse, R20, 0x5 ;  /* 0x0000001440047211 */ /* 0x044fe600078028ff */
[----:B------:R-:W-:Y:S01]  /*8b80*/  REDG.E.ADD.F32.FTZ.RN.STRONG.GPU desc[UR26][R66.64], R11 ;  /* 0x0000000b420079a6 */ /* 0x000fe2000c12f31a */
[----:B---3--:R-:W-:Y:S03]  /*8b90*/  LEA.HI.X.SX32 R5, R64, R21, 0x5, P0 ;  /* 0x0000001540057211 */ /* 0x008fe600000f2eff */
[----:B------:R-:W-:Y:S04]  /*8ba0*/  REDG.E.ADD.F32.FTZ.RN.STRONG.GPU desc[UR26][R42.64], R16 ;  /* 0x000000102a0079a6 */ /* 0x000fe8000c12f31a */
        /* <DEDUP_REMOVED lines=12> */
[----:B------:R-:W4:Y:S04]  /*8c70*/  LDSM.16.MT88.4 R24, [R101+UR4+0xe800] ;  /* 0x00e800046518783b */ /* 0x000f280008004200 */
[----:B-1----:R-:W-:Y:S04]  /*8c80*/  LDSM.16.MT88.4 R28, [R101+UR4+0xb000] ;  /* 0x00b00004651c783b */ /* 0x002fe80008004200 */
[----:B------:R-:W1:Y:S04]  /*8c90*/  LDSM.16.MT88.4 R32, [R116+0x800] ;  /* 0x000800007420783b */ /* 0x000e680000004200 */
[----:B------:R-:W1:Y:S01]  /*8ca0*/  LDSM.16.MT88.4 R36, [R101+UR4+0xf000] ;  /* 0x00f000046524783b */ /* 0x000e620008004200 */
        /* <DEDUP_REMOVED lines=46> */
[-C--:B---3--:R-:W-:Y:S05]  /*8f90*/  HMMA.16816.F32.BF16 R84, R16, R20.reuse, R84 ;  /* 0x000000141054723c */ /* 0x088fea0000041854 */
        /* <DEDUP_REMOVED lines=11> */
[C---:B------:R-:W-:Y:S01]  /*9050*/  SHF.L.U32 R0, R2.reuse, 0x4, RZ ;  /* 0x0000000402007819 */ /* 0x040fe200000006ff */
[----:B------:R-:W1:Y:S01]  /*9060*/  LDCU UR5, c[0x0][0x500] ;  /* 0x0000a000ff0577ac */ /* 0x000e620008000800 */
[----:B------:R-:W-:Y:S02]  /*9070*/  SHF.L.U32 R3, R2, 0x1, RZ ;  /* 0x0000000102037819 */ /* 0x000fe400000006ff */
[----:B------:R-:W-:Y:S01]  /*9080*/  LOP3.LUT R0, R0, 0x600, RZ, 0xc0, !PT ;  /* 0x0000060000007812 */ /* 0x000fe200078ec0ff */
[----:B------:R-:W2:Y:S01]  /*9090*/  LDCU UR6, c[0x0][0x4fc] ;  /* 0x00009f80ff0677ac */ /* 0x000ea20008000800 */
[----:B------:R-:W-:Y:S02]  /*90a0*/  LOP3.LUT R56, R56, 0x40, RZ, 0xc0, !PT ;  /* 0x0000004038387812 */ /* 0x000fe400078ec0ff */
[----:B------:R-:W-:Y:S02]  /*90b0*/  LOP3.LUT R3, R0, 0x6, R3, 0xf8, !PT ;  /* 0x0000000600037812 */ /* 0x000fe400078ef803 */
[----:B------:R-:W-:-:S02]  /*90c0*/  LOP3.LUT R0, R100, 0xc0, RZ, 0xc0, !PT ;  /* 0x000000c064007812 */ /* 0x000fc400078ec0ff */
[----:B------:R-:W-:Y:S02]  /*90d0*/  LOP3.LUT R3, R3, 0x20, R100, 0xf8, !PT ;  /* 0x0000002003037812 */ /* 0x000fe400078ef864 */
[----:B------:R-:W-:Y:S02]  /*90e0*/  LOP3.LUT R0, R0, 0x18, R2, 0xf8, !PT ;  /* 0x0000001800007812 */ /* 0x000fe400078ef802 */
[----:B------:R-:W-:Y:S02]  /*90f0*/  ISETP.NE.AND P0, PT, R140, -0x1, PT ;  /* 0xffffffff8c00780c */ /* 0x000fe40003f05270 */
        /* <DEDUP_REMOVED lines=71> */
[----:B-1----:R-:W-:-:S05]  /*9570*/  SHF.R.S32.HI R0, RZ, 0x1f, R139 ;  /* 0x0000001fff007819 */ /* 0x002fca000001148b */
[----:B--2---:R-:W-:Y:S02]  /*9580*/  IMAD R0, R0, UR12, RZ ;  /* 0x0000000c00007c24 */ /* 0x004fe4000f8e02ff */
[----:B------:R-:W-:-:S04]  /*9590*/  IMAD.WIDE.U32 R6, R139, UR12, RZ ;  /* 0x0000000c8b067c25 */ /* 0x000fc8000f8e00ff */
[----:B------:R-:W-:-:S05]  /*95a0*/  IMAD R0, R139, UR13, R0 ;  /* 0x0000000d8b007c24 */ /* 0x000fca000f8e0200 */
[----:B------:R-:W-:-:S03]  /*95b0*/  IADD3 R7, PT, PT, R7, R0, RZ ;  /* 0x0000000007077210 */ /* 0x000fc60007ffe0ff */
[----:B---3--:R-:W-:-:S04]  /*95c0*/  IMAD.WIDE.U32 R12, R4, UR19, R6 ;  /* 0x00000013040c7c25 */ /* 0x008fc8000f8e0006 */
[----:B------:R-:W-:Y:S01]  /*95d0*/  IMAD R3, R5, UR19, R13 ;  /* 0x0000001305037c24 */ /* 0x000fe2000f8e020d */
[----:B------:R-:W-:Y:S05]  /*95e0*/  BRA `(.L_x_738) ;  /* 0x0000000000147947 */ /* 0x000fea0003800000 */
.L_x_737:
[----:B------:R-:W2:Y:S01]  /*95f0*/  LDCU.64 UR12, c[0x0][0x5c0] ;  /* 0x0000b800ff0c77ac */ /* 0x000ea20008000a00 */
[----:B------:R-:W-:-:S05]  /*9600*/  IADD3 R12, PT, PT, R139, R140, RZ ;  /* 0x0000008c8b0c7210 */ /* 0x000fca0007ffe0ff */
[C---:B--2---:R-:W-:Y:S02]  /*9610*/  IMAD R3, R12.reuse, UR13, RZ ;  /* 0x0000000d0c037c24 */ /* 0x044fe4000f8e02ff */
[----:B------:R-:W-:-:S05]  /*9620*/  IMAD.WIDE.U32 R12, R12, UR12, RZ ;  /* 0x0000000c0c0c7c25 */ /* 0x000fca000f8e00ff */
[----:B------:R-:W-:Y:S02]  /*9630*/  IADD3 R3, PT, PT, R13, R3, RZ ;  /* 0x000000030d037210 */ /* 0x000fe40007ffe0ff */
.L_x_738:
        /* <DEDUP_REMOVED lines=10> */
[----:B------:R-:W-:Y:S06]  /*96e0*/  BRA `(.L_x_740) ;  /* 0x0000000000147947 */ /* 0x000fec0003800000 */
.L_x_739:
[----:B------:R-:W1:Y:S01]  /*96f0*/  LDCU.64 UR6, c[0x0][0x5c8] ;  /* 0x0000b900ff0677ac */ /* 0x000e620008000a00 */
[----:B------:R-:W-:-:S05]  /*9700*/  IADD3 R16, PT, PT, R139, R140, RZ ;  /* 0x0000008c8b107210 */ /* 0x000fca0007ffe0ff */
[C---:B-1----:R-:W-:Y:S02]  /*9710*/  IMAD R0, R16.reuse, UR7, RZ ;  /* 0x0000000710007c24 */ /* 0x042fe4000f8e02ff */
[----:B------:R-:W-:-:S05]  /*9720*/  IMAD.WIDE.U32 R16, R16, UR6, RZ ;  /* 0x0000000610107c25 */ /* 0x000fca000f8e00ff */
[----:B------:R-:W-:-:S07]  /*9730*/  IADD3 R0, PT, PT, R17, R0, RZ ;  /* 0x0000000011007210 */ /* 0x000fce0007ffe0ff */
.L_x_740:
[----:B------:R-:W-:Y:S01]  /*9740*/  BAR.SYNC.DEFER_BLOCKING 0x0 ;  /* 0x0000000000007b1d */ /* 0x000fe20000010000 */
[----:B------:R-:W-:Y:S01]  /*9750*/  USHF.L.U32 UR14, UR24, 0x7, URZ ;  /* 0x00000007180e7899 */ /* 0x000fe200080006ff */
[----:B------:R-:W-:Y:S01]  /*9760*/  IMAD.MOV.U32 R15, RZ, RZ, RZ ;  /* 0x000000ffff0f7224 */ /* 0x000fe200078e00ff */
[----:B------:R-:W-:Y:S02]  /*9770*/  USHF.L.U32 UR4, UR24, 0x7, URZ ;  /* 0x0000000718047899 */ /* 0x000fe400080006ff */
[----:B------:R-:W-:-:S03]  /*9780*/  UIMAD.WIDE.U32 UR28, UR14, UR12, URZ ;  /* 0x0000000c0e1c72a5 */ /* 0x000fc6000f8e00ff */
[----:B------:R-:W1:Y:S01]  /*9790*/  LDC.64 R6, c[0x0][0x5d8] ;  /* 0x00017600ff067b82 */ /* 0x000e620000000a00 */
[----:B------:R-:W2:Y:S01]  /*97a0*/  LDCU UR5, c[0x0][0x440] ;  /* 0x00008800ff0577ac */ /* 0x000ea20008000800 */
[----:B------:R-:W3:Y:S01]  /*97b0*/  S2R R13, SR_TID.X ;  /* 0x00000000000d7919 */ /* 0x000ee20000002100 */
[----:B------:R-:W-:Y:S01]  /*97c0*/  VIADD R138, R138, -UR4 ;  /* 0x800000048a8a7c36 */ /* 0x000fe20008000000 */
[----:B------:R-:W-:Y:S01]  /*97d0*/  BSSY.RECONVERGENT B0, `(.L_x_741) ;  /* 0x000001f000007945 */ /* 0x000fe20003800200 */
[----:B------:R-:W-:Y:S01]  /*97e0*/  USHF.R.S32.HI UR15, URZ, 0x1f, UR14 ;  /* 0x0000001fff0f7899 */ /* 0x000fe2000801140e */
[----:B------:R-:W-:Y:S02]  /*97f0*/  LOP3.LUT R18, R143, UR28, RZ, 0xfc, !PT ;  /* 0x0000001c8f127c12 */ /* 0x000fe4000f8efcff */
[----:B------:R-:W4:Y:S01]  /*9800*/  LDC.64 R4, c[0x0][0x5e0] ;  /* 0x00017800ff047b82 */ /* 0x000f220000000a00 */
[----:B------:R-:W-:Y:S01]  /*9810*/  UIMAD UR16, UR15, UR12, URZ ;  /* 0x0000000c0f1072a4 */ /* 0x000fe2000f8e02ff */
[----:B------:R-:W-:-:S02]  /*9820*/  IADD3 R18, P0, PT, R12, R18, RZ ;  /* 0x000000120c127210 */ /* 0x000fc40007f1e0ff */
[----:B------:R-:W-:Y:S01]  /*9830*/  LEA.HI R12, R2, 0x40, RZ, 0x1e ;  /* 0x00000040020c7811 */ /* 0x000fe200078ff0ff */
[----:B------:R-:W-:Y:S01]  /*9840*/  UIMAD UR16, UR14, UR13, UR16 ;  /* 0x0000000d0e1072a4 */ /* 0x000fe2000f8e0210 */
[----:B------:R1:W4:Y:S01]  /*9850*/  LDS.128 R8, [R63+0x7000] ;  /* 0x007000003f087984 */ /* 0x0003220000000c00 */
[----:B--2---:R-:W-:-:S04]  /*9860*/  ISETP.GE.AND P2, PT, R143, UR5, PT ;  /* 0x000000058f007c0c */ /* 0x004fc8000bf46270 */
[----:B------:R-:W-:Y:S01]  /*9870*/  IMAD.U32 R14, RZ, RZ, UR16 ;  /* 0x00000010ff0e7e24 */ /* 0x000fe2000f8e00ff */
[----:B------:R-:W-:Y:S01]  /*9880*/  ISETP.GE.OR P1, PT, R12, R138, P2 ;  /* 0x0000008a0c00720c */ /* 0x000fe20001726670 */
[----:B------:R-:W-:-:S03]  /*9890*/  IMAD.U32 R12, RZ, RZ, UR6 ;  /* 0x00000006ff0c7e24 */ /* 0x000fc6000f8e00ff */
[----:B------:R-:W-:Y:S01]  /*98a0*/  IADD3.X R19, PT, PT, R3, UR29, R14, P0, !PT ;  /* 0x0000001d03137c10 */ /* 0x000fe200087fe40e */
[----:B------:R-:W-:Y:S02]  /*98b0*/  IMAD.MOV.U32 R14, RZ, RZ, R143 ;  /* 0x000000ffff0e7224 */ /* 0x000fe400078e008f */
[----:B-1----:R-:W-:Y:S01]  /*98c0*/  IMAD.WIDE.U32 R20, R6, UR18, R18 ;  /* 0x0000001206147c25 */ /* 0x002fe2000f8e0012 */
[----:B---3--:R-:W-:-:S03]  /*98d0*/  SHF.R.U32.HI R2, RZ, 0x2, R13 ;  /* 0x00000002ff027819 */ /* 0x008fc6000001160d */
[----:B------:R-:W-:Y:S01]  /*98e0*/  IMAD.WIDE.U32 R18, R12, UR14, R14 ;  /* 0x0000000e0c127c25 */ /* 0x000fe2000f8e000e */
[----:B------:R-:W-:-:S03]  /*98f0*/  ISETP.GE.OR P2, PT, R2, R138, P2 ;  /* 0x0000008a0200720c */ /* 0x000fc60001746670 */
[----:B------:R-:W-:Y:S01]  /*9900*/  IMAD R7, R7, UR18, R21 ;  /* 0x0000001207077c24 */ /* 0x000fe2000f8e0215 */
[----:B------:R-:W-:-:S05]  /*9910*/  IADD3 R3, P0, PT, R2, 0x40, RZ ;  /* 0x0000004002037810 */ /* 0x000fca0007f1e0ff */
[----:B------:R-:W-:-:S04]  /*9920*/  IMAD.X R17, RZ, RZ, RZ, P0 ;  /* 0x000000ffff117224 */ /* 0x000fc800000e06ff */
        /* <DEDUP_REMOVED lines=9> */
.L_x_742:
[----:B------:R-:W-:Y:S05]  /*99c0*/  BSYNC.RECONVERGENT B0 ;  /* 0x0000000000007941 */ /* 0x000fea0003800200 */
.L_x_741:
        /* <DEDUP_REMOVED lines=12> */
.L_x_744:
[----:B------:R-:W-:Y:S05]  /*9a90*/  BSYNC.RECONVERGENT B0 ;  /* 0x0000000000007941 */ /* 0x000fea0003800200 */
.L_x_743:
        /* <DEDUP_REMOVED lines=25> */
.L_x_709:
[----:B------:R-:W-:Y:S05]  /*9c30*/  BSYNC.RECONVERGENT B1 ;  /* 0x0000000000017941 */ /* 0x000fea0003800200 */
.L_x_691:
        /* <DEDUP_REMOVED lines=11> */
.L_x_746:
        /* <DEDUP_REMOVED lines=9> */
.L_x_834:


//--------------------- .text._ZN5flash44flash_bwd_dq_dk_dv_loop_seqk_parallel_kernelI23Flash_bwd_kernel_traitsILi32ELi128ELi128ELi8ELi4ELi4ELi4ELb0ELb0EN7cutlass10bfloat16_tE19Flash_kernel_traitsILi32ELi128ELi128ELi8ES3_EELb0ELb1ELb0ELb1ELb0ELb0ELb1EEEvNS_16Flash_bwd_paramsE --------------------------
	.section	.text._ZN5flash44flash_bwd_dq_dk_dv_loop_seqk_parallel_kernelI23Flash_bwd_kernel_traitsILi32ELi128ELi128ELi8ELi4ELi4ELi4ELb0ELb0EN7cutlass10bfloat16_tE19Flash_kernel_traitsILi32ELi128ELi128ELi8ES3_EELb0ELb1ELb0ELb1ELb0ELb0ELb1EEEvNS_16Flash_bwd_paramsE,"ax",@progbits
	.align	128
        .global         _ZN5flash44flash_bwd_dq_dk_dv_loop_seqk_parallel_kernelI23Flash_bwd_kernel_traitsILi32ELi128ELi128ELi8ELi4ELi4ELi4ELb0ELb0EN7cutlass10bfloat16_tE19Flash_kernel_traitsILi32ELi128ELi128ELi8ES3_EELb0ELb1ELb0ELb1ELb0ELb0ELb1EEEvNS_16Flash_bwd_paramsE
        .type           _ZN5flash44flash_bwd_dq_dk_dv_loop_seqk_parallel_kernelI23Flash_bwd_kernel_traitsILi32ELi128ELi128ELi8ELi4ELi4ELi4ELb0ELb0EN7cutlass10bfloat16_tE19Flash_kernel_traitsILi32ELi128ELi128ELi8ES3_EELb0ELb1ELb0ELb1ELb0ELb0ELb1EEEvNS_16Flash_bwd_paramsE,@function
        .size           _ZN5flash44flash_bwd_dq_dk_dv_loop_seqk_parallel_kernelI23Flash_bwd_kernel_traitsILi32ELi128ELi128ELi8ELi4ELi4ELi4ELb0ELb0EN7cutlass10bfloat16_tE19Flash_kernel_traitsILi32ELi128ELi128ELi8ES3_EELb0ELb1ELb0ELb1ELb0ELb0ELb1EEEvNS_16Flash_bwd_paramsE,(.L_x_835 - _ZN5flash44flash_bwd_dq_dk_dv_loop_seqk_parallel_kernelI23Flash_bwd_kernel_traitsILi32ELi128ELi128ELi8ELi4ELi4ELi4ELb0ELb0EN7cutlass10bfloat16_tE19Flash_kernel_traitsILi32ELi128ELi128ELi8ES3_EELb0ELb1ELb0ELb1ELb0ELb0ELb1EEEvNS_16Flash_bwd_paramsE)
        .other          _ZN5flash44flash_bwd_dq_dk_dv_loop_seqk_parallel_kernelI23Flash_bwd_kernel_traitsILi32ELi128ELi128ELi8ELi4ELi4ELi4ELb0ELb0EN7cutlass10bfloat16_tE19Flash_kernel_traitsILi32ELi128ELi128ELi8ES3_EELb0ELb1ELb0ELb1ELb0ELb0ELb1EEEvNS_16Flash_bwd_paramsE,@"STO_CUDA_ENTRY STV_DEFAULT"
_ZN5flash44flash_bwd_dq_dk_dv_loop_seqk_parallel_kernelI23Flash_bwd_kernel_traitsILi32ELi128ELi128ELi8ELi4ELi4ELi4ELb0ELb0EN7cutlass10bfloat16_tE19Flash_kernel_traitsILi32ELi128ELi128ELi8ES3_EELb0ELb1ELb0ELb1ELb0ELb0ELb1EEEvNS_16Flash_bwd_paramsE:
.text._ZN5flash44flash_bwd_dq_dk_dv_loop_seqk_parallel_kernelI23Flash_bwd_kernel_traitsILi32ELi128ELi128ELi8ELi4ELi4ELi4ELb0ELb0EN7cutlass10bfloat16_tE19Flash_kernel_traitsILi32ELi128ELi128ELi8ES3_EELb0ELb1ELb0ELb1ELb0ELb0ELb1EEEvNS_16Flash_bwd_paramsE:
        /* <DEDUP_REMOVED lines=49> */
.L_x_802:
        /* <DEDUP_REMOVED lines=23> */
[----:B------:R-:W-:Y:S01]  /*0480*/  UMOV UR17, 0xffffffff ;  /* 0xffffffff00117882 */ /* 0x000fe20000000000 */
[----:B------:R-:W-:Y:S01]  /*0490*/  UMOV UR40, 0xffffffff ;  /* 0xffffffff00287882 */ /* 0x000fe20000000000 */
[----:B----4-:R-:W-:-:S04]  /*04a0*/  @!UP0 UISETP.NE.U32.AND UP1, UPT, UR8, URZ, UPT ;  /* 0x000000ff0800828c */ /* 0x010fc8000bf25070 */
[----:B------:R-:W-:-:S04]  /*04b0*/  @!UP0 UISETP.NE.AND.EX UP1, UPT, UR9, URZ, UPT, UP1 ;  /* 0x000000ff0900828c */ /* 0x000fc8000bf25310 */
        /* <DEDUP_REMOVED lines=25> */
.L_x_747:
        /* <DEDUP_REMOVED lines=35> */
.L_x_749:
[----:B------:R-:W1:Y:S01]  /*0880*/  LDCU.64 UR14, c[0x0][0x3b8] ;  /* 0x00007700ff0e77ac */ /* 0x000e620008000a00 */
[----:B------:R-:W-:-:S04]  /*0890*/  UIADD3 UR8, UPT, UPT, UR38, UR40, URZ ;  /* 0x0000002826087290 */ /* 0x000fc8000fffe0ff */
[----:B-1----:R-:W-:Y:S02]  /*08a0*/  UIMAD.WIDE.U32 UR10, UR8, UR14, URZ ;  /* 0x0000000e080a72a5 */ /* 0x002fe4000f8e00ff */
[----:B------:R-:W-:-:S04]  /*08b0*/  UIMAD UR8, UR8, UR15, URZ ;  /* 0x0000000f080872a4 */ /* 0x000fc8000f8e02ff */
[----:B------:R-:W-:Y:S01]  /*08c0*/  UIADD3 UR8, UPT, UPT, UR11, UR8, URZ ;  /* 0x000000080b087290 */ /* 0x000fe2000fffe0ff */
[----:B------:R-:W-:-:S05]  /*08d0*/  UMOV UR52, UR10 ;  /* 0x0000000a00347c82 */ /* 0x000fca0008000000 */
[----:B------:R-:W-:Y:S02]  /*08e0*/  MOV R18, UR8 ;  /* 0x0000000800127c02 */ /* 0x000fe40008000f00 */
.L_x_750:
        /* <DEDUP_REMOVED lines=43> */
.L_x_751:
[----:B------:R-:W1:Y:S01]  /*0ba0*/  LDCU.64 UR12, c[0x0][0x3c0] ;  /* 0x00007800ff0c77ac */ /* 0x000e620008000a00 */
[----:B------:R-:W-:-:S04]  /*0bb0*/  UIADD3 UR8, UPT, UPT, UR38, UR40, URZ ;  /* 0x0000002826087290 */ /* 0x000fc8000fffe0ff */
[----:B-1----:R-:W-:Y:S02]  /*0bc0*/  UIMAD.WIDE.U32 UR48, UR8, UR12, URZ ;  /* 0x0000000c083072a5 */ /* 0x002fe4000f8e00ff */
[----:B------:R-:W-:-:S04]  /*0bd0*/  UIMAD UR8, UR8, UR13, URZ ;  /* 0x0000000d080872a4 */ /* 0x000fc8000f8e02ff */
[----:B------:R-:W-:-:S06]  /*0be0*/  UIADD3 UR8, UPT, UPT, UR49, UR8, URZ ;  /* 0x0000000831087290 */ /* 0x000fcc000fffe0ff */
[----:B------:R-:W-:-:S07]  /*0bf0*/  MOV R20, UR8 ;  /* 0x0000000800147c02 */ /* 0x000fce0008000f00 */
.L_x_752:
        /* <DEDUP_REMOVED lines=28> */
.L_x_753:
[----:B------:R-:W-:Y:S02]  /*0dc0*/  UIMAD.WIDE.U32 UR10, UR58, UR17, URZ ;  /* 0x000000113a0a72a5 */ /* 0x000fe4000f8e00ff */
[----:B------:R-:W-:-:S04]  /*0dd0*/  UIMAD UR8, UR59, UR17, URZ ;  /* 0x000000113b0872a4 */ /* 0x000fc8000f8e02ff */
[----:B------:R-:W-:-:S12]  /*0de0*/  UIADD3 UR8, UPT, UPT, UR11, UR8, URZ ;  /* 0x000000080b087290 */ /* 0x000fd8000fffe0ff */
.L_x_754:
        /* <DEDUP_REMOVED lines=20> */
.L_x_755:
[----:B------:R-:W1:Y:S01]  /*0f30*/  LDCU UR59, c[0x0][0x434] ;  /* 0x00008680ff3b77ac */ /* 0x000e620008000800 */
[----:B------:R-:W-:-:S04]  /*0f40*/  UIMAD UR9, UR24, UR16, UR23 ;  /* 0x00000010180972a4 */ /* 0x000fc8000f8e0217 */
[----:B-1----:R-:W-:Y:S02]  /*0f50*/  UIMAD UR59, UR9, UR59, URZ ;  /* 0x0000003b093b72a4 */ /* 0x002fe4000f8e02ff */
.L_x_756:
        /* <DEDUP_REMOVED lines=11> */
.L_x_757:
[----:B------:R-:W1:Y:S01]  /*1010*/  LDCU UR58, c[0x0][0x444] ;  /* 0x00008880ff3a77ac */ /* 0x000e620008000800 */
[----:B------:R-:W-:-:S04]  /*1020*/  UIMAD UR9, UR24, UR16, UR23 ;  /* 0x00000010180972a4 */ /* 0x000fc8000f8e0217 */
[----:B-1----:R-:W-:-:S12]  /*1030*/  UIMAD UR58, UR9, UR58, URZ ;  /* 0x0000003a093a72a4 */ /* 0x002fd8000f8e02ff */
.L_x_758:
        /* <DEDUP_REMOVED lines=102> */
.L_x_760:
[----:B------:R-:W1:Y:S01]  /*16a0*/  LDCU.64 UR10, c[0x0][0x5c0] ;  /* 0x0000b800ff0a77ac */ /* 0x000e620008000a00 */
[----:B------:R-:W-:-:S04]  /*16b0*/  UIADD3 UR8, UPT, UPT, UR38, UR40, URZ ;  /* 0x0000002826087290 */ /* 0x000fc8000fffe0ff */
[----:B-1----:R-:W-:Y:S02]  /*16c0*/  UIMAD.WIDE.U32 UR14, UR8, UR10, URZ ;  /* 0x0000000a080e72a5 */ /* 0x002fe4000f8e00ff */
[----:B------:R-:W-:-:S04]  /*16d0*/  UIMAD UR8, UR8, UR11, URZ ;  /* 0x0000000b080872a4 */ /* 0x000fc8000f8e02ff */
[----:B------:R-:W-:-:S06]  /*16e0*/  UIADD3 UR8, UPT, UPT, UR15, UR8, URZ ;  /* 0x000000080f087290 */ /* 0x000fcc000fffe0ff */
[----:B------:R-:W-:Y:S02]  /*16f0*/  MOV R0, UR8 ;  /* 0x0000000800007c02 */ /* 0x000fe40008000f00 */
.L_x_761:
        /* <DEDUP_REMOVED lines=12> */
.L_x_762:
[----:B------:R-:W1:Y:S01]  /*17c0*/  LDCU.64 UR8, c[0x0][0x5c8] ;  /* 0x0000b900ff0877ac */ /* 0x000e620008000a00 */
[----:B------:R-:W-:-:S04]  /*17d0*/  UIADD3 UR38, UPT, UPT, UR38, UR40, URZ ;  /* 0x0000002826267290 */ /* 0x000fc8000fffe0ff */
[----:B-1----:R-:W-:Y:S02]  /*17e0*/  UIMAD.WIDE.U32 UR16, UR38, UR8, URZ ;  /* 0x00000008261072a5 */ /* 0x002fe4000f8e00ff */
[----:B------:R-:W-:-:S04]  /*17f0*/  UIMAD UR38, UR38, UR9, URZ ;  /* 0x00000009262672a4 */ /* 0x000fc8000f8e02ff */
[----:B------:R-:W-:-:S06]  /*1800*/  UIADD3 UR38, UPT, UPT, UR17, UR38, URZ ;  /* 0x0000002611267290 */ /* 0x000fcc000fffe0ff */
[----:B------:R-:W-:Y:S02]  /*1810*/  MOV R12, UR38 ;  /* 0x00000026000c7c02 */ /* 0x000fe40008000f00 */
.L_x_763:
        /* <DEDUP_REMOVED lines=34> */
.L_x_765:
[----:B------:R-:W-:Y:S05]  /*1a40*/  BSYNC.RECONVERGENT B0 ;  /* 0x0000000000007941 */ /* 0x000fea0003800200 */
.L_x_764:
        /* <DEDUP_REMOVED lines=29> */
.L_x_759:
        /* <DEDUP_REMOVED lines=22> */
.L_x_769:
[----:B------:R2:W-:Y:S01]  /*1d80*/  STS.128 [R8+0x4000], RZ ;  /* 0x004000ff08007388 */ /* 0x0005e20000000c00 */
[----:B------:R-:W-:Y:S05]  /*1d90*/  BRA `(.L_x_770) ;  /* 0x0000000000047947 */ /* 0x000fea0003800000 */
.L_x_768:
[----:B------:R4:W-:Y:S02]  /*1da0*/  STS.128 [R8+0x4000], RZ ;  /* 0x004000ff08007388 */ /* 0x0009e40000000c00 */
.L_x_770:
[----:B------:R-:W-:Y:S05]  /*1db0*/  BSYNC.RECONVERGENT B0 ;  /* 0x0000000000007941 */ /* 0x000fea0003800200 */
.L_x_767:
        /* <DEDUP_REMOVED lines=17> */
.L_x_772:
[----:B------:R-:W-:Y:S05]  /*1ed0*/  BSYNC.RECONVERGENT B0 ;  /* 0x0000000000007941 */ /* 0x000fea0003800200 */
.L_x_771:
        /* <DEDUP_REMOVED lines=13> */
.L_x_775:
[----:B------:R1:W-:Y:S01]  /*1fb0*/  STS.128 [R219], RZ ;  /* 0x000000ffdb007388 */ /* 0x0003e20000000c00 */
[----:B------:R-:W-:Y:S05]  /*1fc0*/  BRA `(.L_x_776) ;  /* 0x0000000000047947 */ /* 0x000fea0003800000 */
.L_x_774:
[----:B------:R1:W-:Y:S02]  /*1fd0*/  STS.128 [R219], RZ ;  /* 0x000000ffdb007388 */ /* 0x0003e40000000c00 */
.L_x_776:
[----:B------:R-:W-:Y:S05]  /*1fe0*/  BSYNC.RECONVERGENT B0 ;  /* 0x0000000000007941 */ /* 0x000fea0003800200 */
.L_x_773:
        /* <DEDUP_REMOVED lines=37> */
.L_x_778:
[----:B------:R-:W-:Y:S05]  /*2240*/  BSYNC.RECONVERGENT B0 ;  /* 0x0000000000007941 */ /* 0x000fea0003800200 */
.L_x_777:
        /* <DEDUP_REMOVED lines=30> */
.L_x_781:
[----:B------:R3:W-:Y:S01]  /*2430*/  STS.128 [R8+0x6000], RZ ;  /* 0x006000ff08007388 */ /* 0x0007e20000000c00 */
[----:B------:R-:W-:Y:S05]  /*2440*/  BRA `(.L_x_782) ;  /* 0x0000000000047947 */ /* 0x000fea0003800000 */
.L_x_780:
[----:B------:R3:W-:Y:S02]  /*2450*/  STS.128 [R8+0x6000], RZ ;  /* 0x006000ff08007388 */ /* 0x0007e40000000c00 */
.L_x_782:
[----:B------:R-:W-:Y:S05]  /*2460*/  BSYNC.RECONVERGENT B0 ;  /* 0x0000000000007941 */ /* 0x000fea0003800200 */
.L_x_779:
        /* <DEDUP_REMOVED lines=20> */
.L_x_784:
[----:B------:R-:W-:Y:S05]  /*25b0*/  BSYNC.RECONVERGENT B0 ;  /* 0x0000000000007941 */ /* 0x000fea0003800200 */
.L_x_783:
        /* <DEDUP_REMOVED lines=9> */
[----:B------:R-:W-:-:S04]  /*2650*/  IMAD.WIDE.U32 R2, R14, UR8, R2 ;  /* 0x000000080e027c25 */ /* 0x000fc8000f8e0002 */
[----:B------:R-:W-:-:S05]  /*2660*/  IMAD R0, R14, UR9, R0 ;  /* 0x000000090e007c24 */ /* 0x000fca000f8e0200 */
[----:B------:R-:W-:Y:S01]  /*2670*/  IADD3 R0, PT, PT, R3, R0, RZ ;  /* 0x0000000003007210 */ /* 0x000fe20007ffe0ff */
[----:B------:R-:W-:Y:S06]  /*2680*/  @P2 BRA `(.L_x_786) ;  /* 0x0000000000442947 */ /* 0x000fec0003800000 */
[----:B------:R-:W1:Y:S02]  /*2690*/  LDCU UR8, c[0x0][0x440] ;  /* 0x00008800ff0877ac */ /* 0x000e640008000800 */
[----:B-1----:R-:W-:-:S13]  /*26a0*/  ISETP.GE.AND P0, PT, R10, UR8, PT ;  /* 0x000000080a007c0c */ /* 0x002fda000bf06270 */
[----:B------:R-:W-:Y:S05]  /*26b0*/  @P0 BRA `(.L_x_787) ;  /* 0x0000000000300947 */ /* 0x000fea0003800000 */
[----:B------:R-:W4:Y:S01]  /*26c0*/  LDCU.64 UR8, c[0x0][0x390] ;  /* 0x00007200ff0877ac */ /* 0x000f220008000a00 */
[----:B------:R-:W-:Y:S02]  /*26d0*/  MOV R4, R2 ;  /* 0x0000000200047202 */ /* 0x000fe40000000f00 */
[----:B------:R-:W-:-:S03]  /*26e0*/  MOV R5, R0 ;  /* 0x0000000000057202 */ /* 0x000fc60000000f00 */
[----:B------:R-:W-:-:S04]  /*26f0*/  IMAD.WIDE.U32 R4, R21, UR12, R4 ;  /* 0x0000000c15047c25 */ /* 0x000fc8000f8e0004 */
[----:B------:R-:W-:Y:S01]  /*2700*/  IMAD R5, R21, UR13, R5 ;  /* 0x0000000d15057c24 */ /* 0x000fe2000f8e0205 */
[----:B----4-:R-:W-:-:S04]  /*2710*/  LEA R6, P0, R4, UR8, 0x1 ;  /* 0x0000000804067c11 */ /* 0x010fc8000f8008ff */
[----:B------:R-:W-:-:S05]  /*2720*/  LEA.HI.X R7, R4, UR9, R5, 0x1, P0 ;  /* 0x0000000904077c11 */ /* 0x000fca00080f0c05 */
[----:B------:R-:W-:Y:S01]  /*2730*/  @!PT LDS RZ, [RZ] ;  /* 0x00000000fffff984 */ /* 0x000fe20000000800 */
[----:B------:R-:W-:Y:S01]  /*2740*/  @!PT LDS RZ, [RZ] ;  /* 0x00000000fffff984 */ /* 0x000fe20000000800 */
[----:B------:R-:W-:Y:S01]  /*2750*/  @!PT LDS RZ, [RZ] ;  /* 0x00000000fffff984 */ /* 0x000fe20000000800 */
[----:B------:R1:W-:Y:S01]  /*2760*/  LDGSTS.E.BYPASS.LTC128B.128 [R8+0x8000], desc[UR34][R6.64] ;  /* 0x0800000006087fae */ /* 0x0003e2000b981a22 */
[----:B------:R-:W-:Y:S05]  /*2770*/  BRA `(.L_x_788) ;  /* 0x00000000000c7947 */ /* 0x000fea0003800000 */
.L_x_787:
[----:B------:R1:W-:Y:S01]  /*2780*/  STS.128 [R8+0x8000], RZ ;  /* 0x008000ff08007388 */ /* 0x0003e20000000c00 */
[----:B------:R-:W-:Y:S05]  /*2790*/  BRA `(.L_x_788) ;  /* 0x0000000000047947 */ /* 0x000fea0003800000 */
.L_x_786:
[----:B------:R1:W-:Y:S02]  /*27a0*/  STS.128 [R8+0x8000], RZ ;  /* 0x008000ff08007388 */ /* 0x0003e40000000c00 */
.L_x_788:
[----:B------:R-:W-:Y:S05]  /*27b0*/  BSYNC.RECONVERGENT B0 ;  /* 0x0000000000007941 */ /* 0x000fea0003800200 */
.L_x_785:
        /* <DEDUP_REMOVED lines=19> */
.L_x_790:
[----:B------:R-:W-:Y:S05]  /*28f0*/  BSYNC.RECONVERGENT B0 ;  /* 0x0000000000007941 */ /* 0x000fea0003800200 */
.L_x_789:
[----:B------:R-:W5:Y:S01]  /*2900*/  LDCU.64 UR8, c[0x0][0x538] ;  /* 0x0000a700ff0877ac */ /* 0x000f620008000a00 */
[----:B-1----:R-:W-:Y:S01]  /*2910*/  IMAD.U32 R2, RZ, RZ, UR23 ;  /* 0x00000017ff027e24 */ /* 0x002fe2000f8e00ff */
[----:B------:R-:W1:Y:S01]  /*2920*/  S2R R124, SR_TID.X ;  /* 0x00000000007c7919 */ /* 0x000e620000002100 */
[C---:B------:R-:W-:Y:S01]  /*2930*/  IMAD.SHL.U32 R12, R23.reuse, 0x20, RZ ;  /* 0x00000020170c7824 */ /* 0x040fe200078e00ff */
[----:B------:R-:W2:Y:S01]  /*2940*/  LDCU UR13, c[0x0][0x590] ;  /* 0x0000b200ff0d77ac */ /* 0x000ea20008000800 */
[----:B------:R-:W-:Y:S01]  /*2950*/  IMAD.U32 R0, RZ, RZ, UR33 ;  /* 0x00000021ff007e24 */ /* 0x000fe2000f8e00ff */
[----:B------:R-:W0:Y:S01]  /*2960*/  LDGDEPBAR ;  /* 0x00000000000079af */ /* 0x000e220000000000 */
[----:B----4-:R-:W-:Y:S01]  /*2970*/  IMAD.SHL.U32 R7, R23, 0x10, RZ ;  /* 0x0000001017077824 */ /* 0x010fe200078e00ff */
[----:B------:R-:W4:Y:S01]  /*2980*/  LDCU UR12, c[0x0][0x50c] ;  /* 0x0000a180ff0c77ac */ /* 0x000f220008000800 */
[----:B-----5:R-:W-:-:S04]  /*2990*/  ISETP.NE.U32.AND P1, PT, RZ, UR8, PT ;  /* 0x00000008ff007c0c */ /* 0x020fc8000bf25070 */
[----:B------:R-:W-:-:S13]  /*29a0*/  ISETP.NE.AND.EX P1, PT, RZ, UR9, PT, P1 ;  /* 0x00000009ff007c0c */ /* 0x000fda000bf25310 */
[----:B------:R-:W5:Y:S01]  /*29b0*/  @P1 LDC.64 R4, c[0x0][0x540] ;  /* 0x00015000ff041b82 */ /* 0x000f620000000a00 */
[----:B------:R-:W-:Y:S02]  /*29c0*/  @P1 IMAD.MOV.U32 R3, RZ, RZ, RZ ;  /* 0x000000ffff031224 */ /* 0x000fe400078e00ff */
[----:B---3--:R-:W-:-:S05]  /*29d0*/  IMAD.SHL.U32 R8, R23, 0x4, RZ ;  /* 0x0000000417087824 */ /* 0x008fca00078e00ff */
[----:B------:R-:W3:Y:S01]  /*29e0*/  @P1 LDC R9, c[0x0][0x458] ;  /* 0x00011600ff091b82 */ /* 0x000ee20000000800 */
[----:B-----5:R-:W-:-:S04]  /*29f0*/  @P1 IMAD.WIDE.U32 R2, R4, UR24, R2 ;  /* 0x0000001804021c25 */ /* 0x020fc8000f8e0002 */
[----:B------:R-:W-:Y:S01]  /*2a00*/  @P1 IMAD R5, R5, UR24, R3 ;  /* 0x0000001805051c24 */ /* 0x000fe2000f8e0203 */
[----:B------:R-:W-:Y:S01]  /*2a10*/  @P1 LEA R4, P0, R2, UR8, 0x2 ;  /* 0x0000000802041c11 */ /* 0x000fe2000f8010ff */
[----:B------:R-:W-:Y:S01]  /*2a20*/  IMAD.U32 R3, RZ, RZ, UR39 ;  /* 0x00000027ff037e24 */ /* 0x000fe2000f8e00ff */
[----:B------:R-:W-:Y:S01]  /*2a30*/  LOP3.LUT R8, R8, 0x18, RZ, 0xc0, !PT ;  /* 0x0000001808087812 */ /* 0x000fe200078ec0ff */
[----:B-1----:R-:W-:Y:S01]  /*2a40*/  IMAD.SHL.U32 R126, R124, 0x20, RZ ;  /* 0x000000207c7e7824 */ /* 0x002fe200078e00ff */
[----:B------:R-:W-:Y:S01]  /*2a50*/  @P1 LEA.HI.X R5, R2, UR9, R5, 0x2, P0 ;  /* 0x0000000902051c11 */ /* 0x000fe200080f1405 */
[----:B------:R-:W-:Y:S01]  /*2a60*/  IMAD.SHL.U32 R13, R124, 0x10, RZ ;  /* 0x000000107c0d7824 */ /* 0x000fe200078e00ff */
[----:B------:R-:W-:Y:S01]  /*2a70*/  IADD3 R2, PT, PT, R0, UR37, R251 ;  /* 0x0000002500027c10 */ /* 0x000fe2000fffe0fb */
[----:B------:R-:W-:Y:S01]  /*2a80*/  IMAD.SHL.U32 R14, R124, 0x2, RZ ;  /* 0x000000027c0e7824 */ /* 0x000fe200078e00ff */
[----:B------:R-:W-:Y:S01]  /*2a90*/  LOP3.LUT R6, R8, 0xc0, R12, 0xf8, !PT ;  /* 0x000000c008067812 */ /* 0x000fe200078ef80c */
[----:B------:R1:W5:Y:S01]  /*2aa0*/  @P1 LDG.E R11, desc[UR34][R4.64] ;  /* 0x00000022040b1981 */ /* 0x000362000c1e1900 */
[----:B------:R-:W-:Y:S01]  /*2ab0*/  IADD3 R168, PT, PT, R2, -0x3f, -R3 ;  /* 0xffffffc102a87810 */ /* 0x000fe20007ffe803 */
[----:B------:R-:W-:Y:S01]  /*2ac0*/  IMAD.SHL.U32 R125, R124, 0x40, RZ ;  /* 0x000000407c7d7824 */ /* 0x000fe200078e00ff */
[C---:B------:R-:W-:Y:S01]  /*2ad0*/  LOP3.LUT R2, R6.reuse, 0x8, R22, 0x78, !PT ;  /* 0x0000000806027812 */ /* 0x040fe200078e7816 */
[C---:B------:R-:W-:Y:S01]  /*2ae0*/  IMAD.SHL.U32 R10, R23.reuse, 0x2, RZ ;  /* 0x00000002170a7824 */ /* 0x040fe200078e00ff */
[----:B------:R-:W-:Y:S01]  /*2af0*/  LOP3.LUT R6, R6, 0x8, R23, 0x78, !PT ;  /* 0x0000000806067812 */ /* 0x000fe200078e7817 */
[----:B---3--:R-:W5:Y:S01]  /*2b00*/  @P1 MUFU.RCP R9, R9 ;  /* 0x0000000900091308 */ /* 0x008f620000001000 */
[----:B------:R-:W-:Y:S01]  /*2b10*/  LOP3.LUT P0, RZ, R23, 0x4, RZ, 0xc0, !PT ;  /* 0x0000000417ff7812 */ /* 0x000fe2000780c0ff */
[----:B------:R-:W-:Y:S01]  /*2b20*/  IMAD.MOV.U32 R112, RZ, RZ, 0x20 ;  /* 0x00000020ff707424 */ /* 0x000fe200078e00ff */
[----:B------:R-:W-:Y:S01]  /*2b30*/  LOP3.LUT R10, R10, 0x6, RZ, 0xc0, !PT ;  /* 0x000000060a0a7812 */ /* 0x000fe200078ec0ff */
[----:B------:R-:W-:Y:S01]  /*2b40*/  IMAD.MOV.U32 R122, RZ, RZ, 0x20 ;  /* 0x00000020ff7a7424 */ /* 0x000fe200078e00ff */
[----:B------:R-:W-:-:S02]  /*2b50*/  LOP3.LUT R120, R125, 0x200, RZ, 0xc0, !PT ;  /* 0x000002007d787812 */ /* 0x000fc400078ec0ff */
[----:B------:R-:W-:Y:S02]  /*2b60*/  CS2R R94, SRZ ;  /* 0x00000000005e7805 */ /* 0x000fe4000001ff00 */
[----:B------:R-:W-:Y:S02]  /*2b70*/  LOP3.LUT R10, R10, 0x1c0, R22, 0xf8, !PT ;  /* 0x000001c00a0a7812 */ /* 0x000fe400078ef816 */
[----:B------:R-:W-:Y:S02]  /*2b80*/  CS2R R92, SRZ ;  /* 0x00000000005c7805 */ /* 0x000fe4000001ff00 */
[----:B------:R-:W-:Y:S02]  /*2b90*/  SEL R112, R112, 0xffffffe0, !P0 ;  /* 0xffffffe070707807 */ /* 0x000fe40004000000 */
[----:B------:R-:W-:Y:S02]  /*2ba0*/  CS2R R98, SRZ ;  /* 0x0000000000627805 */ /* 0x000fe4000001ff00 */
[----:B------:R-:W-:-:S02]  /*2bb0*/  LOP3.LUT P0, RZ, R124, 0x2, RZ, 0xc0, !PT ;  /* 0x000000027cff7812 */ /* 0x000fc4000780c0ff */
[----:B------:R-:W-:Y:S02]  /*2bc0*/  CS2R R96, SRZ ;  /* 0x0000000000607805 */ /* 0x000fe4000001ff00 */
[----:B------:R-:W-:Y:S02]  /*2bd0*/  CS2R R90, SRZ ;  /* 0x00000000005a7805 */ /* 0x000fe4000001ff00 */
[----:B------:R-:W-:Y:S02]  /*2be0*/  CS2R R88, SRZ ;  /* 0x0000000000587805 */ /* 0x000fe4000001ff00 */
[----:B------:R-:W-:Y:S02]  /*2bf0*/  CS2R R86, SRZ ;  /* 0x0000000000567805 */ /* 0x000fe4000001ff00 */
[----:B------:R-:W-:Y:S02]  /*2c00*/  CS2R R84, SRZ ;  /* 0x0000000000547805 */ /* 0x000fe4000001ff00 */
[----:B------:R-:W-:-:S02]  /*2c10*/  CS2R R78, SRZ ;  /* 0x00000000004e7805 */ /* 0x000fc4000001ff00 */
[----:B------:R-:W-:Y:S02]  /*2c20*/  CS2R R76, SRZ ;  /* 0x00000000004c7805 */ /* 0x000fe4000001ff00 */
[C---:B-1----:R-:W-:Y:S02]  /*2c30*/  LOP3.LUT R4, R12.reuse, 0x20, RZ, 0xc0, !PT ;  /* 0x000000200c047812 */ /* 0x042fe400078ec0ff */
[----:B------:R-:W-:Y:S02]  /*2c40*/  CS2R R82, SRZ ;  /* 0x0000000000527805 */ /* 0x000fe4000001ff00 */
[----:B------:R-:W-:Y:S02]  /*2c50*/  LOP3.LUT R5, R12, 0x120, RZ, 0xc0, !PT ;  /* 0x000001200c057812 */ /* 0x000fe400078ec0ff */
[----:B------:R-:W-:Y:S02]  /*2c60*/  CS2R R80, SRZ ;  /* 0x0000000000507805 */ /* 0x000fe4000001ff00 */
[--C-:B------:R-:W-:Y:S01]  /*2c70*/  LOP3.LUT R0, R4, 0x3800, R7.reuse, 0xf8, !PT ;  /* 0x0000380004007812 */ /* 0x100fe200078ef807 */
[----:B------:R-:W-:Y:S01]  /*2c80*/  IMAD.SHL.U32 R4, R124, 0x4, RZ ;  /* 0x000000047c047824 */ /* 0x000fe200078e00ff */
[----:B------:R-:W-:-:S02]  /*2c90*/  LOP3.LUT R3, R5, 0x600, R7, 0xf8, !PT ;  /* 0x0000060005037812 */ /* 0x000fc400078ef807 */
[----:B------:R-:W-:Y:S02]  /*2ca0*/  CS2R R74, SRZ ;  /* 0x00000000004a7805 */ /* 0x000fe4000001ff00 */
[----:B------:R-:W-:Y:S02]  /*2cb0*/  LOP3.LUT R7, R0, 0x100, R7, 0xf8, !PT ;  /* 0x0000010000077812 */ /* 0x000fe400078ef807 */
[----:B------:R-:W-:Y:S02]  /*2cc0*/  CS2R R72, SRZ ;  /* 0x0000000000487805 */ /* 0x000fe4000001ff00 */
[----:B------:R-:W-:Y:S02]  /*2cd0*/  SHF.R.U32.HI R0, RZ, 0x4, R23 ;  /* 0x00000004ff007819 */ /* 0x000fe40000011617 */
[----:B------:R-:W-:Y:S02]  /*2ce0*/  CS2R R70, SRZ ;  /* 0x0000000000467805 */ /* 0x000fe4000001ff00 */
[----:B------:R-:W-:-:S02]  /*2cf0*/  LOP3.LUT R5, R126, 0xc0, RZ, 0xc0, !PT ;  /* 0x000000c07e057812 */ /* 0x000fc400078ec0ff */
[----:B------:R-:W-:Y:S02]  /*2d00*/  CS2R R68, SRZ ;  /* 0x0000000000447805 */ /* 0x000fe4000001ff00 */
[----:B------:R-:W-:Y:S01]  /*2d10*/  LOP3.LUT R0, R0, 0x8, RZ, 0xc0, !PT ;  /* 0x0000000800007812 */ /* 0x000fe200078ec0ff */
[----:B------:R-:W-:Y:S01]  /*2d20*/  IMAD.SHL.U32 R121, R124, 0x8, RZ ;  /* 0x000000087c797824 */ /* 0x000fe200078e00ff */
[----:B------:R-:W-:Y:S01]  /*2d30*/  LOP3.LUT R5, R5, 0x18, R4, 0xf8, !PT ;  /* 0x0000001805057812 */ /* 0x000fe200078ef804 */
[----:B------:R-:W1:Y:S01]  /*2d40*/  LDCU UR8, c[0x0][0x440] ;  /* 0x00008800ff0877ac */ /* 0x000e620008000800 */
[----:B------:R-:W-:Y:S02]  /*2d50*/  LOP3.LUT R0, R0, 0x10, R23, 0xf8, !PT ;  /* 0x0000001000007812 */ /* 0x000fe400078ef817 */
[----:B------:R-:W-:Y:S01]  /*2d60*/  LOP3.LUT R118, R3, R2, RZ, 0xfc, !PT ;  /* 0x0000000203767212 */ /* 0x000fe200078efcff */
[----:B------:R-:W3:Y:S01]  /*2d70*/  LDCU UR9, c[0x0][0x3e0] ;  /* 0x00007c00ff0977ac */ /* 0x000ee20008000800 */
[----:B------:R-:W-:-:S02]  /*2d80*/  LOP3.LUT R0, R0, 0xc0, R12, 0xf8, !PT ;  /* 0x000000c000007812 */ /* 0x000fc400078ef80c */
[----:B------:R-:W-:Y:S01]  /*2d90*/  LOP3.LUT R3, R13, 0x1c0, RZ, 0xc0, !PT ;  /* 0x000001c00d037812 */ /* 0x000fe200078ec0ff */
[----:B--2---:R-:W-:Y:S01]  /*2da0*/  USHF.L.U32 UR13, UR13, 0x7, URZ ;  /* 0x000000070d0d7899 */ /* 0x004fe200080006ff */
[----:B------:R-:W-:Y:S01]  /*2db0*/  LOP3.LUT R8, R0, R8, RZ, 0x3c, !PT ;  /* 0x0000000800087212 */ /* 0x000fe200078e3cff */
[----:B------:R-:W-:Y:S01]  /*2dc0*/  UIADD3 UR46, UPT, UPT, UR46, 0x80, -UR37 ;  /* 0x000000802e2e7890 */ /* 0x000fe2000fffe825 */
[----:B------:R-:W-:Y:S01]  /*2dd0*/  LOP3.LUT R0, R126, 0x20, RZ, 0xc0, !PT ;  /* 0x000000207e007812 */ /* 0x000fe200078ec0ff */
[----:B------:R-:W-:Y:S01]  /*2de0*/  USHF.L.U32 UR47, UR47, 0x3, URZ ;  /* 0x000000032f2f7899 */ /* 0x000fe200080006ff */
[----:B------:R-:W-:Y:S02]  /*2df0*/  LOP3.LUT R4, R14, 0xe006, R125, 0xc8, !PT ;  /* 0x0000e0060e047812 */ /* 0x000fe400078ec87d */
[----:B------:R-:W-:Y:S02]  /*2e00*/  LOP3.LUT R0, R0, 0x3800, R13, 0xf8, !PT ;  /* 0x0000380000007812 */ /* 0x000fe400078ef80d */
[----:B------:R-:W-:-:S02]  /*2e10*/  LOP3.LUT R3, R3, 0x38, R14, 0xf8, !PT ;  /* 0x0000003803037812 */ /* 0x000fc400078ef80e */
[----:B------:R-:W-:Y:S02]  /*2e20*/  LOP3.LUT R4, R4, 0xc00, R126, 0xf8, !PT ;  /* 0x00000c0004047812 */ /* 0x000fe400078ef87e */
[----:B------:R-:W-:Y:S02]  /*2e30*/  LOP3.LUT R113, R7, R6, RZ, 0xfc, !PT ;  /* 0x0000000607717212 */ /* 0x000fe400078efcff */
[----:B------:R-:W-:Y:S02]  /*2e40*/  LOP3.LUT R6, R0, 0x100, R13, 0xf8, !PT ;  /* 0x0000010000067812 */ /* 0x000fe400078ef80d */
[----:B------:R-:W-:Y:S01]  /*2e50*/  LOP3.LUT R0, R4, R3, RZ, 0xfc, !PT ;  /* 0x0000000304007212 */ /* 0x000fe200078efcff */
[----:B------:R-:W-:Y:S01]  /*2e60*/  IMAD.MOV.U32 R3, RZ, RZ, RZ ;  /* 0x000000ffff037224 */ /* 0x000fe200078e00ff */
[----:B------:R-:W-:Y:S02]  /*2e70*/  LOP3.LUT R4, R5, 0x8, R124, 0x78, !PT ;  /* 0x0000000805047812 */ /* 0x000fe400078e787c */
[----:B------:R-:W-:Y:S01]  /*2e80*/  LOP3.LUT R2, R126, 0x120, RZ, 0xc0, !PT ;  /* 0x000001207e027812 */ /* 0x000fe200078ec0ff */
[----:B------:R2:W-:Y:S01]  /*2e90*/  STL [R1+0x6c], R0 ;  /* 0x00006c0001007387 */ /* 0x0005e20000100800 */
[----:B------:R-:W-:-:S02]  /*2ea0*/  LOP3.LUT R116, R8, 0x120, R12, 0xf8, !PT ;  /* 0x0000012008747812 */ /* 0x000fc400078ef80c */
[----:B------:R-:W-:Y:S02]  /*2eb0*/  LOP3.LUT R2, R2, 0x600, R13, 0xf8, !PT ;  /* 0x0000060002027812 */ /* 0x000fe400078ef80d */
[----:B------:R-:W-:Y:S02]  /*2ec0*/  LEA R118, R118, UR25, 0x1 ;  /* 0x0000001976767c11 */ /* 0x000fe4000f8e08ff */
[----:B------:R-:W-:Y:S02]  /*2ed0*/  LEA R116, R116, UR25, 0x1 ;  /* 0x0000001974747c11 */ /* 0x000fe4000f8e08ff */
[----:B------:R-:W-:Y:S01]  /*2ee0*/  LEA R113, R113, UR25, 0x1 ;  /* 0x0000001971717c11 */ /* 0x000fe2000f8e08ff */
[----:B------:R-:W-:Y:S01]  /*2ef0*/  VIADD R118, R118, UR16 ;  /* 0x0000001076767c36 */ /* 0x000fe20008000000 */
[----:B------:R-:W-:Y:S01]  /*2f00*/  SEL R123, R122, 0xffffffe0, !P0 ;  /* 0xffffffe07a7b7807 */ /* 0x000fe20004000000 */
[----:B------:R-:W-:Y:S01]  /*2f10*/  VIADD R116, R116, UR16 ;  /* 0x0000001074747c36 */ /* 0x000fe20008000000 */
[----:B------:R-:W-:Y:S01]  /*2f20*/  LOP3.LUT R120, R120, 0xc00, R126, 0xf8, !PT ;  /* 0x00000c0078787812 */ /* 0x000fe200078ef87e */
[----:B------:R-:W-:Y:S01]  /*2f30*/  IMAD.IADD R117, R112, 0x1, R113 ;  /* 0x0000000170757824 */ /* 0x000fe200078e0271 */
[----:B--2---:R-:W-:-:S04]  /*2f40*/  SHF.R.U32.HI R0, RZ, 0x1, R124 ;  /* 0x00000001ff007819 */ /* 0x004fc8000001167c */
[----:B------:R-:W-:Y:S02]  /*2f50*/  LOP3.LUT R0, R5, 0x8, R0, 0x78, !PT ;  /* 0x0000000805007812 */ /* 0x000fe400078e7800 */
[----:B------:R-:W-:Y:S01]  /*2f60*/  LOP3.LUT R5, R6, R4, RZ, 0xfc, !PT ;  /* 0x0000000406057212 */ /* 0x000fe200078efcff */
[----:B------:R-:W-:Y:S01]  /*2f70*/  VIADD R4, R10, UR5 ;  /* 0x000000050a047c36 */ /* 0x000fe20008000000 */
[----:B------:R-:W-:Y:S01]  /*2f80*/  LOP3.LUT R119, R2, R0, RZ, 0xfc, !PT ;  /* 0x0000000002777212 */ /* 0x000fe200078efcff */
[----:B------:R-:W2:Y:S02]  /*2f90*/  LDCU UR5, c[0x0][0x45c] ;  /* 0x00008b80ff0577ac */ /* 0x000ea40008000800 */
[C---:B------:R-:W-:Y:S01]  /*2fa0*/  VIADD R8, R4.reuse, 0x8 ;  /* 0x0000000804087836 */ /* 0x040fe20000000000 */
[----:B------:R4:W-:Y:S01]  /*2fb0*/  STL [R1+0x68], R5 ;  /* 0x0000680501007387 */ /* 0x0009e20000100800 */
        /* <DEDUP_REMOVED lines=18> */
[----:B------:R-:W-:-:S02]  /*30e0*/  VIADD R24, R4, 0x38 ;  /* 0x0000003804187836 */ /* 0x000fc40000000000 */
[----:B------:R-:W-:-:S03]  /*30f0*/  VIADD R23, R4, 0x39 ;  /* 0x0000003904177836 */ /* 0x000fc60000000000 */
[----:B------:R-:W-:Y:S01]  /*3100*/  I2FP.F32.S32 R2, R24 ;  /* 0x0000001800027245 */ /* 0x000fe20000201400 */
[----:B----4-:R-:W-:Y:S01]  /*3110*/  VIADD R5, R4, 0x11 ;  /* 0x0000001104057836 */ /* 0x010fe20000000000 */
[----:B------:R-:W-:-:S04]  /*3120*/  I2FP.F32.S32 R0, R23 ;  /* 0x0000001700007245 */ /* 0x000fc80000201400 */
[----:B------:R-:W-:Y:S02]  /*3130*/  I2FP.F32.S32 R14, R5 ;  /* 0x00000005000e7245 */ /* 0x000fe40000201400 */
[----:B------:R-:W-:Y:S01]  /*3140*/  I2FP.F32.S32 R5, R20 ;  /* 0x0000001400057245 */ /* 0x000fe20000201400 */
[----:B-----5:R-:W-:Y:S01]  /*3150*/  @P1 FMUL.FTZ R3, R11, R9 ;  /* 0x000000090b031220 */ /* 0x020fe20000410000 */
[----:B------:R-:W-:Y:S01]  /*3160*/  VIADD R9, R4, 0x1 ;  /* 0x0000000104097836 */ /* 0x000fe20000000000 */
[----:B------:R-:W-:Y:S01]  /*3170*/  LOP3.LUT P1, RZ, R124, 0x4, RZ, 0xc0, !PT ;  /* 0x000000047cff7812 */ /* 0x000fe2000782c0ff */
[----:B------:R-:W-:Y:S02]  /*3180*/  VIADD R11, R4, 0x20 ;  /* 0x00000020040b7836 */ /* 0x000fe40000000000 */
[-C--:B------:R-:W-:Y:S01]  /*3190*/  FMUL.FTZ R13, R19, R3.reuse ;  /* 0x00000003130d7220 */ /* 0x080fe20000410000 */
[----:B------:R-:W-:Y:S01]  /*31a0*/  FMUL.FTZ R15, R17, R3 ;  /* 0x00000003110f7220 */ /* 0x000fe20000410000 */
[----:B------:R-:W-:Y:S01]  /*31b0*/  I2FP.F32.S32 R21, R9 ;  /* 0x0000000900157245 */ /* 0x000fe20000201400 */
[----:B------:R-:W-:Y:S01]  /*31c0*/  FMUL.FTZ R12, R12, R3 ;  /* 0x000000030c0c7220 */ /* 0x000fe20000410000 */
[----:B------:R-:W-:Y:S01]  /*31d0*/  I2FP.F32.S32 R9, R11 ;  /* 0x0000000b00097245 */ /* 0x000fe20000201400 */
[-C--:B------:R-:W-:Y:S01]  /*31e0*/  FMUL.FTZ R0, R0, R3.reuse ;  /* 0x0000000300007220 */ /* 0x080fe20000410000 */
[----:B------:R-:W-:Y:S01]  /*31f0*/  I2FP.F32.S32 R4, R22 ;  /* 0x0000001600047245 */ /* 0x000fe20000201400 */
[----:B------:R-:W-:Y:S01]  /*3200*/  FMUL.FTZ R11, R21, R3 ;  /* 0x00000003150b7220 */ /* 0x000fe20000410000 */
[----:B------:R-:W-:-:S04]  /*3210*/  R2P PR, R124, 0x18 ;  /* 0x000000187c007804 */ /* 0x000fc80000000000 */
[----:B------:R4:W-:Y:S04]  /*3220*/  STL [R1+0x40], R11 ;  /* 0x0000400b01007387 */ /* 0x0009e80000100800 */
[----:B------:R5:W-:Y:S04]  /*3230*/  STL [R1+0x3c], R13 ;  /* 0x00003c0d01007387 */ /* 0x000be80000100800 */
[----:B------:R-:W-:Y:S01]  /*3240*/  STL [R1+0x38], R15 ;  /* 0x0000380f01007387 */ /* 0x000fe20000100800 */
[-C--:B----4-:R-:W-:Y:S01]  /*3250*/  FMUL.FTZ R11, R16, R3.reuse ;  /* 0x00000003100b7220 */ /* 0x090fe20000410000 */
[----:B-----5:R-:W-:-:S04]  /*3260*/  FMUL.FTZ R13, R14, R3 ;  /* 0x000000030e0d7220 */ /* 0x020fc80000410000 */
[----:B------:R4:W-:Y:S04]  /*3270*/  STL [R1+0x34], R11 ;  /* 0x0000340b01007387 */ /* 0x0009e80000100800 */
[----:B------:R-:W-:Y:S04]  /*3280*/  STL [R1+0x30], R13 ;  /* 0x0000300d01007387 */ /* 0x000fe80000100800 */
[----:B------:R-:W-:Y:S01]  /*3290*/  STL [R1+0x2c], R12 ;  /* 0x00002c0c01007387 */ /* 0x000fe20000100800 */
[-C--:B----4-:R-:W-:Y:S01]  /*32a0*/  FMUL.FTZ R11, R10, R3.reuse ;  /* 0x000000030a0b7220 */ /* 0x090fe20000410000 */
        /* <DEDUP_REMOVED lines=16> */
[----:B------:R-:W-:Y:S04]  /*33b0*/  STL [R1+0xc], R2 ;  /* 0x00000c0201007387 */ /* 0x000fe80000100800 */
[----:B------:R4:W-:Y:S04]  /*33c0*/  STL [R1], R0 ;  /* 0x0000000001007387 */ /* 0x0009e80000100800 */
[----:B------:R1:W-:Y:S01]  /*33d0*/  STL [R1+0x4], R219 ;  /* 0x000004db01007387 */ /* 0x0003e20000100800 */
[----:B----4-:R-:W-:-:S05]  /*33e0*/  IMAD.MOV.U32 R0, RZ, RZ, 0x10 ;  /* 0x00000010ff007424 */ /* 0x010fca00078e00ff */
[----:B------:R-:W-:Y:S02]  /*33f0*/  SEL R0, R0, 0xfffffff0, !P1 ;  /* 0xfffffff000007807 */ /* 0x000fe40004800000 */
[----:B------:R-:W-:-:S05]  /*3400*/  SEL R0, R122, 0xffffffe0, !P3 ;  /* 0xffffffe07a007807 */ /* 0x000fca0005800000 */
[----:B-123--:R4:W-:Y:S02]  /*3410*/  STL [R1+0x64], R0 ;  /* 0x0000640001007387 */ /* 0x00e9e40000100800 */
.L_x_793:
[----:B------:R-:W0:Y:S01]  /*3420*/  LDGDEPBAR ;  /* 0x00000000000079af */ /* 0x000e220000000000 */
[----:B------:R-:W-:Y:S01]  /*3430*/  IADD3 R112, PT, PT, R118, R112, RZ ;  /* 0x0000007076707210 */ /* 0x000fe20007ffe0ff */
[----:B------:R-:W-:Y:S01]  /*3440*/  UIADD3 UR33, UPT, UPT, UR33, -0x80, URZ ;  /* 0xffffff8021217890 */ /* 0x000fe2000fffe0ff */
[----:B----4-:R-:W-:Y:S05]  /*3450*/  SHF.L.U32 R0, R124, 0x1, RZ ;  /* 0x000000017c007819 */ /* 0x010fea00000006ff */
        /* <DEDUP_REMOVED lines=8> */
[----:B------:R-:W4:Y:S01]  /*34e0*/  LDL R129, [R1+0xc] ;  /* 0x00000c0001817983 */ /* 0x000f220000100800 */
[----:B------:R-:W-:Y:S03]  /*34f0*/  UISETP.LT.AND UP0, UPT, UR14, UR37, UP0 ;  /* 0x000000250e00728c */ /* 0x000fe60008701270 */
[----:B------:R-:W4:Y:S03]  /*3500*/  LDL R128, [R1+0x40] ;  /* 0x0000400001807983 */ /* 0x000f260000100800 */
        /* <DEDUP_REMOVED lines=19> */
[----:B------:R-:W-:Y:S01]  /*3640*/  STL [R1+0x70], R68 ;  /* 0x0000704401007387 */ /* 0x000fe20000100800 */
[----:B------:R-:W-:Y:S04]  /*3650*/  DEPBAR.LE SB0, 0x0 ;  /* 0x000080000000791a */ /* 0x000fe80000000000 */
[----:B------:R-:W-:Y:S06]  /*3660*/  BAR.SYNC.DEFER_BLOCKING 0x0 ;  /* 0x0000000000007b1d */ /* 0x000fec0000010000 */
[----:B------:R-:W-:Y:S08]  /*3670*/  LDSM.16.M88.4 R64, [R118] ;  /* 0x000000007640783b */ /* 0x000ff00000000200 */
[----:B------:R-:W1:Y:S08]  /*3680*/  LDSM.16.M88.4 R16, [R113+0x6000] ;  /* 0x006000007110783b */ /* 0x000e700000000200 */
[----:B------:R-:W1:Y:S08]  /*3690*/  LDSM.16.M88.4 R60, [R118+0x1000] ;  /* 0x00100000763c783b */ /* 0x000e700000000200 */
[----:B------:R-:W1:Y:S08]  /*36a0*/  LDSM.16.M88.4 R32, [R113+0x6400] ;  /* 0x006400007120783b */ /* 0x000e700000000200 */
[----:B------:R-:W1:Y:S08]  /*36b0*/  LDSM.16.M88.4 R48, [R113+0x6800] ;  /* 0x006800007130783b */ /* 0x000e700000000200 */
[----:B------:R-:W1:Y:S02]  /*36c0*/  LDSM.16.M88.4 R100, [R113+0x6c00] ;  /* 0x006c00007164783b */ /* 0x000e640000000200 */
[-C--:B-1----:R-:W-:Y:S06]  /*36d0*/  HMMA.16816.F32.BF16 R4, R64, R16.reuse, RZ ;  /* 0x000000104004723c */ /* 0x082fec00000418ff */
[----:B------:R-:W-:Y:S02]  /*36e0*/  LDSM.16.M88.4 R104, [R112] ;  /* 0x000000007068783b */ /* 0x000fe40000000200 */
[C---:B------:R-:W-:Y:S06]  /*36f0*/  HMMA.16816.F32.BF16 R8, R60.reuse, R16, RZ ;  /* 0x000000103c08723c */ /* 0x040fec00000418ff */
[----:B------:R-:W1:Y:S02]  /*3700*/  LDSM.16.M88.4 R108, [R117+0x6000] ;  /* 0x00600000756c783b */ /* 0x000e640000000200 */
[-C--:B------:R-:W-:Y:S06]  /*3710*/  HMMA.16816.F32.BF16 R12, R60, R18.reuse, RZ ;  /* 0x000000123c0c723c */ /* 0x080fec00000418ff */
[----:B------:R-:W1:Y:S02]  /*3720*/  LDSM.16.M88.4 R112, [R112+0x1000] ;  /* 0x001000007070783b */ /* 0x000e640000000200 */
        /* <DEDUP_REMOVED lines=20> */
[----:B------:R-:W4:Y:S01]  /*3870*/  MUFU.TANH R127, R4 ;  /* 0x00000004007f7308 */ /* 0x000f220000002400 */
[C---:B------:R-:W-:Y:S04]  /*3880*/  HMMA.16816.F32.BF16 R16, R104.reuse, R110, R16 ;  /* 0x0000006e6810723c */ /* 0x040fe80000041810 */
[----:B------:R-:W-:Y:S01]  /*3890*/  FMUL.FTZ R9, R9, UR12 ;  /* 0x0000000c09097c20 */ /* 0x000fe20008410000 */
[----:B------:R-:W-:Y:S01]  /*38a0*/  FMUL.FTZ R11, R11, UR12 ;  /* 0x0000000c0b0b7c20 */ /* 0x000fe20008410000 */
[----:B------:R-:W-:Y:S03]  /*38b0*/  FMUL.FTZ R8, R8, UR12 ;  /* 0x0000000c08087c20 */ /* 0x000fe60008410000 */
[----:B------:R-:W-:Y:S01]  /*38c0*/  MUFU.TANH R121, R5 ;  /* 0x0000000500797308 */ /* 0x000fe20000002400 */
[----:B--2---:R-:W-:Y:S01]  /*38d0*/  FSETP.NEU.FTZ.AND P3, PT, R126, -INF , PT ;  /* 0xff8000007e00780b */ /* 0x004fe20003f7d000 */
[----:B------:R-:W-:Y:S01]  /*38e0*/  FMUL.FTZ R10, R10, UR12 ;  /* 0x0000000c0a0a7c20 */ /* 0x000fe20008410000 */
[----:B------:R-:W-:Y:S01]  /*38f0*/  FMUL.FTZ R15, R15, UR12 ;  /* 0x0000000c0f0f7c20 */ /* 0x000fe20008410000 */
[----:B------:R-:W-:Y:S01]  /*3900*/  FMUL.FTZ R14, R14, UR12 ;  /* 0x0000000c0e0e7c20 */ /* 0x000fe20008410000 */
[----:B------:R-:W-:Y:S01]  /*3910*/  FMUL.FTZ R13, R13, UR12 ;  /* 0x0000000c0d0d7c20 */ /* 0x000fe20008410000 */
[----:B------:R-:W-:Y:S04]  /*3920*/  FMUL.FTZ R12, R12, UR12 ;  /* 0x0000000c0c0c7c20 */ /* 0x000fe80008410000 */
[----:B------:R1:W2:Y:S01]  /*3930*/  MUFU.TANH R218, R9 ;  /* 0x0000000900da7308 */ /* 0x0002a20000002400 */
[----:B---3--:R-:W-:Y:S01]  /*3940*/  FSETP.NEU.FTZ.AND P2, PT, R125, -INF , PT ;  /* 0xff8000007d00780b */ /* 0x008fe20003f5d000 */
[----:B------:R-:W-:Y:S01]  /*3950*/  FMUL.FTZ R19, R19, UR12 ;  /* 0x0000000c13137c20 */ /* 0x000fe20008410000 */
[----:B------:R-:W-:Y:S01]  /*3960*/  FMUL.FTZ R16, R16, UR12 ;  /* 0x0000000c10107c20 */ /* 0x000fe20008410000 */
[----:B------:R-:W-:Y:S01]  /*3970*/  FMUL.FTZ R17, R17, UR12 ;  /* 0x0000000c11117c20 */ /* 0x000fe20008410000 */
[----:B------:R-:W-:Y:S05]  /*3980*/  FMUL.FTZ R18, R18, UR12 ;  /* 0x0000000c12127c20 */ /* 0x000fea0008410000 */
[----:B------:R-:W3:Y:S10]  /*3990*/  MUFU.TANH R69, R6 ;  /* 0x0000000600457308 */ /* 0x000ef40000002400 */
[----:B------:R4:W-:Y:S01]  /*39a0*/  MUFU.TANH R216, R13 ;  /* 0x0000000d00d87308 */ /* 0x0009e20000002400 */
[----:B-1----:R-:W3:Y:S09]  /*39b0*/  LDL R9, [R1+0x58] ;  /* 0x0000580001097983 */ /* 0x002ef20000100800 */
[----:B------:R1:W3:Y:S10]  /*39c0*/  MUFU.TANH R68, R7 ;  /* 0x0000000700447308 */ /* 0x0002f40000002400 */
[----:B------:R2:W-:Y:S01]  /*39d0*/  MUFU.TANH R231, R11 ;  /* 0x0000000b00e77308 */ /* 0x0005e20000002400 */
[----:B----4-:R-:W-:Y:S01]  /*39e0*/  @!P0 VIADDMNMX R13, R168, -R3, UR37, PT ;  /* 0x00000025a80d8e46 */ /* 0x010fe2000b800903 */
[----:B------:R-:W-:Y:S03]  /*39f0*/  FADD.FTZ R3, R129, R127 ;  /* 0x0000007f81037221 */ /* 0x000fe60000010000 */
[----:B------:R-:W-:Y:S05]  /*3a00*/  @!P0 ISETP.GE.AND P5, PT, R0, R13, PT ;  /* 0x0000000d0000820c */ /* 0x000fea0003fa6270 */
[----:B------:R4:W-:Y:S01]  /*3a10*/  MUFU.TANH R229, R15 ;  /* 0x0000000f00e57308 */ /* 0x0009e20000002400 */
[----:B-1----:R-:W1:Y:S01]  /*3a20*/  LDSM.16.M88.4 R4, [R117+0x6400] ;  /* 0x006400007504783b */ /* 0x002e620000000200 */
[----:B------:R-:W-:Y:S08]  /*3a30*/  @!P0 FSEL R3, R3, -INF , !P5 ;  /* 0xff80000003038808 */ /* 0x000ff00006800000 */
[----:B------:R-:W-:Y:S01]  /*3a40*/  MUFU.TANH R217, R12 ;  /* 0x0000000c00d97308 */ /* 0x000fe20000002400 */
[----:B--2---:R-:W-:Y:S05]  /*3a50*/  FMUL.FTZ R11, R126, 1.4426950216293334961 ;  /* 0x3fb8aa3b7e0b7820 */ /* 0x004fea0000410000 */
[----:B------:R-:W-:Y:S04]  /*3a60*/  FSEL R11, R11, RZ, P3 ;  /* 0x000000ff0b0b7208 */ /* 0x000fe80001800000 */
[----:B------:R2:W-:Y:S01]  /*3a70*/  MUFU.TANH R193, R19 ;  /* 0x0000001300c17308 */ /* 0x0005e20000002400 */
[----:B----4-:R-:W4:Y:S01]  /*3a80*/  LDL R15, [R1+0x54] ;  /* 0x00005400010f7983 */ /* 0x010f220000100800 */
[----:B------:R-:W-:Y:S08]  /*3a90*/  FFMA.FTZ R3, R3, UR5, -R11 ;  /* 0x0000000503037c23 */ /* 0x000ff0000801080b */
[----:B------:R1:W-:Y:S10]  /*3aa0*/  MUFU.TANH R230, R14 ;  /* 0x0000000e00e67308 */ /* 0x0003f40000002400 */
[----:B------:R1:W-:Y:S01]  /*3ab0*/  MUFU.TANH R232, R10 ;  /* 0x0000000a00e87308 */ /* 0x0003e20000002400 */
[----:B--2---:R-:W2:Y:S09]  /*3ac0*/  LDL R19, [R1+0x38] ;  /* 0x0000380001137983 */ /* 0x004eb20000100800 */
[----:B------:R3:W3:Y:S01]  /*3ad0*/  MUFU.TANH R222, R8 ;  /* 0x0000000800de7308 */ /* 0x0006e20000002400 */
[-C--:B-1----:R-:W-:Y:S03]  /*3ae0*/  HMMA.16816.F32.BF16 R20, R104, R4.reuse, R20 ;  /* 0x000000046814723c */ /* 0x082fe60000041814 */
[----:B------:R-:W-:Y:S06]  /*3af0*/  FADD.FTZ R14, R128, R218 ;  /* 0x000000da800e7221 */ /* 0x000fec0000010000 */
[----:B------:R-:W1:Y:S01]  /*3b00*/  MUFU.TANH R75, R16 ;  /* 0x00000010004b7308 */ /* 0x000e620000002400 */
[----:B------:R-:W-:Y:S01]  /*3b10*/  FMUL.FTZ R10, R125, 1.4426950216293334961 ;  /* 0x3fb8aa3b7d0a7820 */ /* 0x000fe20000410000 */
[----:B------:R-:W-:Y:S01]  /*3b20*/  MOV R125, 0x38 ;  /* 0x00000038007d7802 */ /* 0x000fe20000000f00 */
[C---:B------:R-:W-:Y:S04]  /*3b30*/  HMMA.16816.F32.BF16 R24, R112.reuse, R4, R24 ;  /* 0x000000047018723c */ /* 0x040fe80000041818 */
[----:B------:R-:W-:Y:S03]  /*3b40*/  @!P0 VIADDMNMX R12, R168, -R125, UR37, PT ;  /* 0x00000025a80c8e46 */ /* 0x000fe6000b80097d */
[----:B------:R-:W1:Y:S01]  /*3b50*/  MUFU.TANH R74, R17 ;  /* 0x00000011004a7308 */ /* 0x000e620000002400 */
[----:B---3--:R-:W-:Y:S01]  /*3b60*/  FADD.FTZ R4, R129, R69 ;  /* 0x0000004581047221 */ /* 0x008fe20000010000 */
[----:B------:R-:W-:Y:S01]  /*3b70*/  FADD.FTZ R5, R128, R121 ;  /* 0x0000007980057221 */ /* 0x000fe20000010000 */
[-C--:B------:R-:W-:Y:S01]  /*3b80*/  HMMA.16816.F32.BF16 R28, R112, R6.reuse, R28 ;  /* 0x00000006701c723c */ /* 0x080fe2000004181c */
[----:B------:R-:W-:Y:S02]  /*3b90*/  MOV R8, 0x8 ;  /* 0x0000000800087802 */ /* 0x000fe40000000f00 */
[----:B------:R-:W-:Y:S01]  /*3ba0*/  FMUL.FTZ R20, R20, UR12 ;  /* 0x0000000c14147c20 */ /* 0x000fe20008410000 */
[----:B------:R-:W-:Y:S03]  /*3bb0*/  FMUL.FTZ R22, R22, UR12 ;  /* 0x0000000c16167c20 */ /* 0x000fe60008410000 */
[----:B------:R3:W-:Y:S01]  /*3bc0*/  MUFU.EX2 R125, R3 ;  /* 0x00000003007d7308 */ /* 0x0007e20000000800 */
[----:B------:R-:W-:Y:S01]  /*3bd0*/  FMUL.FTZ R21, R21, UR12 ;  /* 0x0000000c15157c20 */ /* 0x000fe20008410000 */
[----:B------:R-:W-:Y:S01]  /*3be0*/  @!P0 ISETP.GE.AND P3, PT, R0, R12, PT ;  /* 0x0000000c0000820c */ /* 0x000fe20003f66270 */
[C---:B------:R-:W-:Y:S04]  /*3bf0*/  HMMA.16816.F32.BF16 R32, R104.reuse, R6, R32 ;  /* 0x000000066820723c */ /* 0x040fe80000041820 */
[----:B------:R-:W-:Y:S03]  /*3c00*/  @!P0 VIADDMNMX R8, R168, R8, UR37, PT ;  /* 0x00000025a8088e46 */ /* 0x000fe6000b800108 */
[----:B------:R1:W-:Y:S01]  /*3c10*/  MUFU.TANH R73, R20 ;  /* 0x0000001400497308 */ /* 0x0003e20000002400 */
[----:B------:R-:W-:Y:S01]  /*3c20*/  FSEL R10, R10, RZ, P2 ;  /* 0x000000ff0a0a7208 */ /* 0x000fe20001000000 */
[----:B------:R-:W-:Y:S01]  /*3c30*/  FMUL.FTZ R23, R23, UR12 ;  /* 0x0000000c17177c20 */ /* 0x000fe20008410000 */
[----:B------:R-:W-:Y:S01]  /*3c40*/  @!P0 ISETP.GE.AND P2, PT, R2, R13, PT ;  /* 0x0000000d0200820c */ /* 0x000fe20003f46270 */
[----:B------:R-:W-:Y:S01]  /*3c50*/  FMUL.FTZ R24, R24, UR12 ;  /* 0x0000000c18187c20 */ /* 0x000fe20008410000 */
[----:B------:R-:W-:Y:S01]  /*3c60*/  @!P0 FSEL R4, R4, -INF , !P3 ;  /* 0xff80000004048808 */ /* 0x000fe20005800000 */
[----:B------:R-:W-:Y:S01]  /*3c70*/  FMUL.FTZ R26, R26, UR12 ;  /* 0x0000000c1a1a7c20 */ /* 0x000fe20008410000 */
[----:B------:R-:W-:Y:S03]  /*3c80*/  @!P0 ISETP.GE.AND P3, PT, R2, R8, PT ;  /* 0x000000080200820c */ /* 0x000fe60003f66270 */
[----:B------:R1:W-:Y:S01]  /*3c90*/  MUFU.TANH R189, R22 ;  /* 0x0000001600bd7308 */ /* 0x0003e20000002400 */
[----:B---3--:R-:W-:Y:S01]  /*3ca0*/  FADD.FTZ R3, R128, R68 ;  /* 0x0000004480037221 */ /* 0x008fe20000010000 */
[--C-:B------:R-:W-:Y:S01]  /*3cb0*/  FFMA.FTZ R4, R4, UR5, -R10.reuse ;  /* 0x0000000504047c23 */ /* 0x100fe2000801080a */
[----:B------:R-:W-:Y:S01]  /*3cc0*/  @!P0 FSEL R5, R5, -INF , !P2 ;  /* 0xff80000005058808 */ /* 0x000fe20005000000 */
[----:B------:R-:W-:Y:S01]  /*3cd0*/  FMUL.FTZ R25, R25, UR12 ;  /* 0x0000000c19197c20 */ /* 0x000fe20008410000 */
[----:B------:R-:W-:Y:S01]  /*3ce0*/  @!P0 ISETP.GE.AND P2, PT, R2, R12, PT ;  /* 0x0000000c0200820c */ /* 0x000fe20003f46270 */
[----:B------:R-:W-:Y:S01]  /*3cf0*/  FMUL.FTZ R32, R32, UR12 ;  /* 0x0000000c20207c20 */ /* 0x000fe20008410000 */
[----:B------:R-:W-:Y:S03]  /*3d00*/  FMUL.FTZ R33, R33, UR12 ;  /* 0x0000000c21217c20 */ /* 0x000fe60008410000 */
[----:B------:R3:W-:Y:S01]  /*3d10*/  MUFU.TANH R72, R21 ;  /* 0x0000001500487308 */ /* 0x0007e20000002400 */
[----:B-1----:R-:W2:Y:S01]  /*3d20*/  LDL R20, [R1+0x3c] ;  /* 0x00003c0001147983 */ /* 0x002ea20000100800 */
[----:B------:R-:W-:Y:S01]  /*3d30*/  @!P0 FSEL R3, R3, -INF , !P2 ;  /* 0xff80000003038808 */ /* 0x000fe20005000000 */
[----:B------:R-:W-:Y:S01]  /*3d40*/  FMUL.FTZ R35, R35, UR12 ;  /* 0x0000000c23237c20 */ /* 0x000fe20008410000 */
[----:B------:R-:W-:Y:S01]  /*3d50*/  FMUL.FTZ R34, R34, UR12 ;  /* 0x0000000c22227c20 */ /* 0x000fe20008410000 */
[----:B------:R-:W-:Y:S01]  /*3d60*/  FFMA.FTZ R5, R5, UR5, -R11 ;  /* 0x0000000505057c23 */ /* 0x000fe2000801080b */
[----:B------:R-:W-:Y:S01]  /*3d70*/  FMUL.FTZ R27, R27, UR12 ;  /* 0x0000000c1b1b7c20 */ /* 0x000fe20008410000 */
[----:B------:R-:W-:Y:S03]  /*3d80*/  FFMA.FTZ R3, R3, UR5, -R10 ;  /* 0x0000000503037c23 */ /* 0x000fe6000801080a */
[----:B------:R1:W-:Y:S01]  /*3d90*/  MUFU.EX2 R70, R4 ;  /* 0x0000000400467308 */ /* 0x0003e20000000800 */
[----:B------:R-:W2:Y:S01]  /*3da0*/  LDL R22, [R1+0x34] ;  /* 0x0000340001167983 */ /* 0x000ea20000100800 */
[----:B------:R-:W-:Y:S01]  /*3db0*/  FMUL.FTZ R28, R28, UR12 ;  /* 0x0000000c1c1c7c20 */ /* 0x000fe20008410000 */
[----:B------:R-:W-:Y:S01]  /*3dc0*/  FMUL.FTZ R29, R29, UR12 ;  /* 0x0000000c1d1d7c20 */ /* 0x000fe20008410000 */
[----:B------:R-:W-:Y:S01]  /*3dd0*/  FMUL.FTZ R31, R31, UR12 ;  /* 0x0000000c1f1f7c20 */ /* 0x000fe20008410000 */
[----:B------:R-:W-:Y:S05]  /*3de0*/  FMUL.FTZ R30, R30, UR12 ;  /* 0x0000000c1e1e7c20 */ /* 0x000fea0008410000 */
[----:B------:R-:W-:Y:S01]  /*3df0*/  MUFU.EX2 R126, R3 ;  /* 0x00000003007e7308 */ /* 0x000fe20000000800 */
[----:B---3--:R-:W3:Y:S09]  /*3e00*/  LDL R21, [R1+0x30] ;  /* 0x0000300001157983 */ /* 0x008ef20000100800 */
[----:B------:R1:W-:Y:S02]  /*3e10*/  MUFU.EX2 R80, R5 ;  /* 0x0000000500507308 */ /* 0x0003e40000000800 */
[C---:B-1----:R-:W-:Y:S08]  /*3e20*/  FADD.FTZ R4, R129.reuse, R222 ;  /* 0x000000de81047221 */ /* 0x042ff00000010000 */
[----:B------:R-:W1:Y:S10]  /*3e30*/  MUFU.TANH R192, R18 ;  /* 0x0000001200c07308 */ /* 0x000e740000002400 */
[----:B------:R-:W3:Y:S01]  /*3e40*/  MUFU.TANH R188, R23 ;  /* 0x0000001700bc7308 */ /* 0x000ee20000002400 */
[----:B------:R-:W-:Y:S09]  /*3e50*/  FADD.FTZ R5, R129, R232 ;  /* 0x000000e881057221 */ /* 0x000ff20000010000 */
[----:B------:R-:W-:Y:S10]  /*3e60*/  MUFU.TANH R211, R24 ;  /* 0x0000001800d37308 */ /* 0x000ff40000002400 */
[----:B------:R-:W3:Y:S10]  /*3e70*/  MUFU.TANH R228, R26 ;  /* 0x0000001a00e47308 */ /* 0x000ef40000002400 */
[----:B------:R-:W3:Y:S10]  /*3e80*/  MUFU.TANH R210, R25 ;  /* 0x0000001900d27308 */ /* 0x000ef40000002400 */
[----:B------:R-:W3:Y:S10]  /*3e90*/  MUFU.TANH R225, R27 ;  /* 0x0000001b00e17308 */ /* 0x000ef40000002400 */
[----:B------:R-:W-:Y:S10]  /*3ea0*/  MUFU.TANH R207, R28 ;  /* 0x0000001c00cf7308 */ /* 0x000ff40000002400 */
[----:B------:R-:W3:Y:S10]  /*3eb0*/  MUFU.TANH R206, R29 ;  /* 0x0000001d00ce7308 */ /* 0x000ef40000002400 */
[----:B------:R-:W3:Y:S10]  /*3ec0*/  MUFU.TANH R223, R31 ;  /* 0x0000001f00df7308 */ /* 0x000ef40000002400 */
[----:B------:R-:W3:Y:S10]  /*3ed0*/  MUFU.TANH R224, R30 ;  /* 0x0000001e00e07308 */ /* 0x000ef40000002400 */
[----:B------:R-:W-:Y:S10]  /*3ee0*/  MUFU.TANH R250, R32 ;  /* 0x0000002000fa7308 */ /* 0x000ff40000002400 */
[----:B------:R-:W-:Y:S10]  /*3ef0*/  MUFU.TANH R249, R33 ;  /* 0x0000002100f97308 */ /* 0x000ff40000002400 */
[----:B------:R-:W3:Y:S10]  /*3f00*/  MUFU.TANH R178, R35 ;  /* 0x0000002300b27308 */ /* 0x000ef40000002400 */
[----:B------:R-:W3:Y:S01]  /*3f10*/  MUFU.TANH R179, R34 ;  /* 0x0000002200b37308 */ /* 0x000ee20000002400 */
[C---:B------:R-:W-:Y:S01]  /*3f20*/  FSETP.NEU.FTZ.AND P2, PT, R9.reuse, -INF , PT ;  /* 0xff8000000900780b */ /* 0x040fe20003f5d000 */
[----:B------:R-:W-:Y:S01]  /*3f30*/  FMUL.FTZ R3, R9, 1.4426950216293334961 ;  /* 0x3fb8aa3b09037820 */ /* 0x000fe20000410000 */
[----:B------:R-:W-:Y:S04]  /*3f40*/  @!P0 VIMNMX R9, PT, PT, R168, UR37, PT ;  /* 0x00000025a8098c48 */ /* 0x000fe8000bfe0100 */
[-C--:B------:R-:W-:Y:S02]  /*3f50*/  @!P0 ISETP.GE.AND P5, PT, R0, R9.reuse, PT ;  /* 0x000000090000820c */ /* 0x080fe40003fa6270 */
[----:B------:R-:W-:Y:S02]  /*3f60*/  FSEL R3, R3, RZ, P2 ;  /* 0x000000ff03037208 */ /* 0x000fe40001000000 */
[----:B------:R-:W-:Y:S02]  /*3f70*/  @!P0 FSEL R4, R4, -INF , !P5 ;  /* 0xff80000004048808 */ /* 0x000fe40006800000 */
[-C--:B------:R-:W-:Y:S02]  /*3f80*/  @!P0 ISETP.GE.AND P6, PT, R2, R9.reuse, PT ;  /* 0x000000090200820c */ /* 0x080fe40003fc6270 */
[-C--:B------:R-:W-:Y:S01]  /*3f90*/  @!P0 ISETP.GE.AND P5, PT, R0, R8.reuse, PT ;  /* 0x000000080000820c */ /* 0x080fe20003fa6270 */
[--C-:B------:R-:W-:Y:S01]  /*3fa0*/  FFMA.FTZ R4, R4, UR5, -R3.reuse ;  /* 0x0000000504047c23 */ /* 0x100fe20008010803 */
[----:B------:R-:W-:Y:S02]  /*3fb0*/  @!P0 FSEL R14, R14, -INF , !P6 ;  /* 0xff8000000e0e8808 */ /* 0x000fe40007000000 */
[----:B------:R-:W-:Y:S01]  /*3fc0*/  @!P0 FSEL R5, R5, -INF , !P5 ;  /* 0xff80000005058808 */ /* 0x000fe20006800000 */
[----:B------:R1:W-:Y:S02]  /*3fd0*/  MUFU.EX2 R203, R4 ;  /* 0x0000000400cb7308 */ /* 0x0003e40000000800 */
[----:B------:R-:W-:Y:S08]  /*3fe0*/  FFMA.FTZ R14, R14, UR5, -R3 ;  /* 0x000000050e0e7c23 */ /* 0x000ff00008010803 */
[----:B------:R4:W-:Y:S01]  /*3ff0*/  MUFU.EX2 R202, R14 ;  /* 0x0000000e00ca7308 */ /* 0x0009e20000000800 */
[----:B-1----:R-:W-:Y:S01]  /*4000*/  FADD.FTZ R4, R128, R231 ;  /* 0x000000e780047221 */ /* 0x002fe20000010000 */
[C---:B----4-:R-:W-:Y:S01]  /*4010*/  FMUL.FTZ R2, R15.reuse, 1.4426950216293334961 ;  /* 0x3fb8aa3b0f027820 */ /* 0x050fe20000410000 */
[----:B------:R-:W-:Y:S03]  /*4020*/  FSETP.NEU.FTZ.AND P2, PT, R15, -INF , PT ;  /* 0xff8000000f00780b */ /* 0x000fe60003f5d000 */
[----:B------:R-:W-:Y:S02]  /*4030*/  @!P0 FSEL R4, R4, -INF , !P3 ;  /* 0xff80000004048808 */ /* 0x000fe40005800000 */
[----:B------:R-:W-:Y:S02]  /*4040*/  FSEL R2, R2, RZ, P2 ;  /* 0x000000ff02027208 */ /* 0x000fe40001000000 */
[C---:B------:R-:W-:Y:S02]  /*4050*/  @!P0 IADD3 R14, PT, PT, R0.reuse, 0x8, RZ ;  /* 0x00000008000e8810 */ /* 0x040fe40007ffe0ff */
[----:B------:R-:W-:Y:S01]  /*4060*/  @!P0 IADD3 R15, PT, PT, R0, 0x9, RZ ;  /* 0x00000009000f8810 */ /* 0x000fe20007ffe0ff */
[--C-:B------:R-:W-:Y:S01]  /*4070*/  FFMA.FTZ R4, R4, UR5, -R2.reuse ;  /* 0x0000000504047c23 */ /* 0x100fe20008010802 */
[----:B------:R-:W-:Y:S01]  /*4080*/  FFMA.FTZ R5, R5, UR5, -R2 ;  /* 0x0000000505057c23 */ /* 0x000fe20008010802 */
[CC--:B------:R-:W-:Y:S02]  /*4090*/  @!P0 ISETP.GE.AND P2, PT, R14.reuse, R9.reuse, PT ;  /* 0x000000090e00820c */ /* 0x0c0fe40003f46270 */
[----:B------:R-:W-:Y:S01]  /*40a0*/  MUFU.EX2 R220, R4 ;  /* 0x0000000400dc7308 */ /* 0x000fe20000000800 */
[-C--:B------:R-:W-:Y:S01]  /*40b0*/  @!P0 ISETP.GE.AND P3, PT, R14, R8.reuse, PT ;  /* 0x000000080e00820c */ /* 0x080fe20003f66270 */
[C---:B--2---:R-:W-:Y:S08]  /*40c0*/  FADD.FTZ R16, R19.reuse, R229 ;  /* 0x000000e513107221 */ /* 0x044ff00000010000 */
[----:B------:R1:W-:Y:S02]  /*40d0*/  MUFU.EX2 R221, R5 ;  /* 0x0000000500dd7308 */ /* 0x0003e40000000800 */
[----:B-1----:R-:W-:Y:S01]  /*40e0*/  FADD.FTZ R5, R19, R216 ;  /* 0x000000d813057221 */ /* 0x002fe20000010000 */
[C---:B------:R-:W-:Y:S01]  /*40f0*/  FADD.FTZ R4, R20.reuse, R217 ;  /* 0x000000d914047221 */ /* 0x040fe20000010000 */
[----:B------:R-:W-:Y:S04]  /*4100*/  FADD.FTZ R17, R20, R230 ;  /* 0x000000e614117221 */ /* 0x000fe80000010000 */
[----:B------:R-:W-:Y:S02]  /*4110*/  @!P0 FSEL R4, R4, -INF , !P2 ;  /* 0xff80000004048808 */ /* 0x000fe40005000000 */
[----:B------:R-:W-:Y:S02]  /*4120*/  @!P0 ISETP.GE.AND P2, PT, R15, R9, PT ;  /* 0x000000090f00820c */ /* 0x000fe40003f46270 */
[----:B------:R-:W-:Y:S01]  /*4130*/  @!P0 FSEL R17, R17, -INF , !P3 ;  /* 0xff80000011118808 */ /* 0x000fe20005800000 */
[--C-:B------:R-:W-:Y:S01]  /*4140*/  FFMA.FTZ R4, R4, UR5, -R3.reuse ;  /* 0x0000000504047c23 */ /* 0x100fe20008010803 */
[----:B------:R-:W-:Y:S02]  /*4150*/  @!P0 FSEL R5, R5, -INF , !P2 ;  /* 0xff80000005058808 */ /* 0x000fe40005000000 */
[----:B------:R-:W-:Y:S01]  /*4160*/  @!P0 ISETP.GE.AND P2, PT, R15, R8, PT ;  /* 0x000000080f00820c */ /* 0x000fe20003f46270 */
[----:B------:R-:W-:Y:S01]  /*4170*/  MUFU.EX2 R197, R4 ;  /* 0x0000000400c57308 */ /* 0x000fe20000000800 */
[--C-:B------:R-:W-:Y:S01]  /*4180*/  FFMA.FTZ R17, R17, UR5, -R2.reuse ;  /* 0x0000000511117c23 */ /* 0x100fe20008010802 */
[----:B------:R-:W-:Y:S01]  /*4190*/  FFMA.FTZ R5, R5, UR5, -R3 ;  /* 0x0000000505057c23 */ /* 0x000fe20008010803 */
[----:B------:R-:W-:Y:S02]  /*41a0*/  @!P0 FSEL R16, R16, -INF , !P2 ;  /* 0xff80000010108808 */ /* 0x000fe40005000000 */
[CC--:B------:R-:W-:Y:S02]  /*41b0*/  @!P0 ISETP.GE.AND P2, PT, R14.reuse, R13.reuse, PT ;  /* 0x0000000d0e00820c */ /* 0x0c0fe40003f46270 */
[-C--:B------:R-:W-:Y:S03]  /*41c0*/  @!P0 ISETP.GE.AND P3, PT, R14, R12.reuse, PT ;  /* 0x0000000c0e00820c */ /* 0x080fe60003f66270 */
[----:B------:R1:W-:Y:S01]  /*41d0*/  MUFU.EX2 R196, R5 ;  /* 0x0000000500c47308 */ /* 0x0003e20000000800 */
[----:B------:R-:W-:Y:S01]  /*41e0*/  FFMA.FTZ R16, R16, UR5, -R2 ;  /* 0x0000000510107c23 */ /* 0x000fe20008010802 */
[----:B------:R-:W-:Y:S08]  /*41f0*/  FADD.FTZ R14, R19, R193 ;  /* 0x000000c1130e7221 */ /* 0x000ff00000010000 */
[----:B------:R2:W-:Y:S10]  /*4200*/  MUFU.EX2 R214, R16 ;  /* 0x0000001000d67308 */ /* 0x0005f40000000800 */
[----:B------:R4:W-:Y:S01]  /*4210*/  MUFU.EX2 R215, R17 ;  /* 0x0000001100d77308 */ /* 0x0009e20000000800 */
[----:B-1----:R-:W1:Y:S01]  /*4220*/  LDSM.16.M88.4 R4, [R117+0x6800] ;  /* 0x006800007504783b */ /* 0x002e620000000200 */
[----:B--2---:R-:W-:Y:S05]  /*4230*/  FADD.FTZ R16, R20, R75 ;  /* 0x0000004b14107221 */ /* 0x004fea0000010000 */
[----:B------:R-:W-:Y:S02]  /*4240*/  @!P0 FSEL R16, R16, -INF , !P2 ;  /* 0xff80000010108808 */ /* 0x000fe40005000000 */
[-C--:B------:R-:W-:Y:S01]  /*4250*/  @!P0 ISETP.GE.AND P2, PT, R15, R13.reuse, PT ;  /* 0x0000000d0f00820c */ /* 0x080fe20003f46270 */
[----:B----4-:R-:W-:Y:S02]  /*4260*/  FADD.FTZ R17, R19, R74 ;  /* 0x0000004a13117221 */ /* 0x010fe40000010000 */
[--C-:B------:R-:W-:Y:S01]  /*4270*/  FFMA.FTZ R18, R16, UR5, -R11.reuse ;  /* 0x0000000510127c23 */ /* 0x100fe2000801080b */
[----:B------:R-:W-:Y:S01]  /*4280*/  FADD.FTZ R16, R20, R192 ;  /* 0x000000c014107221 */ /* 0x000fe20000010000 */
[----:B------:R-:W2:Y:S01]  /*4290*/  LDL R19, [R1+0x28] ;  /* 0x0000280001137983 */ /* 0x000ea20000100800 */
[----:B------:R-:W-:Y:S01]  /*42a0*/  @!P0 FSEL R17, R17, -INF , !P2 ;  /* 0xff80000011118808 */ /* 0x000fe20005000000 */
[----:B------:R-:W-:Y:S01]  /*42b0*/  MUFU.EX2 R79, R18 ;  /* 0x00000012004f7308 */ /* 0x000fe20000000800 */
[-C--:B------:R-:W-:Y:S01]  /*42c0*/  @!P0 ISETP.GE.AND P2, PT, R15, R12.reuse, PT ;  /* 0x0000000c0f00820c */ /* 0x080fe20003f46270 */
[----:B------:R-:W4:Y:S01]  /*42d0*/  LDL R20, [R1+0x2c] ;  /* 0x00002c0001147983 */ /* 0x000f220000100800 */
[----:B------:R-:W-:Y:S01]  /*42e0*/  @!P0 FSEL R16, R16, -INF , !P3 ;  /* 0xff80000010108808 */ /* 0x000fe20005800000 */
[----:B------:R-:W-:Y:S01]  /*42f0*/  FFMA.FTZ R17, R17, UR5, -R11 ;  /* 0x0000000511117c23 */ /* 0x000fe2000801080b */
[----:B------:R-:W-:Y:S02]  /*4300*/  @!P0 FSEL R14, R14, -INF , !P2 ;  /* 0xff8000000e0e8808 */ /* 0x000fe40005000000 */
[----:B------:R-:W-:Y:S03]  /*4310*/  @!P0 IADD3 R15, PT, PT, R0, 0x11, RZ ;  /* 0x00000011000f8810 */ /* 0x000fe60007ffe0ff */
[----:B------:R3:W-:Y:S01]  /*4320*/  MUFU.EX2 R78, R17 ;  /* 0x00000011004e7308 */ /* 0x0007e20000000800 */
[--C-:B------:R-:W-:Y:S01]  /*4330*/  FFMA.FTZ R16, R16, UR5, -R10.reuse ;  /* 0x0000000510107c23 */ /* 0x100fe2000801080a */
[----:B------:R-:W-:Y:S08]  /*4340*/  FFMA.FTZ R14, R14, UR5, -R10 ;  /* 0x000000050e0e7c23 */ /* 0x000ff0000801080a */
[----:B------:R3:W-:Y:S01]  /*4350*/  MUFU.EX2 R165, R14 ;  /* 0x0000000e00a57308 */ /* 0x0007e20000000800 */
[-C--:B-1----:R-:W-:Y:S09]  /*4360*/  HMMA.16816.F32.BF16 R36, R104, R4.reuse, R36 ;  /* 0x000000046824723c */ /* 0x082ff20000041824 */
[----:B------:R1:W-:Y:S01]  /*4370*/  MUFU.EX2 R164, R16 ;  /* 0x0000001000a47308 */ /* 0x0003e20000000800 */
[C---:B---3--:R-:W-:Y:S01]  /*4380*/  FADD.FTZ R17, R21.reuse, R72 ;  /* 0x0000004815117221 */ /* 0x048fe20000010000 */
[C---:B------:R-:W-:Y:S04]  /*4390*/  HMMA.16816.F32.BF16 R40, R112.reuse, R4, R40 ;  /* 0x000000047028723c */ /* 0x040fe80000041828 */
[----:B------:R-:W-:Y:S01]  /*43a0*/  FADD.FTZ R4, R21, R188 ;  /* 0x000000bc15047221 */ /* 0x000fe20000010000 */
[----:B------:R-:W-:Y:S01]  /*43b0*/  FADD.FTZ R5, R22, R189 ;  /* 0x000000bd16057221 */ /* 0x000fe20000010000 */
[----:B------:R-:W-:Y:S02]  /*43c0*/  @!P0 IADD3 R14, PT, PT, R0, 0x10, RZ ;  /* 0x00000010000e8810 */ /* 0x000fe40007ffe0ff */
[-C--:B------:R-:W-:Y:S03]  /*43d0*/  HMMA.16816.F32.BF16 R44, R112, R6.reuse, R44 ;  /* 0x00000006702c723c */ /* 0x080fe6000004182c */
[-C--:B------:R-:W-:Y:S01]  /*43e0*/  @!P0 ISETP.GE.AND P2, PT, R14, R13.reuse, PT ;  /* 0x0000000d0e00820c */ /* 0x080fe20003f46270 */
[----:B------:R-:W-:Y:S01]  /*43f0*/  FMUL.FTZ R36, R36, UR12 ;  /* 0x0000000c24247c20 */ /* 0x000fe20008410000 */
[----:B------:R-:W-:Y:S01]  /*4400*/  @!P0 ISETP.GE.AND P3, PT, R14, R12, PT ;  /* 0x0000000c0e00820c */ /* 0x000fe20003f66270 */
[----:B------:R-:W-:Y:S01]  /*4410*/  FMUL.FTZ R37, R37, UR12 ;  /* 0x0000000c25257c20 */ /* 0x000fe20008410000 */
[----:B-1----:R-:W-:Y:S01]  /*4420*/  FADD.FTZ R16, R22, R73 ;  /* 0x0000004916107221 */ /* 0x002fe20000010000 */
[----:B------:R-:W1:Y:S01]  /*4430*/  MUFU.TANH R246, R36 ;  /* 0x0000002400f67308 */ /* 0x000e620000002400 */
[----:B------:R-:W-:Y:S01]  /*4440*/  @!P0 FSEL R5, R5, -INF , !P3 ;  /* 0xff80000005058808 */ /* 0x000fe20005800000 */
[C---:B------:R-:W-:Y:S04]  /*4450*/  HMMA.16816.F32.BF16 R48, R104.reuse, R6, R48 ;  /* 0x000000066830723c */ /* 0x040fe80000041830 */
[----:B------:R-:W-:Y:S01]  /*4460*/  @!P0 FSEL R16, R16, -INF , !P2 ;  /* 0xff80000010108808 */ /* 0x000fe20005000000 */
[--C-:B------:R-:W-:Y:S03]  /*4470*/  FFMA.FTZ R5, R5, UR5, -R10.reuse ;  /* 0x0000000505057c23 */ /* 0x100fe6000801080a */
[----:B------:R-:W-:Y:S01]  /*4480*/  MUFU.TANH R245, R37 ;  /* 0x0000002500f57308 */ /* 0x000fe20000002400 */
[----:B------:R-:W-:Y:S01]  /*4490*/  @!P0 ISETP.GE.AND P2, PT, R15, R13, PT ;  /* 0x0000000d0f00820c */ /* 0x000fe20003f46270 */
[----:B------:R-:W-:Y:S01]  /*44a0*/  FMUL.FTZ R39, R39, UR12 ;  /* 0x0000000c27277c20 */ /* 0x000fe20008410000 */
[--C-:B------:R-:W-:Y:S01]  /*44b0*/  FFMA.FTZ R16, R16, UR5, -R11.reuse ;  /* 0x0000000510107c23 */ /* 0x100fe2000801080b */
[----:B------:R-:W-:Y:S01]  /*44c0*/  @!P0 ISETP.GE.AND P3, PT, R14, R8, PT ;  /* 0x000000080e00820c */ /* 0x000fe20003f66270 */
[----:B------:R-:W-:Y:S01]  /*44d0*/  FMUL.FTZ R40, R40, UR12 ;  /* 0x0000000c28287c20 */ /* 0x000fe20008410000 */
[----:B------:R-:W-:Y:S01]  /*44e0*/  @!P0 FSEL R17, R17, -INF , !P2 ;  /* 0xff80000011118808 */ /* 0x000fe20005000000 */
[----:B------:R-:W-:Y:S03]  /*44f0*/  FMUL.FTZ R38, R38, UR12 ;  /* 0x0000000c26267c20 */ /* 0x000fe60008410000 */
[----:B------:R3:W-:Y:S01]  /*4500*/  MUFU.EX2 R160, R5 ;  /* 0x0000000500a07308 */ /* 0x0007e20000000800 */
[----:B------:R-:W-:Y:S01]  /*4510*/  @!P0 ISETP.GE.AND P2, PT, R15, R12, PT ;  /* 0x0000000c0f00820c */ /* 0x000fe20003f46270 */
[----:B------:R-:W-:Y:S01]  /*4520*/  FMUL.FTZ R41, R41, UR12 ;  /* 0x0000000c29297c20 */ /* 0x000fe20008410000 */
[----:B------:R-:W-:Y:S01]  /*4530*/  FFMA.FTZ R17, R17, UR5, -R11 ;  /* 0x0000000511117c23 */ /* 0x000fe2000801080b */
[----:B------:R-:W-:Y:S01]  /*4540*/  FMUL.FTZ R43, R43, UR12 ;  /* 0x0000000c2b2b7c20 */ /* 0x000fe20008410000 */
[----:B------:R-:W-:Y:S01]  /*4550*/  @!P0 FSEL R4, R4, -INF , !P2 ;  /* 0xff80000004048808 */ /* 0x000fe20005000000 */
[----:B------:R-:W-:Y:S01]  /*4560*/  FMUL.FTZ R48, R48, UR12 ;  /* 0x0000000c30307c20 */ /* 0x000fe20008410000 */
[-C--:B------:R-:W-:Y:S03]  /*4570*/  @!P0 ISETP.GE.AND P2, PT, R14, R9.reuse, PT ;  /* 0x000000090e00820c */ /* 0x080fe60003f46270 */
[----:B------:R1:W-:Y:S01]  /*4580*/  MUFU.EX2 R77, R16 ;  /* 0x00000010004d7308 */ /* 0x0003e20000000800 */
[----:B------:R-:W-:Y:S01]  /*4590*/  @!P0 IADD3 R14, PT, PT, R0, 0x18, RZ ;  /* 0x00000018000e8810 */ /* 0x000fe20007ffe0ff */
[----:B------:R-:W-:Y:S01]  /*45a0*/  FFMA.FTZ R4, R4, UR5, -R10 ;  /* 0x0000000504047c23 */ /* 0x000fe2000801080a */
[----:B------:R-:W-:Y:S01]  /*45b0*/  FMUL.FTZ R49, R49, UR12 ;  /* 0x0000000c31317c20 */ /* 0x000fe20008410000 */
[----:B------:R-:W-:Y:S01]  /*45c0*/  FMUL.FTZ R50, R50, UR12 ;  /* 0x0000000c32327c20 */ /* 0x000fe20008410000 */
[----:B------:R-:W-:Y:S01]  /*45d0*/  FMUL.FTZ R51, R51, UR12 ;  /* 0x0000000c33337c20 */ /* 0x000fe20008410000 */
[----:B------:R-:W-:Y:S01]  /*45e0*/  FMUL.FTZ R42, R42, UR12 ;  /* 0x0000000c2a2a7c20 */ /* 0x000fe20008410000 */
[----:B------:R-:W-:Y:S03]  /*45f0*/  FMUL.FTZ R44, R44, UR12 ;  /* 0x0000000c2c2c7c20 */ /* 0x000fe60008410000 */
[----:B------:R1:W-:Y:S01]  /*4600*/  MUFU.EX2 R159, R4 ;  /* 0x00000004009f7308 */ /* 0x0003e20000000800 */
[----:B---3--:R-:W-:Y:S01]  /*4610*/  FADD.FTZ R5, R22, R228 ;  /* 0x000000e416057221 */ /* 0x008fe20000010000 */
[----:B------:R-:W-:Y:S01]  /*4620*/  FMUL.FTZ R46, R46, UR12 ;  /* 0x0000000c2e2e7c20 */ /* 0x000fe20008410000 */
[----:B------:R-:W-:Y:S01]  /*4630*/  FMUL.FTZ R45, R45, UR12 ;  /* 0x0000000c2d2d7c20 */ /* 0x000fe20008410000 */
[----:B------:R-:W-:Y:S02]  /*4640*/  FMUL.FTZ R47, R47, UR12 ;  /* 0x0000000c2f2f7c20 */ /* 0x000fe40008410000 */
[----:B------:R-:W-:Y:S04]  /*4650*/  @!P0 FSEL R5, R5, -INF , !P3 ;  /* 0xff80000005058808 */ /* 0x000fe80005800000 */
[----:B------:R-:W-:Y:S01]  /*4660*/  MUFU.EX2 R76, R17 ;  /* 0x00000011004c7308 */ /* 0x000fe20000000800 */
[----:B-1----:R-:W-:Y:S01]  /*4670*/  FADD.FTZ R16, R21, R210 ;  /* 0x000000d215107221 */ /* 0x002fe20000010000 */
[-C--:B------:R-:W-:Y:S01]  /*4680*/  @!P0 ISETP.GE.AND P3, PT, R14, R8.reuse, PT ;  /* 0x000000080e00820c */ /* 0x080fe20003f66270 */
[--C-:B------:R-:W-:Y:S07]  /*4690*/  FFMA.FTZ R5, R5, UR5, -R2.reuse ;  /* 0x0000000505057c23 */ /* 0x100fee0008010802 */
[----:B------:R-:W-:Y:S01]  /*46a0*/  MUFU.EX2 R205, R5 ;  /* 0x0000000500cd7308 */ /* 0x000fe20000000800 */
[----:B------:R-:W-:Y:S02]  /*46b0*/  FADD.FTZ R4, R22, R211 ;  /* 0x000000d316047221 */ /* 0x000fe40000010000 */
[----:B------:R-:W3:Y:S03]  /*46c0*/  LDL R22, [R1+0x24] ;  /* 0x0000240001167983 */ /* 0x000ee60000100800 */
[----:B------:R-:W-:Y:S04]  /*46d0*/  @!P0 FSEL R4, R4, -INF , !P2 ;  /* 0xff80000004048808 */ /* 0x000fe80005000000 */
[----:B------:R-:W-:Y:S01]  /*46e0*/  MUFU.TANH R173, R39 ;  /* 0x0000002700ad7308 */ /* 0x000fe20000002400 */
[CC--:B------:R-:W-:Y:S01]  /*46f0*/  @!P0 ISETP.GE.AND P2, PT, R15.reuse, R9.reuse, PT ;  /* 0x000000090f00820c */ /* 0x0c0fe20003f46270 */
[--C-:B------:R-:W-:Y:S03]  /*4700*/  FFMA.FTZ R4, R4, UR5, -R3.reuse ;  /* 0x0000000504047c23 */ /* 0x100fe60008010803 */
[----:B------:R-:W-:Y:S02]  /*4710*/  @!P0 FSEL R16, R16, -INF , !P2 ;  /* 0xff80000010108808 */ /* 0x000fe40005000000 */
[-C--:B------:R-:W-:Y:S03]  /*4720*/  @!P0 ISETP.GE.AND P2, PT, R15, R8.reuse, PT ;  /* 0x000000080f00820c */ /* 0x080fe60003f46270 */
[----:B------:R1:W-:Y:S01]  /*4730*/  MUFU.EX2 R183, R4 ;  /* 0x0000000400b77308 */ /* 0x0003e20000000800 */
[----:B------:R-:W-:Y:S01]  /*4740*/  @!P0 IADD3 R15, PT, PT, R0, 0x19, RZ ;  /* 0x00000019000f8810 */ /* 0x000fe20007ffe0ff */
[----:B------:R-:W-:Y:S08]  /*4750*/  FFMA.FTZ R16, R16, UR5, -R3 ;  /* 0x0000000510107c23 */ /* 0x000ff00008010803 */
[----:B------:R2:W-:Y:S10]  /*4760*/  MUFU.EX2 R182, R16 ;  /* 0x0000001000b67308 */ /* 0x0005f40000000800 */
[----:B------:R-:W-:Y:S01]  /*4770*/  MUFU.TANH R195, R40 ;  /* 0x0000002800c37308 */ /* 0x000fe20000002400 */
[----:B-1----:R-:W-:Y:S02]  /*4780*/  FADD.FTZ R4, R21, R225 ;  /* 0x000000e115047221 */ /* 0x002fe40000010000 */
[----:B------:R-:W3:Y:S03]  /*4790*/  LDL R21, [R1+0x20] ;  /* 0x0000200001157983 */ /* 0x000ee60000100800 */
[----:B------:R-:W-:Y:S04]  /*47a0*/  @!P0 FSEL R4, R4, -INF , !P2 ;  /* 0xff80000004048808 */ /* 0x000fe80005000000 */
[----:B------:R-:W1:Y:S01]  /*47b0*/  MUFU.TANH R172, R38 ;  /* 0x0000002600ac7308 */ /* 0x000e620000002400 */
[-C--:B------:R-:W-:Y:S01]  /*47c0*/  @!P0 ISETP.GE.AND P2, PT, R14, R9.reuse, PT ;  /* 0x000000090e00820c */ /* 0x080fe20003f46270 */
[----:B------:R-:W-:Y:S08]  /*47d0*/  FFMA.FTZ R4, R4, UR5, -R2 ;  /* 0x0000000504047c23 */ /* 0x000ff00008010802 */
[----:B------:R4:W-:Y:S10]  /*47e0*/  MUFU.EX2 R204, R4 ;  /* 0x0000000400cc7308 */ /* 0x0009f40000000800 */
[----:B------:R-:W1:Y:S10]  /*47f0*/  MUFU.TANH R194, R41 ;  /* 0x0000002900c27308 */ /* 0x000e740000002400 */
[----:B------:R-:W-:Y:S10]  /*4800*/  MUFU.TANH R212, R43 ;  /* 0x0000002b00d47308 */ /* 0x000ff40000002400 */
[----:B------:R-:W1:Y:S10]  /*4810*/  MUFU.TANH R213, R42 ;  /* 0x0000002a00d57308 */ /* 0x000e740000002400 */
[----:B------:R-:W-:Y:S10]  /*4820*/  MUFU.TANH R187, R44 ;  /* 0x0000002c00bb7308 */ /* 0x000ff40000002400 */
[----:B------:R-:W-:Y:S10]  /*4830*/  MUFU.TANH R209, R46 ;  /* 0x0000002e00d17308 */ /* 0x000ff40000002400 */
[----:B------:R-:W1:Y:S10]  /*4840*/  MUFU.TANH R186, R45 ;  /* 0x0000002d00ba7308 */ /* 0x000e740000002400 */
[----:B------:R-:W-:Y:S10]  /*4850*/  MUFU.TANH R208, R47 ;  /* 0x0000002f00d07308 */ /* 0x000ff40000002400 */
[----:B------:R-:W-:Y:S10]  /*4860*/  MUFU.TANH R244, R48 ;  /* 0x0000003000f47308 */ /* 0x000ff40000002400 */
[----:B------:R-:W1:Y:S10]  /*4870*/  MUFU.TANH R243, R49 ;  /* 0x0000003100f37308 */ /* 0x000e740000002400 */
[----:B------:R-:W-:Y:S10]  /*4880*/  MUFU.TANH R158, R50 ;  /* 0x00000032009e7308 */ /* 0x000ff40000002400 */
[----:B------:R-:W-:Y:S01]  /*4890*/  MUFU.TANH R157, R51 ;  /* 0x00000033009d7308 */ /* 0x000fe20000002400 */
[C---:B--2---:R-:W-:Y:S01]  /*48a0*/  FADD.FTZ R5, R19.reuse, R206 ;  /* 0x000000ce13057221 */ /* 0x044fe20000010000 */
[----:B------:R-:W-:Y:S01]  /*48b0*/  FADD.FTZ R16, R19, R223 ;  /* 0x000000df13107221 */ /* 0x000fe20000010000 */
[C---:B----4-:R-:W-:Y:S01]  /*48c0*/  FADD.FTZ R4, R20.reuse, R207 ;  /* 0x000000cf14047221 */ /* 0x050fe20000010000 */
        /* <DEDUP_REMOVED lines=15> */
[C---:B------:R-:W-:Y:S08]  /*49c0*/  FADD.FTZ R14, R19.reuse, R178 ;  /* 0x000000b2130e7221 */ /* 0x040ff00000010000 */
[----:B------:R4:W-:Y:S10]  /*49d0*/  MUFU.EX2 R200, R16 ;  /* 0x0000001000c87308 */ /* 0x0009f40000000800 */
[----:B------:R1:W-:Y:S01]  /*49e0*/  MUFU.EX2 R176, R5 ;  /* 0x0000000500b07308 */ /* 0x0003e20000000800 */
[----:B--2---:R-:W-:Y:S02]  /*49f0*/  FADD.FTZ R17, R19, R249 ;  /* 0x000000f913117221 */ /* 0x004fe40000010000 */
[----:B------:R-:W2:Y:S01]  /*4a00*/  LDL R19, [R1+0x18] ;  /* 0x0000180001137983 */ /* 0x000ea20000100800 */
[----:B----4-:R-:W-:Y:S05]  /*4a10*/  FADD.FTZ R16, R20, R250 ;  /* 0x000000fa14107221 */ /* 0x010fea0000010000 */
[----:B------:R-:W-:Y:S02]  /*4a20*/  @!P0 FSEL R16, R16, -INF , !P2 ;  /* 0xff80000010108808 */ /* 0x000fe40005000000 */
[-C--:B------:R-:W-:Y:S01]  /*4a30*/  @!P0 ISETP.GE.AND P2, PT, R15, R13.reuse, PT ;  /* 0x0000000d0f00820c */ /* 0x080fe20003f46270 */
[----:B-1----:R-:W1:Y:S02]  /*4a40*/  LDSM.16.M88.4 R4, [R117+0x6c00] ;  /* 0x006c00007504783b */ /* 0x002e640000000200 */
[----:B------:R-:W-:Y:S01]  /*4a50*/  FFMA.FTZ R18, R16, UR5, -R11 ;  /* 0x0000000510127c23 */ /* 0x000fe2000801080b */
[----:B------:R-:W-:Y:S01]  /*4a60*/  @!P0 FSEL R17, R17, -INF , !P2 ;  /* 0xff80000011118808 */ /* 0x000fe20005000000 */
[----:B------:R-:W-:Y:S01]  /*4a70*/  FADD.FTZ R16, R20, R179 ;  /* 0x000000b314107221 */ /* 0x000fe20000010000 */
[-C--:B------:R-:W-:Y:S01]  /*4a80*/  @!P0 ISETP.GE.AND P2, PT, R15, R12.reuse, PT ;  /* 0x0000000c0f00820c */ /* 0x080fe20003f46270 */
[----:B------:R4:W-:Y:S01]  /*4a90*/  MUFU.EX2 R71, R18 ;  /* 0x0000001200477308 */ /* 0x0009e20000000800 */
[----:B------:R-:W-:Y:S01]  /*4aa0*/  @!P0 IADD3 R15, PT, PT, R0, 0x21, RZ ;  /* 0x00000021000f8810 */ /* 0x000fe20007ffe0ff */
[--C-:B------:R-:W-:Y:S01]  /*4ab0*/  FFMA.FTZ R17, R17, UR5, -R11.reuse ;  /* 0x0000000511117c23 */ /* 0x100fe2000801080b */
[----:B------:R-:W-:Y:S01]  /*4ac0*/  @!P0 FSEL R14, R14, -INF , !P2 ;  /* 0xff8000000e0e8808 */ /* 0x000fe20005000000 */
[----:B------:R-:W2:Y:S01]  /*4ad0*/  LDL R20, [R1+0x1c] ;  /* 0x00001c0001147983 */ /* 0x000ea20000100800 */
[----:B------:R-:W-:Y:S05]  /*4ae0*/  @!P0 FSEL R16, R16, -INF , !P3 ;  /* 0xff80000010108808 */ /* 0x000fea0005800000 */
        /* <DEDUP_REMOVED lines=9> */
[----:B------:R-:W-:Y:S01]  /*4b80*/  @!P0 ISETP.GE.AND P3, PT, R14, R12, PT ;  /* 0x0000000c0e00820c */ /* 0x000fe20003f66270 */
[----:B---3--:R-:W-:Y:S02]  /*4b90*/  FADD.FTZ R16, R22, R246 ;  /* 0x000000f616107221 */ /* 0x008fe40000010000 */
[C---:B------:R-:W-:Y:S04]  /*4ba0*/  HMMA.16816.F32.BF16 R56, R112.reuse, R4, R56 ;  /* 0x000000047038723c */ /* 0x040fe80000041838 */
[----:B------:R-:W-:Y:S01]  /*4bb0*/  @!P0 FSEL R16, R16, -INF , !P2 ;  /* 0xff80000010108808 */ /* 0x000fe20005000000 */
[----:B------:R-:W-:Y:S01]  /*4bc0*/  FADD.FTZ R5, R22, R172 ;  /* 0x000000ac16057221 */ /* 0x000fe20000010000 */
[----:B------:R-:W-:Y:S02]  /*4bd0*/  @!P0 ISETP.GE.AND P2, PT, R15, R13, PT ;  /* 0x0000000d0f00820c */ /* 0x000fe40003f46270 */
[-C--:B------:R-:W-:Y:S03]  /*4be0*/  HMMA.16816.F32.BF16 R60, R112, R6.reuse, R60 ;  /* 0x00000006703c723c */ /* 0x080fe6000004183c */
[----:B------:R-:W-:Y:S01]  /*4bf0*/  FFMA.FTZ R16, R16, UR5, -R11 ;  /* 0x0000000510107c23 */ /* 0x000fe2000801080b */
[----:B------:R-:W-:Y:S01]  /*4c00*/  MOV R114, R127 ;  /* 0x0000007f00727202 */ /* 0x000fe20000000f00 */
[----:B------:R-:W-:Y:S01]  /*4c10*/  FMUL.FTZ R52, R52, UR12 ;  /* 0x0000000c34347c20 */ /* 0x000fe20008410000 */
[----:B------:R-:W-:Y:S01]  /*4c20*/  SEL R112, R122, 0xffffffe0, !P1 ;  /* 0xffffffe07a707807 */ /* 0x000fe20004800000 */
[----:B------:R1:W-:Y:S01]  /*4c30*/  MUFU.EX2 R248, R16 ;  /* 0x0000001000f87308 */ /* 0x0003e20000000800 */
[----:B------:R-:W-:Y:S01]  /*4c40*/  @!P0 FSEL R5, R5, -INF , !P3 ;  /* 0xff80000005058808 */ /* 0x000fe20005800000 */
[----:B------:R-:W-:Y:S04]  /*4c50*/  HMMA.16816.F32.BF16 R64, R104, R6, R64 ;  /* 0x000000066840723c */ /* 0x000fe80000041840 */
[C---:B------:R-:W-:Y:S01]  /*4c60*/  FADD.FTZ R17, R21.reuse, R245 ;  /* 0x000000f515117221 */ /* 0x040fe20000010000 */
[----:B------:R-:W-:Y:S03]  /*4c70*/  FADD.FTZ R4, R21, R173 ;  /* 0x000000ad15047221 */ /* 0x000fe60000010000 */
[----:B------:R-:W-:Y:S01]  /*4c80*/  MUFU.TANH R239, R52 ;  /* 0x0000003400ef7308 */ /* 0x000fe20000002400 */
[----:B------:R-:W-:Y:S01]  /*4c90*/  FFMA.FTZ R5, R5, UR5, -R10 ;  /* 0x0000000505057c23 */ /* 0x000fe2000801080a */
[----:B------:R-:W-:Y:S01]  /*4ca0*/  @!P0 ISETP.GE.AND P3, PT, R14, R8, PT ;  /* 0x000000080e00820c */ /* 0x000fe20003f66270 */
[----:B------:R-:W-:Y:S01]  /*4cb0*/  FMUL.FTZ R53, R53, UR12 ;  /* 0x0000000c35357c20 */ /* 0x000fe20008410000 */
[----:B------:R-:W-:Y:S01]  /*4cc0*/  @!P0 FSEL R17, R17, -INF , !P2 ;  /* 0xff80000011118808 */ /* 0x000fe20005000000 */
[----:B------:R-:W-:Y:S01]  /*4cd0*/  FMUL.FTZ R60, R60, UR12 ;  /* 0x0000000c3c3c7c20 */ /* 0x000fe20008410000 */
[----:B------:R-:W-:Y:S01]  /*4ce0*/  @!P0 ISETP.GE.AND P2, PT, R15, R12, PT ;  /* 0x0000000c0f00820c */ /* 0x000fe20003f46270 */
[----:B------:R-:W-:Y:S03]  /*4cf0*/  FMUL.FTZ R61, R61, UR12 ;  /* 0x0000000c3d3d7c20 */ /* 0x000fe60008410000 */
[----:B------:R3:W-:Y:S01]  /*4d00*/  MUFU.EX2 R145, R5 ;  /* 0x0000000500917308 */ /* 0x0007e20000000800 */
[----:B------:R-:W-:Y:S01]  /*4d10*/  FFMA.FTZ R17, R17, UR5, -R11 ;  /* 0x0000000511117c23 */ /* 0x000fe2000801080b */
[----:B------:R-:W-:Y:S01]  /*4d20*/  FMUL.FTZ R62, R62, UR12 ;  /* 0x0000000c3e3e7c20 */ /* 0x000fe20008410000 */
[----:B------:R-:W-:Y:S01]  /*4d30*/  FMUL.FTZ R63, R63, UR12 ;  /* 0x0000000c3f3f7c20 */ /* 0x000fe20008410000 */
[----:B------:R-:W-:Y:S01]  /*4d40*/  FMUL.FTZ R54, R54, UR12 ;  /* 0x0000000c36367c20 */ /* 0x000fe20008410000 */
[----:B------:R-:W-:Y:S01]  /*4d50*/  FMUL.FTZ R64, R64, UR12 ;  /* 0x0000000c40407c20 */ /* 0x000fe20008410000 */
[----:B------:R-:W-:Y:S01]  /*4d60*/  FMUL.FTZ R65, R65, UR12 ;  /* 0x0000000c41417c20 */ /* 0x000fe20008410000 */
[----:B------:R-:W-:Y:S03]  /*4d70*/  FMUL.FTZ R66, R66, UR12 ;  /* 0x0000000c42427c20 */ /* 0x000fe60008410000 */
[----:B------:R3:W-:Y:S01]  /*4d80*/  MUFU.EX2 R247, R17 ;  /* 0x0000001100f77308 */ /* 0x0007e20000000800 */
[----:B------:R-:W-:Y:S01]  /*4d90*/  @!P0 FSEL R4, R4, -INF , !P2 ;  /* 0xff80000004048808 */ /* 0x000fe20005000000 */
[----:B-1----:R-:W-:Y:S01]  /*4da0*/  FADD.FTZ R16, R21, R194 ;  /* 0x000000c215107221 */ /* 0x002fe20000010000 */
[-C--:B------:R-:W-:Y:S01]  /*4db0*/  @!P0 ISETP.GE.AND P2, PT, R14, R9.reuse, PT ;  /* 0x000000090e00820c */ /* 0x080fe20003f46270 */
[----:B------:R-:W-:Y:S01]  /*4dc0*/  FMUL.FTZ R67, R67, UR12 ;  /* 0x0000000c43437c20 */ /* 0x000fe20008410000 */
[----:B------:R-:W-:Y:S01]  /*4dd0*/  FMUL.FTZ R56, R56, UR12 ;  /* 0x0000000c38387c20 */ /* 0x000fe20008410000 */
[----:B------:R-:W-:Y:S01]  /*4de0*/  FFMA.FTZ R4, R4, UR5, -R10 ;  /* 0x0000000504047c23 */ /* 0x000fe2000801080a */
[----:B------:R-:W-:Y:S03]  /*4df0*/  FMUL.FTZ R58, R58, UR12 ;  /* 0x0000000c3a3a7c20 */ /* 0x000fe60008410000 */
[----:B------:R-:W-:Y:S01]  /*4e00*/  MUFU.TANH R238, R53 ;  /* 0x0000003500ee7308 */ /* 0x000fe20000002400 */
[----:B------:R-:W-:Y:S01]  /*4e10*/  FMUL.FTZ R55, R55, UR12 ;  /* 0x0000000c37377c20 */ /* 0x000fe20008410000 */
[----:B------:R-:W-:Y:S01]  /*4e20*/  FMUL.FTZ R57, R57, UR12 ;  /* 0x0000000c39397c20 */ /* 0x000fe20008410000 */
[----:B------:R-:W-:Y:S01]  /*4e30*/  FMUL.FTZ R59, R59, UR12 ;  /* 0x0000000c3b3b7c20 */ /* 0x000fe20008410000 */
[C---:B---3--:R-:W-:Y:S06]  /*4e40*/  FADD.FTZ R5, R22.reuse, R213 ;  /* 0x000000d516057221 */ /* 0x048fec0000010000 */
[----:B------:R1:W-:Y:S01]  /*4e50*/  MUFU.EX2 R146, R4 ;  /* 0x0000000400927308 */ /* 0x0003e20000000800 */
[----:B------:R-:W3:Y:S01]  /*4e60*/  LDL R17, [R1+0x6c] ;  /* 0x00006c0001117983 */ /* 0x000ee20000100800 */
[----:B------:R-:W-:Y:S05]  /*4e70*/  @!P0 FSEL R5, R5, -INF , !P3 ;  /* 0xff80000005058808 */ /* 0x000fea0005800000 */
[----:B------:R-:W-:Y:S03]  /*4e80*/  FFMA.FTZ R5, R5, UR5, -R2 ;  /* 0x0000000505057c23 */ /* 0x000fe60008010802 */
[----:B------:R-:W-:Y:S10]  /*4e90*/  MUFU.TANH R154, R54 ;  /* 0x00000036009a7308 */ /* 0x000ff40000002400 */
[----:B------:R-:W-:Y:S01]  /*4ea0*/  MUFU.EX2 R185, R5 ;  /* 0x0000000500b97308 */ /* 0x000fe20000000800 */
        /* <DEDUP_REMOVED lines=9> */
[----:B------:R-:W-:Y:S03]  /*4f40*/  FFMA.FTZ R16, R16, UR5, -R3 ;  /* 0x0000000510107c23 */ /* 0x000fe60008010803 */
[----:B------:R-:W-:Y:S05]  /*4f50*/  @!P0 ISETP.GE.AND P3, PT, R15, R8, PT ;  /* 0x000000080f00820c */ /* 0x000fea0003f66270 */
[----:B------:R1:W-:Y:S10]  /*4f60*/  MUFU.EX2 R163, R16 ;  /* 0x0000001000a37308 */ /* 0x0003f40000000800 */
[----:B------:R-:W4:Y:S01]  /*4f70*/  MUFU.TANH R199, R58 ;  /* 0x0000003a00c77308 */ /* 0x000f220000002400 */
[----:B-1----:R-:W-:Y:S05]  /*4f80*/  FADD.FTZ R4, R21, R212 ;  /* 0x000000d415047221 */ /* 0x002fea0000010000 */
[----:B------:R-:W-:Y:S02]  /*4f90*/  @!P0 FSEL R4, R4, -INF , !P2 ;  /* 0xff80000004048808 */ /* 0x000fe40005000000 */
[-C--:B------:R-:W-:Y:S02]  /*4fa0*/  @!P0 ISETP.GE.AND P2, PT, R15, R9.reuse, PT ;  /* 0x000000090f00820c */ /* 0x080fe40003f46270 */
[----:B------:R-:W-:Y:S01]  /*4fb0*/  MUFU.TANH R153, R55 ;  /* 0x0000003700997308 */ /* 0x000fe20000002400 */
[----:B------:R-:W-:Y:S01]  /*4fc0*/  @!P0 IADD3 R16, PT, PT, R0, 0x29, RZ ;  /* 0x0000002900108810 */ /* 0x000fe20007ffe0ff */
[----:B------:R-:W-:Y:S08]  /*4fd0*/  FFMA.FTZ R4, R4, UR5, -R2 ;  /* 0x0000000504047c23 */ /* 0x000ff00008010802 */
[----:B------:R1:W-:Y:S10]  /*4fe0*/  MUFU.EX2 R184, R4 ;  /* 0x0000000400b87308 */ /* 0x0003f40000000800 */
[----:B------:R-:W-:Y:S10]  /*4ff0*/  MUFU.TANH R175, R57 ;  /* 0x0000003900af7308 */ /* 0x000ff40000002400 */
[----:B------:R-:W-:Y:S10]  /*5000*/  MUFU.TANH R169, R60 ;  /* 0x0000003c00a97308 */ /* 0x000ff40000002400 */
[----:B------:R-:W3:Y:S10]  /*5010*/  MUFU.TANH R167, R61 ;  /* 0x0000003d00a77308 */ /* 0x000ef40000002400 */
[----:B------:R-:W3:Y:S10]  /*5020*/  MUFU.TANH R198, R59 ;  /* 0x0000003b00c67308 */ /* 0x000ef40000002400 */
[----:B------:R-:W3:Y:S10]  /*5030*/  MUFU.TANH R234, R64 ;  /* 0x0000004000ea7308 */ /* 0x000ef40000002400 */
[----:B------:R-:W3:Y:S10]  /*5040*/  MUFU.TANH R233, R65 ;  /* 0x0000004100e97308 */ /* 0x000ef40000002400 */
[----:B------:R-:W3:Y:S10]  /*5050*/  MUFU.TANH R144, R66 ;  /* 0x0000004200907308 */ /* 0x000ef40000002400 */
[----:B------:R-:W-:Y:S10]  /*5060*/  MUFU.TANH R191, R62 ;  /* 0x0000003e00bf7308 */ /* 0x000ff40000002400 */
[----:B------:R-:W3:Y:S10]  /*5070*/  MUFU.TANH R143, R67 ;  /* 0x00000043008f7308 */ /* 0x000ef40000002400 */
[----:B------:R-:W-:Y:S01]  /*5080*/  MUFU.TANH R190, R63 ;  /* 0x0000003f00be7308 */ /* 0x000fe20000002400 */
[C---:B--2---:R-:W-:Y:S01]  /*5090*/  FADD.FTZ R14, R19.reuse, R186 ;  /* 0x000000ba130e7221 */ /* 0x044fe20000010000 */
[----:B------:R-:W-:Y:S01]  /*50a0*/  FADD.FTZ R6, R19, R243 ;  /* 0x000000f313067221 */ /* 0x000fe20000010000 */
[C---:B-1----:R-:W-:Y:S01]  /*50b0*/  FADD.FTZ R4, R20.reuse, R187 ;  /* 0x000000bb14047221 */ /* 0x042fe20000010000 */
[----:B------:R-:W-:Y:S04]  /*50c0*/  FADD.FTZ R5, R20, R209 ;  /* 0x000000d114057221 */ /* 0x000fe80000010000 */
[----:B------:R-:W-:Y:S02]  /*50d0*/  @!P0 FSEL R4, R4, -INF , !P2 ;  /* 0xff80000004048808 */ /* 0x000fe40005000000 */
[----:B------:R-:W-:Y:S02]  /*50e0*/  @!P0 FSEL R5, R5, -INF , !P3 ;  /* 0xff80000005058808 */ /* 0x000fe40005800000 */
[----:B------:R-:W-:Y:S01]  /*50f0*/  @!P0 ISETP.GE.AND P2, PT, R16, R9, PT ;  /* 0x000000091000820c */ /* 0x000fe20003f46270 */
[--C-:B------:R-:W-:Y:S01]  /*5100*/  FFMA.FTZ R4, R4, UR5, -R3.reuse ;  /* 0x0000000504047c23 */ /* 0x100fe20008010803 */
[----:B------:R-:W-:Y:S01]  /*5110*/  @!P0 ISETP.GE.AND P3, PT, R15, R12, PT ;  /* 0x0000000c0f00820c */ /* 0x000fe20003f66270 */
[----:B------:R-:W-:Y:S01]  /*5120*/  FFMA.FTZ R5, R5, UR5, -R2 ;  /* 0x0000000505057c23 */ /* 0x000fe20008010802 */
[----:B------:R-:W-:Y:S01]  /*5130*/  @!P0 FSEL R14, R14, -INF , !P2 ;  /* 0xff8000000e0e8808 */ /* 0x000fe20005000000 */
[----:B------:R1:W-:Y:S01]  /*5140*/  MUFU.EX2 R156, R4 ;  /* 0x00000004009c7308 */ /* 0x0003e20000000800 */
[----:B------:R-:W-:Y:S03]  /*5150*/  @!P0 ISETP.GE.AND P2, PT, R16, R8, PT ;  /* 0x000000081000820c */ /* 0x000fe60003f46270 */
[----:B------:R-:W-:Y:S06]  /*5160*/  FFMA.FTZ R14, R14, UR5, -R3 ;  /* 0x000000050e0e7c23 */ /* 0x000fec0008010803 */
[----:B------:R2:W-:Y:S10]  /*5170*/  MUFU.EX2 R181, R5 ;  /* 0x0000000500b57308 */ /* 0x0005f40000000800 */
[----:B------:R-:W-:Y:S01]  /*5180*/  MUFU.EX2 R155, R14 ;  /* 0x0000000e009b7308 */ /* 0x000fe20000000800 */
[----:B-1----:R-:W-:Y:S05]  /*5190*/  FADD.FTZ R4, R19, R208 ;  /* 0x000000d013047221 */ /* 0x002fea0000010000 */
[----:B------:R-:W-:Y:S02]  /*51a0*/  @!P0 FSEL R4, R4, -INF , !P2 ;  /* 0xff80000004048808 */ /* 0x000fe40005000000 */
[-C--:B------:R-:W-:Y:S01]  /*51b0*/  @!P0 ISETP.GE.AND P2, PT, R15, R13.reuse, PT ;  /* 0x0000000d0f00820c */ /* 0x080fe20003f46270 */
[----:B--2---:R-:W-:Y:S01]  /*51c0*/  FADD.FTZ R5, R20, R244 ;  /* 0x000000f414057221 */ /* 0x004fe20000010000 */
[----:B----4-:R-:W-:Y:S01]  /*51d0*/  FADD.FTZ R15, R18, R199 ;  /* 0x000000c7120f7221 */ /* 0x010fe20000010000 */
[----:B------:R-:W-:Y:S03]  /*51e0*/  FFMA.FTZ R4, R4, UR5, -R2 ;  /* 0x0000000504047c23 */ /* 0x000fe60008010802 */
[----:B------:R-:W-:Y:S01]  /*51f0*/  @!P0 FSEL R5, R5, -INF , !P2 ;  /* 0xff80000005058808 */ /* 0x000fe20005000000 */
[----:B------:R1:W-:Y:S01]  /*5200*/  MUFU.EX2 R180, R4 ;  /* 0x0000000400b47308 */ /* 0x0003e20000000800 */
[----:B------:R-:W-:Y:S03]  /*5210*/  @!P0 ISETP.GE.AND P2, PT, R16, R13, PT ;  /* 0x0000000d1000820c */ /* 0x000fe60003f46270 */
[--C-:B------:R-:W-:Y:S01]  /*5220*/  FFMA.FTZ R7, R5, UR5, -R11.reuse ;  /* 0x0000000505077c23 */ /* 0x100fe2000801080b */
[----:B------:R-:W-:Y:S02]  /*5230*/  @!P0 FSEL R6, R6, -INF , !P2 ;  /* 0xff80000006068808 */ /* 0x000fe40005000000 */
[----:B------:R-:W-:Y:S03]  /*5240*/  MOV R5, UR11 ;  /* 0x0000000b00057c02 */ /* 0x000fe60008000f00 */
[----:B------:R2:W-:Y:S01]  /*5250*/  MUFU.EX2 R242, R7 ;  /* 0x0000000700f27308 */ /* 0x0005e20000000800 */
[----:B------:R-:W-:Y:S09]  /*5260*/  FFMA.FTZ R6, R6, UR5, -R11 ;  /* 0x0000000506067c23 */ /* 0x000ff2000801080b */
[----:B------:R4:W3:Y:S01]  /*5270*/  MUFU.EX2 R241, R6 ;  /* 0x0000000600f17308 */ /* 0x0008e20000000800 */
[----:B-1----:R-:W-:Y:S04]  /*5280*/  MOV R4, UR10 ;  /* 0x0000000a00047c02 */ /* 0x002fe80008000f00 */
[----:B------:R-:W-:Y:S02]  /*5290*/  LEA R104, P2, R251, R4, 0x2 ;  /* 0x00000004fb687211 */ /* 0x000fe400078410ff */
[----:B------:R-:W-:Y:S01]  /*52a0*/  @!P0 IADD3 R4, PT, PT, R0, 0x30, RZ ;  /* 0x0000003000048810 */ /* 0x000fe20007ffe0ff */
[----:B--2---:R-:W-:Y:S01]  /*52b0*/  FADD.FTZ R7, R19, R157 ;  /* 0x0000009d13077221 */ /* 0x004fe20000010000 */
[----:B------:R-:W-:Y:S01]  /*52c0*/  LEA.HI.X R105, R251, R5, RZ, 0x2, P2 ;  /* 0x00000005fb697211 */ /* 0x000fe200010f14ff */
[----:B------:R-:W2:Y:S01]  /*52d0*/  LDL R19, [R1] ;  /* 0x0000000001137983 */ /* 0x000ea20000100800 */
[C---:B------:R-:W-:Y:S02]  /*52e0*/  @!P0 ISETP.GE.AND P2, PT, R4.reuse, R13, PT ;  /* 0x0000000d0400820c */ /* 0x040fe40003f46270 */
[CC--:B------:R-:W-:Y:S01]  /*52f0*/  @!P0 ISETP.GE.AND P5, PT, R4.reuse, R12.reuse, PT ;  /* 0x0000000c0400820c */ /* 0x0c0fe20003fa6270 */
[----:B------:R-:W2:Y:S01]  /*5300*/  LDG.E R128, desc[UR34][R104.64] ;  /* 0x0000002268807981 */ /* 0x000ea2000c1e1900 */
[----:B------:R-:W-:Y:S01]  /*5310*/  @!P0 ISETP.GE.AND P6, PT, R4, R9, PT ;  /* 0x000000090400820c */ /* 0x000fe20003fc6270 */
[----:B----4-:R-:W-:Y:S02]  /*5320*/  FADD.FTZ R6, R18, R239 ;  /* 0x000000ef12067221 */ /* 0x010fe40000010000 */
[----:B------:R-:W4:Y:S03]  /*5330*/  LDG.E R127, desc[UR34][R104.64+0x20] ;  /* 0x00002022687f7981 */ /* 0x000f26000c1e1900 */
[----:B------:R-:W-:Y:S01]  /*5340*/  @!P0 FSEL R6, R6, -INF , !P2 ;  /* 0xff80000006068808 */ /* 0x000fe20005000000 */
[----:B------:R-:W5:Y:S01]  /*5350*/  LDG.E R115, desc[UR34][R104.64+0x100] ;  /* 0x0001002268737981 */ /* 0x000f62000c1e1900 */
[----:B---3--:R-:W-:Y:S03]  /*5360*/  LEA R129, R17, UR4, 0x1 ;  /* 0x0000000411817c11 */ /* 0x008fe6000f8e08ff */
[----:B------:R-:W3:Y:S01]  /*5370*/  LDL R17, [R1+0x10] ;  /* 0x0000100001117983 */ /* 0x000ee20000100800 */
[C---:B------:R-:W-:Y:S02]  /*5380*/  IADD3 R14, PT, PT, R129.reuse, 0x12000, RZ ;  /* 0x00012000810e7810 */ /* 0x040fe40007ffe0ff */
[----:B------:R-:W-:Y:S02]  /*5390*/  IADD3 R131, PT, PT, R129, 0x12040, RZ ;  /* 0x0001204081837810 */ /* 0x000fe40007ffe0ff */
[----:B------:R-:W-:Y:S01]  /*53a0*/  @P4 IADD3 R131, PT, PT, R14, -0x40, RZ ;  /* 0xffffffc00e834810 */ /* 0x000fe20007ffe0ff */
[----:B------:R-:W-:Y:S02]  /*53b0*/  FADD.FTZ R14, R20, R158 ;  /* 0x0000009e140e7221 */ /* 0x000fe40000010000 */
[----:B------:R-:W4:Y:S03]  /*53c0*/  LDL R20, [R1+0x8] ;  /* 0x0000080001147983 */ /* 0x000f260000100800 */
[----:B------:R-:W-:Y:S02]  /*53d0*/  @!P0 FSEL R14, R14, -INF , !P3 ;  /* 0xff8000000e0e8808 */ /* 0x000fe40005800000 */
[----:B------:R-:W-:Y:S03]  /*53e0*/  @!P0 ISETP.GE.AND P3, PT, R16, R12, PT ;  /* 0x0000000c1000820c */ /* 0x000fe60003f66270 */
[--C-:B------:R-:W-:Y:S01]  /*53f0*/  FFMA.FTZ R14, R14, UR5, -R10.reuse ;  /* 0x000000050e0e7c23 */ /* 0x100fe2000801080a */
[----:B------:R-:W-:Y:S02]  /*5400*/  @!P0 FSEL R7, R7, -INF , !P3 ;  /* 0xff80000007078808 */ /* 0x000fe40005800000 */
[----:B------:R-:W-:Y:S01]  /*5410*/  @!P0 ISETP.GE.AND P3, PT, R4, R8, PT ;  /* 0x000000080400820c */ /* 0x000fe20003f66270 */
[----:B------:R1:W-:Y:S01]  /*5420*/  MUFU.EX2 R142, R14 ;  /* 0x0000000e008e7308 */ /* 0x0003e20000000800 */
[----:B------:R-:W-:Y:S01]  /*5430*/  @!P0 IADD3 R4, PT, PT, R0, 0x31, RZ ;  /* 0x0000003100048810 */ /* 0x000fe20007ffe0ff */
[----:B------:R-:W-:Y:S01]  /*5440*/  FFMA.FTZ R7, R7, UR5, -R10 ;  /* 0x0000000507077c23 */ /* 0x000fe2000801080a */
[----:B------:R-:W-:Y:S02]  /*5450*/  @!P0 FSEL R15, R15, -INF , !P3 ;  /* 0xff8000000f0f8808 */ /* 0x000fe40005800000 */
[----:B------:R-:W-:Y:S05]  /*5460*/  @!P0 ISETP.GE.AND P2, PT, R4, R13, PT ;  /* 0x0000000d0400820c */ /* 0x000fea0003f46270 */
[----:B------:R1:W4:Y:S01]  /*5470*/  MUFU.EX2 R141, R7 ;  /* 0x00000007008d7308 */ /* 0x0003220000000800 */
[----:B------:R-:W-:Y:S09]  /*5480*/  FFMA.FTZ R15, R15, UR5, -R2 ;  /* 0x000000050f0f7c23 */ /* 0x000ff20008010802 */
[----:B------:R-:W-:Y:S01]  /*5490*/  MUFU.EX2 R171, R15 ;  /* 0x0000000f00ab7308 */ /* 0x000fe20000000800 */
[----:B-1----:R-:W-:Y:S09]  /*54a0*/  FFMA.FTZ R14, R6, UR5, -R11 ;  /* 0x00000005060e7c23 */ /* 0x002ff2000801080b */
[----:B------:R-:W-:Y:S01]  /*54b0*/  MUFU.EX2 R240, R14 ;  /* 0x0000000e00f07308 */ /* 0x000fe20000000800 */
[----:B------:R-:W-:Y:S05]  /*54c0*/  FADD.FTZ R7, R18, R154 ;  /* 0x0000009a12077221 */ /* 0x000fea0000010000 */
[----:B------:R-:W-:Y:S02]  /*54d0*/  @!P0 FSEL R7, R7, -INF , !P5 ;  /* 0xff80000007078808 */ /* 0x000fe40006800000 */
[CC--:B------:R-:W-:Y:S03]  /*54e0*/  @!P0 ISETP.GE.AND P5, PT, R4.reuse, R9.reuse, PT ;  /* 0x000000090400820c */ /* 0x0c0fe60003fa6270 */
[----:B------:R-:W-:Y:S04]  /*54f0*/  FFMA.FTZ R7, R7, UR5, -R10 ;  /* 0x0000000507077c23 */ /* 0x000fe8000801080a */
[----:B------:R2:W-:Y:S02]  /*5500*/  MUFU.EX2 R140, R7 ;  /* 0x00000007008c7308 */ /* 0x0005e40000000800 */
[----:B--2---:R-:W-:Y:S01]  /*5510*/  FADD.FTZ R7, R19, R167 ;  /* 0x000000a713077221 */ /* 0x004fe20000010000 */
[C---:B---3--:R-:W-:Y:S01]  /*5520*/  FADD.FTZ R5, R17.reuse, R238 ;  /* 0x000000ee11057221 */ /* 0x048fe20000010000 */
[C---:B------:R-:W-:Y:S01]  /*5530*/  FADD.FTZ R6, R17.reuse, R153 ;  /* 0x0000009911067221 */ /* 0x040fe20000010000 */
[----:B------:R-:W-:Y:S03]  /*5540*/  FADD.FTZ R16, R17, R175 ;  /* 0x000000af11107221 */ /* 0x000fe60000010000 */
[----:B------:R-:W-:Y:S02]  /*5550*/  @!P0 FSEL R5, R5, -INF , !P2 ;  /* 0xff80000005058808 */ /* 0x000fe40005000000 */
[----:B------:R-:W-:Y:S02]  /*5560*/  @!P0 ISETP.GE.AND P2, PT, R4, R12, PT ;  /* 0x0000000c0400820c */ /* 0x000fe40003f46270 */
[----:B------:R-:W-:Y:S01]  /*5570*/  @!P0 FSEL R16, R16, -INF , !P5 ;  /* 0xff80000010108808 */ /* 0x000fe20006800000 */
[----:B------:R-:W-:Y:S01]  /*5580*/  FFMA.FTZ R14, R5, UR5, -R11 ;  /* 0x00000005050e7c23 */ /* 0x000fe2000801080b */
[----:B------:R-:W-:Y:S01]  /*5590*/  FADD.FTZ R5, R18, R174 ;  /* 0x000000ae12057221 */ /* 0x000fe20000010000 */
[----:B------:R-:W-:Y:S01]  /*55a0*/  @!P0 FSEL R6, R6, -INF , !P2 ;  /* 0xff80000006068808 */ /* 0x000fe20005000000 */
[----:B------:R-:W2:Y:S01]  /*55b0*/  LDL R18, [R1+0x64] ;  /* 0x0000640001127983 */ /* 0x000ea20000100800 */
[----:B------:R-:W-:Y:S01]  /*55c0*/  @!P0 ISETP.GE.AND P2, PT, R4, R8, PT ;  /* 0x000000080400820c */ /* 0x000fe20003f46270 */
[----:B------:R1:W3:Y:S01]  /*55d0*/  MUFU.EX2 R237, R14 ;  /* 0x0000000e00ed7308 */ /* 0x0002e20000000800 */
[----:B------:R-:W-:Y:S01]  /*55e0*/  @!P0 IADD3 R4, PT, PT, R0, 0x38, RZ ;  /* 0x0000003800048810 */ /* 0x000fe20007ffe0ff */
[----:B------:R-:W-:Y:S01]  /*55f0*/  FFMA.FTZ R6, R6, UR5, -R10 ;  /* 0x0000000506067c23 */ /* 0x000fe2000801080a */
[----:B------:R-:W-:Y:S01]  /*5600*/  @!P0 IADD3 R0, PT, PT, R0, 0x39, RZ ;  /* 0x0000003900008810 */ /* 0x000fe20007ffe0ff */
[----:B------:R-:W-:Y:S01]  /*5610*/  FFMA.FTZ R16, R16, UR5, -R3 ;  /* 0x0000000510107c23 */ /* 0x000fe20008010803 */
[----:B------:R-:W-:Y:S02]  /*5620*/  @!P0 FSEL R5, R5, -INF , !P6 ;  /* 0xff80000005058808 */ /* 0x000fe40007000000 */
[-C--:B------:R-:W-:Y:S03]  /*5630*/  @!P0 ISETP.GE.AND P6, PT, R4, R9.reuse, PT ;  /* 0x000000090400820c */ /* 0x080fe60003fc6270 */
[----:B------:R3:W-:Y:S01]  /*5640*/  MUFU.EX2 R139, R6 ;  /* 0x00000006008b7308 */ /* 0x0007e20000000800 */
[----:B------:R-:W-:Y:S01]  /*5650*/  @!P0 ISETP.GE.AND P5, PT, R0, R9, PT ;  /* 0x000000090000820c */ /* 0x000fe20003fa6270 */
[----:B----4-:R-:W-:Y:S01]  /*5660*/  FADD.FTZ R9, R20, R169 ;  /* 0x000000a914097221 */ /* 0x010fe20000010000 */
[--C-:B------:R-:W-:Y:S01]  /*5670*/  FFMA.FTZ R5, R5, UR5, -R3.reuse ;  /* 0x0000000505057c23 */ /* 0x100fe20008010803 */
[C---:B------:R-:W-:Y:S02]  /*5680*/  @!P0 ISETP.GE.AND P3, PT, R4.reuse, R13, PT ;  /* 0x0000000d0400820c */ /* 0x040fe40003f66270 */
[----:B------:R-:W-:Y:S02]  /*5690*/  @!P0 FSEL R7, R7, -INF , !P5 ;  /* 0xff80000007078808 */ /* 0x000fe40006800000 */
[----:B------:R-:W-:Y:S02]  /*56a0*/  @!P0 FSEL R9, R9, -INF , !P6 ;  /* 0xff80000009098808 */ /* 0x000fe40007000000 */
[----:B------:R4:W-:Y:S01]  /*56b0*/  MUFU.EX2 R152, R5 ;  /* 0x0000000500987308 */ /* 0x0009e20000000800 */
[-C--:B------:R-:W-:Y:S01]  /*56c0*/  @!P0 ISETP.GE.AND P6, PT, R4, R12.reuse, PT ;  /* 0x0000000c0400820c */ /* 0x080fe20003fc6270 */
[----:B-1----:R-:W-:Y:S01]  /*56d0*/  FADD.FTZ R14, R17, R198 ;  /* 0x000000c6110e7221 */ /* 0x002fe20000010000 */
[----:B------:R-:W-:Y:S01]  /*56e0*/  @!P0 ISETP.GE.AND P5, PT, R0, R12, PT ;  /* 0x0000000c0000820c */ /* 0x000fe20003fa6270 */
[--C-:B------:R-:W-:Y:S01]  /*56f0*/  FFMA.FTZ R9, R9, UR5, -R3.reuse ;  /* 0x0000000509097c23 */ /* 0x100fe20008010803 */
[----:B------:R-:W-:Y:S01]  /*5700*/  F2FP.BF16.F32.PACK_AB R12, R80, R125 ;  /* 0x0000007d500c723e */ /* 0x000fe200000010ff */
[----:B------:R-:W-:Y:S01]  /*5710*/  FFMA.FTZ R3, R7, UR5, -R3 ;  /* 0x0000000507037c23 */ /* 0x000fe20008010803 */
[----:B------:R-:W-:Y:S03]  /*5720*/  F2FP.BF16.F32.PACK_AB R7, R159, R160 ;  /* 0x000000a09f07723e */ /* 0x000fe600000010ff */
[----:B------:R-:W-:Y:S01]  /*5730*/  MUFU.EX2 R151, R16 ;  /* 0x0000001000977308 */ /* 0x000fe20000000800 */
[----:B------:R-:W-:Y:S01]  /*5740*/  MOV R17, 0x10 ;  /* 0x0000001000117802 */ /* 0x000fe20000000f00 */
[----:B------:R1:W-:Y:S01]  /*5750*/  STS [R129+0x12000], R12 ;  /* 0x0120000c81007388 */ /* 0x0003e20000000800 */
[----:B---3--:R-:W-:Y:S01]  /*5760*/  FADD.FTZ R6, R20, R234 ;  /* 0x000000ea14067221 */ /* 0x008fe20000010000 */
[----:B------:R-:W-:Y:S02]  /*5770*/  @!P0 FSEL R14, R14, -INF , !P2 ;  /* 0xff8000000e0e8808 */ /* 0x000fe40005000000 */
[----:B------:R-:W-:Y:S02]  /*5780*/  @!P0 ISETP.GE.AND P2, PT, R0, R13, PT ;  /* 0x0000000d0000820c */ /* 0x000fe40003f46270 */
[----:B------:R-:W-:Y:S01]  /*5790*/  SEL R17, R17, 0xfffffff0, !P1 ;  /* 0xfffffff011117807 */ /* 0x000fe20004800000 */
[----:B----4-:R-:W-:Y:S01]  /*57a0*/  FADD.FTZ R5, R19, R233 ;  /* 0x000000e913057221 */ /* 0x010fe20000010000 */
[----:B------:R-:W-:Y:S01]  /*57b0*/  @!P0 FSEL R6, R6, -INF , !P3 ;  /* 0xff80000006068808 */ /* 0x000fe20005800000 */
[----:B------:R3:W-:Y:S01]  /*57c0*/  MUFU.EX2 R147, R3 ;  /* 0x0000000300937308 */ /* 0x0007e20000000800 */
[-C--:B------:R-:W-:Y:S01]  /*57d0*/  @!P0 ISETP.GE.AND P3, PT, R4, R8.reuse, PT ;  /* 0x000000080400820c */ /* 0x080fe20003f66270 */
[----:B------:R-:W-:Y:S01]  /*57e0*/  FFMA.FTZ R14, R14, UR5, -R2 ;  /* 0x000000050e0e7c23 */ /* 0x000fe20008010802 */
[----:B------:R-:W-:Y:S02]  /*57f0*/  @!P0 FSEL R5, R5, -INF , !P2 ;  /* 0xff80000005058808 */ /* 0x000fe40005000000 */
[----:B------:R-:W-:Y:S02]  /*5800*/  @!P0 ISETP.GE.AND P2, PT, R0, R8, PT ;  /* 0x000000080000820c */ /* 0x000fe40003f46270 */
[----:B------:R-:W-:Y:S03]  /*5810*/  IADD3 R136, PT, PT, R17, R129, RZ ;  /* 0x0000008111887210 */ /* 0x000fe60007ffe0ff */
[----:B------:R-:W-:Y:S01]  /*5820*/  MUFU.EX2 R170, R14 ;  /* 0x0000000e00aa7308 */ /* 0x000fe20000000800 */
[----:B------:R-:W-:Y:S02]  /*5830*/  F2FP.BF16.F32.PACK_AB R4, R78, R79 ;  /* 0x0000004f4e04723e */ /* 0x000fe400000010ff */
[----:B------:R-:W-:Y:S02]  /*5840*/  F2FP.BF16.F32.PACK_AB R0, R165, R164 ;  /* 0x000000a4a500723e */ /* 0x000fe400000010ff */
[----:B------:R-:W-:Y:S02]  /*5850*/  F2FP.BF16.F32.PACK_AB R8, R202, R203 ;  /* 0x000000cbca08723e */ /* 0x000fe400000010ff */
[----:B------:R-:W-:Y:S03]  /*5860*/  IADD3 R134, PT, PT, R17, R131, RZ ;  /* 0x0000008311867210 */ /* 0x000fe60007ffe0ff */
[----:B------:R-:W-:Y:S01]  /*5870*/  MUFU.EX2 R148, R9 ;  /* 0x0000000900947308 */ /* 0x000fe20000000800 */
[----:B-1----:R-:W-:Y:S02]  /*5880*/  F2FP.BF16.F32.PACK_AB R12, R126, R70 ;  /* 0x000000467e0c723e */ /* 0x002fe400000010ff */
[----:B---3--:R-:W-:Y:S03]  /*5890*/  F2FP.BF16.F32.PACK_AB R3, R182, R183 ;  /* 0x000000b7b603723e */ /* 0x008fe600000010ff */
[----:B------:R1:W-:Y:S04]  /*58a0*/  STS [R129+0x12400], R12 ;  /* 0x0124000c81007388 */ /* 0x0003e80000000800 */
[----:B------:R3:W-:Y:S04]  /*58b0*/  STS [R136+0x12000], R4 ;  /* 0x0120000488007388 */ /* 0x0007e80000000800 */
[----:B------:R4:W-:Y:S04]  /*58c0*/  STS [R136+0x12400], R0 ;  /* 0x0124000088007388 */ /* 0x0009e80000000800 */
[----:B------:R4:W-:Y:S01]  /*58d0*/  STS [R129+0x14000], R8 ;  /* 0x0140000881007388 */ /* 0x0009e20000000800 */
[----:B-1----:R-:W-:Y:S02]  /*58e0*/  F2FP.BF16.F32.PACK_AB R12, R220, R221 ;  /* 0x000000dddc0c723e */ /* 0x002fe400000010ff */
[----:B---3--:R-:W-:Y:S03]  /*58f0*/  F2FP.BF16.F32.PACK_AB R4, R214, R215 ;  /* 0x000000d7d604723e */ /* 0x008fe600000010ff */
[----:B------:R-:W-:Y:S01]  /*5900*/  STS [R129+0x14400], R12 ;  /* 0x0144000c81007388 */ /* 0x000fe20000000800 */
[----:B----4-:R-:W-:Y:S03]  /*5910*/  F2FP.BF16.F32.PACK_AB R0, R76, R77 ;  /* 0x0000004d4c00723e */ /* 0x010fe600000010ff */
[----:B------:R1:W-:Y:S01]  /*5920*/  STS [R136+0x14400], R4 ;  /* 0x0144000488007388 */ /* 0x0003e20000000800 */
[----:B------:R-:W-:Y:S05]  /*5930*/  F2FP.BF16.F32.PACK_AB R8, R196, R197 ;  /* 0x000000c5c408723e */ /* 0x000fea00000010ff */
[----:B------:R-:W-:Y:S01]  /*5940*/  STS [R136+0x14000], R8 ;  /* 0x0140000888007388 */ /* 0x000fe20000000800 */
[----:B-1----:R-:W-:Y:S02]  /*5950*/  F2FP.BF16.F32.PACK_AB R4, R252, R71 ;  /* 0x00000047fc04723e */ /* 0x002fe400000010ff */
[----:B--2---:R-:W-:Y:S02]  /*5960*/  IADD3 R133, PT, PT, R129, R18, RZ ;  /* 0x0000001281857210 */ /* 0x004fe40007ffe0ff */
[----:B------:R-:W-:Y:S02]  /*5970*/  IADD3 R130, PT, PT, R18, R131, RZ ;  /* 0x0000008312827210 */ /* 0x000fe40007ffe0ff */
[C---:B------:R-:W-:Y:S01]  /*5980*/  IADD3 R135, PT, PT, R17.reuse, R133, RZ ;  /* 0x0000008511877210 */ /* 0x040fe20007ffe0ff */
[----:B------:R1:W-:Y:S01]  /*5990*/  STS [R133+0x12400], R7 ;  /* 0x0124000785007388 */ /* 0x0003e20000000800 */
[----:B------:R-:W-:Y:S03]  /*59a0*/  IADD3 R132, PT, PT, R17, R130, RZ ;  /* 0x0000008211847210 */ /* 0x000fe60007ffe0ff */
[----:B------:R2:W-:Y:S04]  /*59b0*/  STS [R133+0x12000], R0 ;  /* 0x0120000085007388 */ /* 0x0005e80000000800 */
[----:B------:R3:W-:Y:S04]  /*59c0*/  STS [R135+0x12000], R4 ;  /* 0x0120000487007388 */ /* 0x0007e80000000800 */
[----:B-1----:R-:W4:Y:S01]  /*59d0*/  LDL R7, [R1+0x68] ;  /* 0x0000680001077983 */ /* 0x002f220000100800 */
[----:B--2---:R-:W-:Y:S01]  /*59e0*/  F2FP.BF16.F32.PACK_AB R0, R149, R150 ;  /* 0x000000969500723e */ /* 0x004fe200000010ff */
[--C-:B---3--:R-:W-:Y:S04]  /*59f0*/  FFMA.FTZ R4, R6, UR5, -R11.reuse ;  /* 0x0000000506047c23 */ /* 0x108fe8000801080b */
[----:B------:R1:W-:Y:S01]  /*5a00*/  STS [R135+0x12400], R0 ;  /* 0x0124000087007388 */ /* 0x0003e20000000800 */
[----:B------:R-:W-:Y:S01]  /*5a10*/  F2FP.BF16.F32.PACK_AB R6, R204, R205 ;  /* 0x000000cdcc06723e */ /* 0x000fe200000010ff */
[----:B------:R-:W-:Y:S01]  /*5a20*/  FFMA.FTZ R11, R5, UR5, -R11 ;  /* 0x00000005050b7c23 */ /* 0x000fe2000801080b */
[----:B------:R2:W-:Y:S01]  /*5a30*/  MUFU.EX2 R236, R4 ;  /* 0x0000000400ec7308 */ /* 0x0005e20000000800 */
[----:B------:R3:W-:Y:S01]  /*5a40*/  STS [R133+0x14000], R3 ;  /* 0x0140000385007388 */ /* 0x0007e20000000800 */
[----:B------:R-:W-:Y:S03]  /*5a50*/  F2FP.BF16.F32.PACK_AB R5, R146, R145 ;  /* 0x000000919205723e */ /* 0x000fe600000010ff */
[----:B------:R-:W-:Y:S05]  /*5a60*/  STS [R133+0x14400], R6 ;  /* 0x0144000685007388 */ /* 0x000fea0000000800 */
[----:B------:R-:W3:Y:S01]  /*5a70*/  MUFU.EX2 R235, R11 ;  /* 0x0000000b00eb7308 */ /* 0x000ee20000000800 */
[----:B--2---:R-:W-:Y:S05]  /*5a80*/  F2FP.BF16.F32.PACK_AB R4, R176, R177 ;  /* 0x000000b1b004723e */ /* 0x004fea00000010ff */
[----:B------:R2:W-:Y:S01]  /*5a90*/  STS [R135+0x14000], R4 ;  /* 0x0140000487007388 */ /* 0x0005e20000000800 */
[----:B-1----:R-:W-:Y:S01]  /*5aa0*/  F2FP.BF16.F32.PACK_AB R0, R200, R201 ;  /* 0x000000c9c800723e */ /* 0x002fe200000010ff */
[C---:B---3--:R-:W-:Y:S04]  /*5ab0*/  FADD.FTZ R3, R20.reuse, R144 ;  /* 0x0000009014037221 */ /* 0x048fe80000010000 */
[----:B------:R1:W-:Y:S01]  /*5ac0*/  STS [R135+0x14400], R0 ;  /* 0x0144000087007388 */ /* 0x0003e20000000800 */
[----:B------:R-:W-:Y:S03]  /*5ad0*/  @!P0 FSEL R3, R3, -INF , !P6 ;  /* 0xff80000003038808 */ /* 0x000fe60007000000 */
[----:B------:R3:W-:Y:S02]  /*5ae0*/  STS [R131+0x400], R5 ;  /* 0x0004000583007388 */ /* 0x0007e40000000800 */
[--C-:B------:R-:W-:Y:S04]  /*5af0*/  FFMA.FTZ R3, R3, UR5, -R10.reuse ;  /* 0x0000000503037c23 */ /* 0x100fe8000801080a */
[----:B------:R3:W-:Y:S01]  /*5b00*/  MUFU.EX2 R138, R3 ;  /* 0x00000003008a7308 */ /* 0x0007e20000000800 */
[----:B--2---:R-:W-:Y:S05]  /*5b10*/  F2FP.BF16.F32.PACK_AB R4, R247, R248 ;  /* 0x000000f8f704723e */ /* 0x004fea00000010ff */
[----:B------:R2:W-:Y:S01]  /*5b20*/  STS [R131], R4 ;  /* 0x0000000483007388 */ /* 0x0005e20000000800 */
[----:B-1----:R-:W-:Y:S01]  /*5b30*/  FADD.FTZ R0, R19, R143 ;  /* 0x0000008f13007221 */ /* 0x002fe20000010000 */
[----:B---3--:R-:W-:Y:S01]  /*5b40*/  FADD.FTZ R3, R20, R191 ;  /* 0x000000bf14037221 */ /* 0x008fe20000010000 */
[----:B------:R-:W-:Y:S03]  /*5b50*/  F2FP.BF16.F32.PACK_AB R5, R241, R242 ;  /* 0x000000f2f105723e */ /* 0x000fe600000010ff */
[----:B------:R-:W-:Y:S02]  /*5b60*/  @!P0 FSEL R0, R0, -INF , !P5 ;  /* 0xff80000000008808 */ /* 0x000fe40006800000 */
[----:B------:R-:W-:Y:S01]  /*5b70*/  @!P0 FSEL R3, R3, -INF , !P3 ;  /* 0xff80000003038808 */ /* 0x000fe20005800000 */
[----:B------:R1:W-:Y:S02]  /*5b80*/  STS [R134], R5 ;  /* 0x0000000586007388 */ /* 0x0003e40000000800 */
[----:B------:R-:W-:Y:S01]  /*5b90*/  FFMA.FTZ R10, R0, UR5, -R10 ;  /* 0x00000005000a7c23 */ /* 0x000fe2000801080a */
[----:B------:R-:W-:Y:S01]  /*5ba0*/  FADD.FTZ R0, R19, R190 ;  /* 0x000000be13007221 */ /* 0x000fe20000010000 */
[--C-:B------:R-:W-:Y:S01]  /*5bb0*/  FFMA.FTZ R6, R3, UR5, -R2.reuse ;  /* 0x0000000503067c23 */ /* 0x100fe20008010802 */
[----:B------:R-:W-:Y:S01]  /*5bc0*/  F2FP.BF16.F32.PACK_AB R3, R141, R142 ;  /* 0x0000008e8d03723e */ /* 0x000fe200000010ff */
[----:B------:R-:W3:Y:S02]  /*5bd0*/  MUFU.EX2 R137, R10 ;  /* 0x0000000a00897308 */ /* 0x000ee40000000800 */
[----:B------:R-:W-:Y:S02]  /*5be0*/  @!P0 FSEL R0, R0, -INF , !P2 ;  /* 0xff80000000008808 */ /* 0x000fe40005000000 */
[----:B------:R3:W-:Y:S03]  /*5bf0*/  STS [R134+0x400], R3 ;  /* 0x0004000386007388 */ /* 0x0007e60000000800 */
[----:B------:R-:W-:Y:S01]  /*5c00*/  FFMA.FTZ R2, R0, UR5, -R2 ;  /* 0x0000000500027c23 */ /* 0x000fe20008010802 */
[----:B--2---:R-:W-:Y:S02]  /*5c10*/  F2FP.BF16.F32.PACK_AB R4, R163, R166 ;  /* 0x000000a6a304723e */ /* 0x004fe400000010ff */
[----:B------:R-:W-:Y:S01]  /*5c20*/  MUFU.EX2 R162, R6 ;  /* 0x0000000600a27308 */ /* 0x000fe20000000800 */
[----:B------:R-:W-:Y:S02]  /*5c30*/  F2FP.BF16.F32.PACK_AB R0, R180, R181 ;  /* 0x000000b5b400723e */ /* 0x000fe400000010ff */
[----:B------:R2:W-:Y:S07]  /*5c40*/  STS [R131+0x2000], R4 ;  /* 0x0020000483007388 */ /* 0x0005ee0000000800 */
[----:B------:R2:W2:Y:S01]  /*5c50*/  MUFU.EX2 R161, R2 ;  /* 0x0000000200a17308 */ /* 0x0004a20000000800 */
[----:B-1----:R-:W-:Y:S02]  /*5c60*/  F2FP.BF16.F32.PACK_AB R5, R237, R240 ;  /* 0x000000f0ed05723e */ /* 0x002fe400000010ff */
[----:B---3--:R-:W-:Y:S02]  /*5c70*/  F2FP.BF16.F32.PACK_AB R3, R155, R156 ;  /* 0x0000009c9b03723e */ /* 0x008fe400000010ff */
[----:B--2---:R-:W-:Y:S02]  /*5c80*/  F2FP.BF16.F32.PACK_AB R2, R235, R236 ;  /* 0x000000eceb02723e */ /* 0x004fe400000010ff */
[----:B------:R-:W-:Y:S05]  /*5c90*/  F2FP.BF16.F32.PACK_AB R4, R184, R185 ;  /* 0x000000b9b804723e */ /* 0x000fea00000010ff */
        /* <DEDUP_REMOVED lines=15> */
[----:B------:R-:W-:Y:S01]  /*5d90*/  STS [R132+0x2400], R2 ;  /* 0x0024000284007388 */ /* 0x000fe20000000800 */
[----:B------:R-:W-:Y:S05]  /*5da0*/  F2FP.BF16.F32.PACK_AB R3, R147, R148 ;  /* 0x000000949303723e */ /* 0x000fea00000010ff */
[----:B------:R1:W-:Y:S04]  /*5db0*/  STS [R132+0x2000], R3 ;  /* 0x0020000384007388 */ /* 0x0003e80000000800 */
[----:B------:R-:W-:Y:S08]  /*5dc0*/  LDSM.16.M88.4 R64, [R0+0x4000] ;  /* 0x004000000040783b */ /* 0x000ff00000000200 */
[----:B------:R2:W-:Y:S08]  /*5dd0*/  LDSM.16.M88.4 R60, [R0+0x5000] ;  /* 0x00500000003c783b */ /* 0x0005f00000000200 */
[----:B-1----:R1:W5:Y:S01]  /*5de0*/  LDG.E R3, desc[UR34][R104.64+0x120] ;  /* 0x0001202268037981 */ /* 0x002362000c1e1900 */
[----:B--2---:R-:W-:Y:S05]  /*5df0*/  IADD3 R0, PT, PT, R0, R112, RZ ;  /* 0x0000007000007210 */ /* 0x004fea0007ffe0ff */
[----:B------:R-:W-:Y:S01]  /*5e00*/  LDSM.16.M88.4 R108, [R0+0x5000] ;  /* 0x00500000006c783b */ /* 0x000fe20000000200 */
[----:B----4-:R-:W-:Y:S04]  /*5e10*/  LEA R113, R7, UR4, 0x1 ;  /* 0x0000000407717c11 */ /* 0x010fe8000f8e08ff */
[----:B------:R-:W-:Y:S03]  /*5e20*/  IADD3 R117, PT, PT, R112, R113, RZ ;  /* 0x0000007170757210 */ /* 0x000fe60007ffe0ff */
[----:B------:R-:W2:Y:S08]  /*5e30*/  LDSM.16.M88.4 R16, [R113+0x8000] ;  /* 0x008000007110783b */ /* 0x000eb00000000200 */
[----:B------:R-:W3:Y:S08]  /*5e40*/  LDSM.16.M88.4 R32, [R113+0x8400] ;  /* 0x008400007120783b */ /* 0x000ef00000000200 */
[----:B------:R-:W4:Y:S08]  /*5e50*/  LDSM.16.M88.4 R48, [R113+0x8800] ;  /* 0x008800007130783b */ /* 0x000f300000000200 */
[----:B------:R-:W4:Y:S08]  /*5e60*/  LDSM.16.M88.4 R100, [R113+0x8c00] ;  /* 0x008c00007164783b */ /* 0x000f300000000200 */
[----:B-1----:R-:W-:Y:S01]  /*5e70*/  LDSM.16.M88.4 R104, [R117+0x8000] ;  /* 0x008000007568783b */ /* 0x002fe20000000200 */
        /* <DEDUP_REMOVED lines=16> */
[----:B------:R1:W2:Y:S02]  /*5f80*/  LDSM.16.M88.4 R100, [R0+0x4000] ;  /* 0x004000000064783b */ /* 0x0002a40000000200 */
[----:B-1----:R-:W-:Y:S02]  /*5f90*/  MOV R0, R114 ;  /* 0x0000007200007202 */ /* 0x002fe40000000f00 */
[----:B------:R-:W-:Y:S03]  /*5fa0*/  SHF.R.U32.HI R114, RZ, 0x1, R124 ;  /* 0x00000001ff727819 */ /* 0x000fe6000001167c */
[-C--:B--2---:R-:W-:Y:S08]  /*5fb0*/  HMMA.16816.F32.BF16 R4, R100, R104.reuse, R4 ;  /* 0x000000686404723c */ /* 0x084ff00000041804 */
[C---:B------:R-:W-:Y:S08]  /*5fc0*/  HMMA.16816.F32.BF16 R8, R108.reuse, R104, R8 ;  /* 0x000000686c08723c */ /* 0x040ff00000041808 */
[-C--:B------:R-:W-:Y:S03]  /*5fd0*/  HMMA.16816.F32.BF16 R12, R108, R106.reuse, R12 ;  /* 0x0000006a6c0c723c */ /* 0x080fe6000004180c */
[C---:B------:R-:W-:Y:S01]  /*5fe0*/  FADD.FTZ R6, -R127.reuse, R6 ;  /* 0x000000067f067221 */ /* 0x040fe20000010100 */
[C---:B------:R-:W-:Y:S01]  /*5ff0*/  FADD.FTZ R4, -R128.reuse, R4 ;  /* 0x0000000480047221 */ /* 0x040fe20000010100 */
[----:B------:R-:W-:Y:S03]  /*6000*/  FADD.FTZ R7, -R127, R7 ;  /* 0x000000077f077221 */ /* 0x000fe60000010100 */
[C---:B------:R-:W-:Y:S01]  /*6010*/  HMMA.16816.F32.BF16 R16, R100.reuse, R106, R16 ;  /* 0x0000006a6410723c */ /* 0x040fe20000041810 */
[----:B------:R-:W1:Y:S11]  /*6020*/  LDSM.16.M88.4 R104, [R117+0x8400] ;  /* 0x008400007568783b */ /* 0x000e760000000200 */
[----:B------:R-:W-:Y:S07]  /*6030*/  @!UPT UIADD3 URZ, UPT, UPT, URZ, URZ, URZ ;  /* 0x000000fffffff290 */ /* 0x000fee000fffe0ff */
        /* <DEDUP_REMOVED lines=17> */
[----:B------:R-:W-:Y:S01]  /*6150*/  LOP3.LUT R104, R114, 0x30, RZ, 0xc0, !PT ;  /* 0x0000003072687812 */ /* 0x000fe200078ec0ff */
[----:B------:R-:W-:Y:S01]  /*6160*/  FADD.FTZ R105, -R128, R5 ;  /* 0x0000000580697221 */ /* 0x000fe20000010100 */
[----:B------:R-:W-:Y:S01]  /*6170*/  FFMA.FTZ R5, -R121, R121, 1 ;  /* 0x3f80000079057423 */ /* 0x000fe20000010179 */
[----:B------:R-:W-:Y:S01]  /*6180*/  SHF.L.U32 R121, R124, 0x3, RZ ;  /* 0x000000037c797819 */ /* 0x000fe200000006ff */
[-C--:B------:R-:W-:Y:S03]  /*6190*/  HMMA.16816.F32.BF16 R60, R108, R106.reuse, R60 ;  /* 0x0000006a6c3c723c */ /* 0x080fe6000004183c */
[----:B------:R-:W-:Y:S01]  /*61a0*/  FMUL.FTZ R105, R80, R105 ;  /* 0x0000006950697220 */ /* 0x000fe20000410000 */
[----:B------:R-:W-:Y:S01]  /*61b0*/  FMUL.FTZ R5, R5, UR12 ;  /* 0x0000000c05057c20 */ /* 0x000fe20008410000 */
[----:B------:R1:W5:Y:S01]  /*61c0*/  LDL.LU R80, [R1+0xa0] ;  /* 0x0000a00001507983 */ /* 0x0003620000300800 */
[----:B------:R-:W-:Y:S01]  /*61d0*/  FMUL.FTZ R108, R125, R4 ;  /* 0x000000047d6c7220 */ /* 0x000fe20000410000 */
[----:B------:R-:W-:Y:S01]  /*61e0*/  SHF.L.U32 R125, R124, 0x6, RZ ;  /* 0x000000067c7d7819 */ /* 0x000fe200000006ff */
[----:B------:R-:W-:Y:S01]  /*61f0*/  HMMA.16816.F32.BF16 R64, R100, R106, R64 ;  /* 0x0000006a6440723c */ /* 0x000fe20000041840 */
[----:B------:R1:W5:Y:S03]  /*6200*/  LDL.LU R79, [R1+0x9c] ;  /* 0x00009c00014f7983 */ /* 0x0003660000300800 */
[----:B------:R-:W-:Y:S01]  /*6210*/  LOP3.LUT R2, R104, 0x8, R124, 0xf8, !PT ;  /* 0x0000000868027812 */ /* 0x000fe200078ef87c */
[----:B------:R-:W-:Y:S01]  /*6220*/  FMUL.FTZ R100, R5, R105 ;  /* 0x0000006905647220 */ /* 0x000fe20000410000 */
[----:B------:R-:W-:Y:S01]  /*6230*/  MOV R111, R0 ;  /* 0x00000000006f7202 */ /* 0x000fe20000000f00 */
[----:B------:R-:W-:Y:S01]  /*6240*/  FFMA.FTZ R5, -R74, R74, 1 ;  /* 0x3f8000004a057423 */ /* 0x000fe2000001014a */
[----:B------:R-:W-:Y:S01]  /*6250*/  LOP3.LUT R2, R2, 0x1c0, R125, 0xf8, !PT ;  /* 0x000001c002027812 */ /* 0x000fe200078ef87d */
[----:B------:R-:W-:Y:S01]  /*6260*/  FADD.FTZ R102, -R128, R21 ;  /* 0x0000001580667221 */ /* 0x000fe20000010100 */
[----:B------:R-:W-:Y:S01]  /*6270*/  LOP3.LUT R0, R125, 0x400, RZ, 0xc0, !PT ;  /* 0x000004007d007812 */ /* 0x000fe200078ec0ff */
[----:B------:R-:W-:Y:S01]  /*6280*/  FFMA.FTZ R4, -R111, R111, 1 ;  /* 0x3f8000006f047423 */ /* 0x000fe2000001016f */
[----:B------:R-:W-:Y:S01]  /*6290*/  LOP3.LUT R2, R2, 0x38, R121, 0x78, !PT ;  /* 0x0000003802027812 */ /* 0x000fe200078e7879 */
[----:B------:R-:W-:Y:S01]  /*62a0*/  FMUL.FTZ R102, R76, R102 ;  /* 0x000000664c667220 */ /* 0x000fe20000410000 */
[----:B------:R-:W-:Y:S01]  /*62b0*/  FMUL.FTZ R5, R5, UR12 ;  /* 0x0000000c05057c20 */ /* 0x000fe20008410000 */
[----:B------:R-:W-:Y:S01]  /*62c0*/  FMUL.FTZ R4, R4, UR12 ;  /* 0x0000000c04047c20 */ /* 0x000fe20008410000 */
[----:B------:R-:W-:Y:S01]  /*62d0*/  LEA R2, R2, R0, 0x1 ;  /* 0x0000000002027211 */ /* 0x000fe200078e08ff */
[----:B------:R-:W-:Y:S01]  /*62e0*/  FADD.FTZ R0, -R128, R20 ;  /* 0x0000001480007221 */ /* 0x000fe20000010100 */
        /* <DEDUP_REMOVED lines=8> */
[----:B------:R-:W-:Y:S01]  /*6370*/  FMUL.FTZ R5, R5, R20 ;  /* 0x0000001405057220 */ /* 0x000fe20000410000 */
[----:B------:R-:W-:Y:S01]  /*6380*/  FADD.FTZ R20, -R128, R32 ;  /* 0x0000002080147221 */ /* 0x000fe20000010100 */
[----:B------:R1:W5:Y:S01]  /*6390*/  LDL.LU R76, [R1+0x90] ;  /* 0x00009000014c7983 */ /* 0x0003620000300800 */
[----:B------:R-:W-:Y:S01]  /*63a0*/  FMUL.FTZ R17, R17, UR12 ;  /* 0x0000000c11117c20 */ /* 0x000fe20008410000 */
        /* <DEDUP_REMOVED lines=8> */
[----:B------:R-:W-:Y:S01]  /*6430*/  F2FP.BF16.F32.PACK_AB R32, R5, R17 ;  /* 0x000000110520723e */ /* 0x000fe200000010ff */
[----:B------:R-:W-:Y:S01]  /*6440*/  FMUL.FTZ R5, R71, R20 ;  /* 0x0000001447057220 */ /* 0x000fe20000410000 */
[----:B------:R1:W5:Y:S01]  /*6450*/  LDL.LU R73, [R1+0x84] ;  /* 0x0000840001497983 */ /* 0x0003620000300800 */
[----:B------:R-:W-:Y:S01]  /*6460*/  FMUL.FTZ R17, R252, R33 ;  /* 0x00000021fc117220 */ /* 0x000fe20000410000 */
[----:B------:R-:W-:Y:S01]  /*6470*/  F2FP.BF16.F32.PACK_AB R16, R100, R101 ;  /* 0x000000656410723e */ /* 0x000fe200000010ff */
[----:B------:R-:W-:Y:S01]  /*6480*/  FMUL.FTZ R21, R21, UR12 ;  /* 0x0000000c15157c20 */ /* 0x000fe20008410000 */
[----:B------:R1:W5:Y:S01]  /*6490*/  LDL.LU R72, [R1+0x80] ;  /* 0x0000800001487983 */ /* 0x0003620000300800 */
[----:B------:R-:W-:Y:S01]  /*64a0*/  FFMA.FTZ R20, -R249, R249, 1 ;  /* 0x3f800000f9147423 */ /* 0x000fe200000101f9 */
[----:B------:R-:W-:Y:S01]  /*64b0*/  F2FP.BF16.F32.PACK_AB R100, R0, R4 ;  /* 0x000000040064723e */ /* 0x000fe200000010ff */
[----:B------:R-:W-:Y:S01]  /*64c0*/  FMUL.FTZ R21, R21, R5 ;  /* 0x0000000515157220 */ /* 0x000fe20000410000 */
[----:B------:R1:W5:Y:S01]  /*64d0*/  LDL.LU R71, [R1+0x7c] ;  /* 0x00007c0001477983 */ /* 0x0003620000300800 */
[----:B------:R-:W-:Y:S01]  /*64e0*/  FMUL.FTZ R20, R20, UR12 ;  /* 0x0000000c14147c20 */ /* 0x000fe20008410000 */
[----:B------:R-:W-:Y:S01]  /*64f0*/  FFMA.FTZ R0, -R245, R245, 1 ;  /* 0x3f800000f5007423 */ /* 0x000fe200000101f5 */
[C---:B------:R-:W-:Y:S01]  /*6500*/  FADD.FTZ R33, -R128.reuse, R36 ;  /* 0x0000002480217221 */ /* 0x040fe20000010100 */
[----:B------:R-:W-:Y:S01]  /*6510*/  FADD.FTZ R36, -R128, R37 ;  /* 0x0000002580247221 */ /* 0x000fe20000010100 */
[----:B------:R-:W-:Y:S01]  /*6520*/  FMUL.FTZ R20, R20, R17 ;  /* 0x0000001114147220 */ /* 0x000fe20000410000 */
[----:B------:R-:W-:Y:S01]  /*6530*/  FMUL.FTZ R0, R0, UR12 ;  /* 0x0000000c00007c20 */ /* 0x000fe20008410000 */
[----:B------:R-:W-:Y:S01]  /*6540*/  FMUL.FTZ R33, R248, R33 ;  /* 0x00000021f8217220 */ /* 0x000fe20000410000 */
[----:B------:R-:W-:Y:S01]  /*6550*/  FMUL.FTZ R36, R247, R36 ;  /* 0x00000024f7247220 */ /* 0x000fe20000410000 */
[----:B------:R-:W-:Y:S01]  /*6560*/  FFMA.FTZ R4, -R246, R246, 1 ;  /* 0x3f800000f6047423 */ /* 0x000fe200000101f6 */
[C---:B------:R-:W-:Y:S01]  /*6570*/  FADD.FTZ R37, -R128.reuse, R48 ;  /* 0x0000003080257221 */ /* 0x040fe20000010100 */
[----:B------:R-:W-:Y:S01]  /*6580*/  FADD.FTZ R48, -R128, R49 ;  /* 0x0000003180307221 */ /* 0x000fe20000010100 */
[----:B------:R-:W-:Y:S01]  /*6590*/  FMUL.FTZ R0, R0, R36 ;  /* 0x0000002400007220 */ /* 0x000fe20000410000 */
[C---:B------:R-:W-:Y:S01]  /*65a0*/  FADD.FTZ R49, -R128.reuse, R52 ;  /* 0x0000003480317221 */ /* 0x040fe20000010100 */
[----:B------:R-:W-:Y:S01]  /*65b0*/  FADD.FTZ R52, -R128, R53 ;  /* 0x0000003580347221 */ /* 0x000fe20000010100 */
[----:B------:R-:W-:Y:S01]  /*65c0*/  F2FP.BF16.F32.PACK_AB R53, R20, R21 ;  /* 0x000000151435723e */ /* 0x000fe200000010ff */
[----:B------:R-:W-:Y:S01]  /*65d0*/  FMUL.FTZ R20, R70, R6 ;  /* 0x0000000646147220 */ /* 0x000fe20000410000 */
[----:B------:R-:W-:Y:S01]  /*65e0*/  FFMA.FTZ R6, -R68, R68, 1 ;  /* 0x3f80000044067423 */ /* 0x000fe20000010144 */
[----:B------:R1:W5:Y:S01]  /*65f0*/  LDL.LU R70, [R1+0x78] ;  /* 0x0000780001467983 */ /* 0x0003620000300800 */
[----:B------:R-:W-:Y:S01]  /*6600*/  FMUL.FTZ R52, R237, R52 ;  /* 0x00000034ed347220 */ /* 0x000fe20000410000 */
[----:B------:R-:W-:Y:S01]  /*6610*/  FFMA.FTZ R36, -R238, R238, 1 ;  /* 0x3f800000ee247423 */ /* 0x000fe200000101ee */
[----:B------:R-:W-:Y:S01]  /*6620*/  FMUL.FTZ R48, R241, R48 ;  /* 0x00000030f1307220 */ /* 0x000fe20000410000 */
[----:B------:R-:W-:Y:S01]  /*6630*/  FMUL.FTZ R49, R240, R49 ;  /* 0x00000031f0317220 */ /* 0x000fe20000410000 */
[----:B------:R-:W-:Y:S01]  /*6640*/  FMUL.FTZ R4, R4, UR12 ;  /* 0x0000000c04047c20 */ /* 0x000fe20008410000 */
[----:B------:R-:W-:Y:S01]  /*6650*/  FMUL.FTZ R36, R36, UR12 ;  /* 0x0000000c24247c20 */ /* 0x000fe20008410000 */
        /* <DEDUP_REMOVED lines=8> */
[----:B------:R-:W-:Y:S01]  /*66e0*/  FMUL.FTZ R5, R5, R48 ;  /* 0x0000003005057220 */ /* 0x000fe20000410000 */
[----:B------:R-:W-:Y:S01]  /*66f0*/  F2FP.BF16.F32.PACK_AB R48, R0, R4 ;  /* 0x000000040030723e */ /* 0x000fe200000010ff */
[----:B------:R-:W-:Y:S01]  /*6700*/  FMUL.FTZ R0, R36, R52 ;  /* 0x0000003424007220 */ /* 0x000fe20000410000 */
[----:B------:R-:W-:Y:S01]  /*6710*/  FMUL.FTZ R4, R33, R49 ;  /* 0x0000003121047220 */ /* 0x000fe20000410000 */
[----:B------:R-:W-:Y:S01]  /*6720*/  FMUL.FTZ R17, R17, R37 ;  /* 0x0000002511117220 */ /* 0x000fe20000410000 */
[C---:B------:R-:W-:Y:S01]  /*6730*/  FADD.FTZ R21, -R128.reuse, R65 ;  /* 0x0000004180157221 */ /* 0x040fe20000010100 */
[----:B------:R-:W-:Y:S01]  /*6740*/  FADD.FTZ R33, -R128, R64 ;  /* 0x0000004080217221 */ /* 0x000fe20000010100 */
[----:B------:R-:W-:Y:S01]  /*6750*/  LOP3.LUT R103, R121, 0x18, RZ, 0xc0, !PT ;  /* 0x0000001879677812 */ /* 0x000fe200078ec0ff */
[----:B------:R-:W-:Y:S01]  /*6760*/  FMUL.FTZ R6, R6, UR12 ;  /* 0x0000000c06067c20 */ /* 0x000fe20008410000 */
[----:B------:R-:W-:Y:S01]  /*6770*/  F2FP.BF16.F32.PACK_AB R36, R0, R4 ;  /* 0x000000040024723e */ /* 0x000fe200000010ff */
[----:B------:R-:W-:Y:S01]  /*6780*/  FFMA.FTZ R0, -R69, R69, 1 ;  /* 0x3f80000045007423 */ /* 0x000fe20000010145 */
[----:B------:R-:W-:Y:S01]  /*6790*/  F2FP.BF16.F32.PACK_AB R37, R5, R17 ;  /* 0x000000110525723e */ /* 0x000fe200000010ff */
[----:B------:R1:W5:Y:S01]  /*67a0*/  LDL.LU R69, [R1+0x74] ;  /* 0x0000740001457983 */ /* 0x0003620000300800 */
[----:B------:R-:W-:Y:S01]  /*67b0*/  FFMA.FTZ R17, -R233, R233, 1 ;  /* 0x3f800000e9117423 */ /* 0x000fe200000101e9 */
[----:B------:R-:W-:Y:S01]  /*67c0*/  FFMA.FTZ R5, -R234, R234, 1 ;  /* 0x3f800000ea057423 */ /* 0x000fe200000101ea */
[----:B------:R-:W-:Y:S01]  /*67d0*/  FMUL.FTZ R21, R235, R21 ;  /* 0x00000015eb157220 */ /* 0x000fe20000410000 */
[----:B------:R1:W5:Y:S01]  /*67e0*/  LDL.LU R68, [R1+0x70] ;  /* 0x0000700001447983 */ /* 0x0003620000300800 */
[----:B------:R-:W-:Y:S01]  /*67f0*/  FMUL.FTZ R17, R17, UR12 ;  /* 0x0000000c11117c20 */ /* 0x000fe20008410000 */
[----:B------:R-:W-:Y:S01]  /*6800*/  FMUL.FTZ R33, R236, R33 ;  /* 0x00000021ec217220 */ /* 0x000fe20000410000 */
[----:B------:R-:W-:Y:S02]  /*6810*/  FMUL.FTZ R5, R5, UR12 ;  /* 0x0000000c05057c20 */ /* 0x000fe40008410000 */
[----:B------:R-:W-:Y:S01]  /*6820*/  FMUL.FTZ R21, R17, R21 ;  /* 0x0000001511157220 */ /* 0x000fe20000410000 */
[----:B------:R-:W-:Y:S01]  /*6830*/  FMUL.FTZ R17, R126, R7 ;  /* 0x000000077e117220 */ /* 0x000fe20000410000 */
[----:B------:R-:W-:Y:S01]  /*6840*/  FMUL.FTZ R33, R5, R33 ;  /* 0x0000002105217220 */ /* 0x000fe20000410000 */
[----:B------:R-:W-:Y:S01]  /*6850*/  SHF.L.U32 R126, R124, 0x5, RZ ;  /* 0x000000057c7e7819 */ /* 0x000fe200000006ff */
[----:B------:R-:W-:Y:S01]  /*6860*/  FMUL.FTZ R7, R0, UR12 ;  /* 0x0000000c00077c20 */ /* 0x000fe20008410000 */
[----:B------:R-:W-:Y:S06]  /*6870*/  BRA.U !UP0, `(.L_x_791) ;  /* 0x00000001089c7547 */ /* 0x000fec000b800000 */
[----:B------:R-:W2:Y:S01]  /*6880*/  LDL.LU R105, [R1+0x48] ;  /* 0x0000480001697983 */ /* 0x000ea20000300800 */
[----:B------:R-:W3:Y:S01]  /*6890*/  LDC R49, c[0x0][0x3b0] ;  /* 0x0000ec00ff317b82 */ /* 0x000ee20000000800 */
[----:B------:R-:W-:Y:S01]  /*68a0*/  ISETP.GE.AND P2, PT, R103, UR8, PT ;  /* 0x0000000867007c0c */ /* 0x000fe2000bf46270 */
[----:B------:R-:W-:Y:S01]  /*68b0*/  ULOP3.LUT UR14, UR36, 0x1, URZ, 0xc0, !UPT ;  /* 0x00000001240e7892 */ /* 0x000fe2000f8ec0ff */
[----:B------:R-:W4:Y:S01]  /*68c0*/  LDL.LU R102, [R1+0x44] ;  /* 0x0000440001667983 */ /* 0x000f220000300800 */
[----:B------:R-:W-:Y:S02]  /*68d0*/  IADD3 R4, P0, PT, RZ, -UR31, RZ ;  /* 0x8000001fff047c10 */ /* 0x000fe4000ff1e0ff */
[----:B------:R-:W-:Y:S01]  /*68e0*/  UISETP.NE.U32.AND UP1, UPT, UR14, 0x1, UPT ;  /* 0x000000010e00788c */ /* 0x000fe2000bf25070 */
[----:B------:R-:W3:Y:S03]  /*68f0*/  LDL.LU R101, [R1+0x4] ;  /* 0x0000040001657983 */ /* 0x000ee60000300800 */
[----:B------:R-:W-:Y:S06]  /*6900*/  USEL UR14, UR30, 0x2000, !UP1 ;  /* 0x000020001e0e7887 */ /* 0x000fec000c800000 */
[----:B------:R-:W-:Y:S02]  /*6910*/  VIADD R219, R219, UR14 ;  /* 0x0000000edbdb7c36 */ /* 0x000fe40008000000 */
[----:B------:R-:W-:Y:S02]  /*6920*/  VIADD R118, R118, UR14 ;  /* 0x0000000e76767c36 */ /* 0x000fe40008000000 */
[----:B---3--:R-:W-:Y:S02]  /*6930*/  VIADD R101, R101, UR14 ;  /* 0x0000000e65657c36 */ /* 0x008fe40008000000 */
[----:B------:R-:W-:Y:S04]  /*6940*/  IMAD.SHL.U32 R0, R49, 0x80, RZ ;  /* 0x0000008031007824 */ /* 0x000fe800078e00ff */
[----:B------:R-:W-:Y:S01]  /*6950*/  IMAD.X R0, RZ, RZ, ~R0, P0 ;  /* 0x000000ffff007224 */ /* 0x000fe200000e0e00 */
[----:B------:R-:W-:Y:S04]  /*6960*/  ISETP.GE.AND P0, PT, R103, UR8, PT ;  /* 0x0000000867007c0c */ /* 0x000fe8000bf06270 */
[----:B------:R-:W-:Y:S04]  /*6970*/  SHF.R.S64 R4, R4, 0x1f, R0 ;  /* 0x0000001f04047819 */ /* 0x000fe80000001000 */
[----:B--2---:R-:W-:Y:S04]  /*6980*/  IADD3 R105, P3, PT, R4, R105, RZ ;  /* 0x0000006904697210 */ /* 0x004fe80007f7e0ff */
        /* <DEDUP_REMOVED lines=22> */
.L_x_791:
[----:B------:R2:W-:Y:S01]  /*6af0*/  STS [R129+0xa000], R16 ;  /* 0x00a0001081007388 */ /* 0x0005e20000000800 */
[----:B---3--:R-:W-:Y:S01]  /*6b00*/  FFMA.FTZ R4, -R192, R192, 1 ;  /* 0x3f800000c0047423 */ /* 0x008fe200000101c0 */
[----:B------:R-:W-:Y:S01]  /*6b10*/  FADD.FTZ R22, -R127, R22 ;  /* 0x000000167f167221 */ /* 0x000fe20000010100 */
[----:B------:R-:W-:Y:S01]  /*6b20*/  FFMA.FTZ R5, -R189, R189, 1 ;  /* 0x3f800000bd057423 */ /* 0x000fe200000101bd */
[----:B------:R-:W-:Y:S01]  /*6b30*/  FADD.FTZ R0, -R127, R23 ;  /* 0x000000177f007221 */ /* 0x000fe20000010100 */
[----:B------:R-:W-:Y:S01]  /*6b40*/  FMUL.FTZ R20, R7, R20 ;  /* 0x0000001407147220 */ /* 0x000fe20000410000 */
[----:B------:R-:W-:Y:S01]  /*6b50*/  FMUL.FTZ R22, R160, R22 ;  /* 0x00000016a0167220 */ /* 0x000fe20000410000 */
[----:B------:R-:W-:Y:S01]  /*6b60*/  FMUL.FTZ R5, R5, UR12 ;  /* 0x0000000c05057c20 */ /* 0x000fe20008410000 */
[----:B------:R-:W-:Y:S01]  /*6b70*/  FMUL.FTZ R0, R159, R0 ;  /* 0x000000009f007220 */ /* 0x000fe20000410000 */
[----:B------:R-:W-:Y:S01]  /*6b80*/  FMUL.FTZ R7, R6, R17 ;  /* 0x0000001106077220 */ /* 0x000fe20000410000 */
[----:B------:R-:W-:Y:S01]  /*6b90*/  FADD.FTZ R18, -R127, R18 ;  /* 0x000000127f127221 */ /* 0x000fe20000010100 */
        /* <DEDUP_REMOVED lines=9> */
[----:B------:R-:W-:Y:S01]  /*6c30*/  FADD.FTZ R35, -R127, R35 ;  /* 0x000000237f237221 */ /* 0x000fe20000010100 */
[----:B------:R-:W-:Y:S01]  /*6c40*/  FMUL.FTZ R19, R6, R19 ;  /* 0x0000001306137220 */ /* 0x000fe20000410000 */
[----:B------:R-:W-:Y:S01]  /*6c50*/  FFMA.FTZ R6, -R172, R172, 1 ;  /* 0x3f800000ac067423 */ /* 0x000fe200000101ac */
[----:B------:R-:W-:Y:S01]  /*6c60*/  FMUL.FTZ R39, R146, R39 ;  /* 0x0000002792277220 */ /* 0x000fe20000410000 */
[----:B------:R-:W-:Y:S01]  /*6c70*/  F2FP.BF16.F32.PACK_AB R33, R21, R33 ;  /* 0x000000211521723e */ /* 0x000fe200000010ff */
[----:B--2---:R-:W-:Y:S01]  /*6c80*/  FMUL.FTZ R16, R4, UR12 ;  /* 0x0000000c04107c20 */ /* 0x004fe20008410000 */
[----:B------:R-:W-:Y:S01]  /*6c90*/  FFMA.FTZ R4, -R188, R188, 1 ;  /* 0x3f800000bc047423 */ /* 0x000fe200000101bc */
[----:B------:R-:W-:Y:S01]  /*6ca0*/  FMUL.FTZ R6, R6, UR12 ;  /* 0x0000000c06067c20 */ /* 0x000fe20008410000 */
[----:B------:R-:W-:Y:S01]  /*6cb0*/  FMUL.FTZ R35, R149, R35 ;  /* 0x0000002395237220 */ /* 0x000fe20000410000 */
[----:B------:R-:W-:Y:S01]  /*6cc0*/  FMUL.FTZ R18, R16, R18 ;  /* 0x0000001210127220 */ /* 0x000fe20000410000 */
[----:B------:R-:W-:Y:S01]  /*6cd0*/  FMUL.FTZ R4, R4, UR12 ;  /* 0x0000000c04047c20 */ /* 0x000fe20008410000 */
[----:B------:R-:W-:Y:S01]  /*6ce0*/  FMUL.FTZ R38, R6, R38 ;  /* 0x0000002606267220 */ /* 0x000fe20000410000 */
[----:B------:R-:W-:Y:S01]  /*6cf0*/  FFMA.FTZ R6, -R158, R158, 1 ;  /* 0x3f8000009e067423 */ /* 0x000fe2000001019e */
[----:B------:R-:W-:Y:S01]  /*6d00*/  FADD.FTZ R50, -R127, R50 ;  /* 0x000000327f327221 */ /* 0x000fe20000010100 */
[----:B------:R-:W-:Y:S01]  /*6d10*/  FMUL.FTZ R5, R4, R0 ;  /* 0x0000000004057220 */ /* 0x000fe20000410000 */
[----:B------:R-:W-:Y:S01]  /*6d20*/  F2FP.BF16.F32.PACK_AB R4, R7, R20 ;  /* 0x000000140704723e */ /* 0x000fe200000010ff */
[----:B------:R-:W-:Y:S01]  /*6d30*/  FFMA.FTZ R7, -R179, R179, 1 ;  /* 0x3f800000b3077423 */ /* 0x000fe200000101b3 */
[----:B------:R-:W-:Y:S01]  /*6d40*/  FADD.FTZ R51, -R127, R51 ;  /* 0x000000337f337221 */ /* 0x000fe20000010100 */
[----:B------:R-:W-:Y:S01]  /*6d50*/  FMUL.FTZ R50, R142, R50 ;  /* 0x000000328e327220 */ /* 0x000fe20000410000 */
[----:B------:R-:W-:Y:S01]  /*6d60*/  F2FP.BF16.F32.PACK_AB R22, R5, R22 ;  /* 0x000000160516723e */ /* 0x000fe200000010ff */
[----:B------:R-:W-:Y:S01]  /*6d70*/  FFMA.FTZ R5, -R178, R178, 1 ;  /* 0x3f800000b2057423 */ /* 0x000fe200000101b2 */
[----:B------:R-:W-:Y:S01]  /*6d80*/  FMUL.FTZ R16, R7, UR12 ;  /* 0x0000000c07107c20 */ /* 0x000fe20008410000 */
[----:B------:R2:W-:Y:S01]  /*6d90*/  STS [R129+0xa400], R4 ;  /* 0x00a4000481007388 */ /* 0x0005e20000000800 */
[----:B------:R-:W-:Y:S01]  /*6da0*/  FMUL.FTZ R51, R141, R51 ;  /* 0x000000338d337220 */ /* 0x000fe20000410000 */
[----:B------:R-:W-:Y:S01]  /*6db0*/  FMUL.FTZ R7, R5, UR12 ;  /* 0x0000000c05077c20 */ /* 0x000fe20008410000 */
[----:B------:R-:W-:Y:S01]  /*6dc0*/  FFMA.FTZ R5, -R173, R173, 1 ;  /* 0x3f800000ad057423 */ /* 0x000fe200000101ad */
[----:B------:R-:W-:Y:S01]  /*6dd0*/  FADD.FTZ R66, -R127, R66 ;  /* 0x000000427f427221 */ /* 0x000fe20000010100 */
[----:B------:R-:W-:Y:S01]  /*6de0*/  F2FP.BF16.F32.PACK_AB R0, R19, R18 ;  /* 0x000000121300723e */ /* 0x000fe200000010ff */
[----:B------:R-:W-:Y:S01]  /*6df0*/  FMUL.FTZ R35, R7, R35 ;  /* 0x0000002307237220 */ /* 0x000fe20000410000 */
[----:B------:R-:W-:Y:S01]  /*6e00*/  FMUL.FTZ R5, R5, UR12 ;  /* 0x0000000c05057c20 */ /* 0x000fe20008410000 */
[----:B------:R-:W-:Y:S01]  /*6e10*/  FMUL.FTZ R7, R6, UR12 ;  /* 0x0000000c06077c20 */ /* 0x000fe20008410000 */
[----:B------:R-:W-:Y:S01]  /*6e20*/  FMUL.FTZ R66, R138, R66 ;  /* 0x000000428a427220 */ /* 0x000fe20000410000 */
[----:B------:R3:W-:Y:S01]  /*6e30*/  STS [R136+0xa400], R0 ;  /* 0x00a4000088007388 */ /* 0x0007e20000000800 */
[----:B------:R-:W-:Y:S01]  /*6e40*/  FMUL.FTZ R21, R5, R39 ;  /* 0x0000002705157220 */ /* 0x000fe20000410000 */
[----:B------:R-:W-:Y:S01]  /*6e50*/  FFMA.FTZ R5, -R157, R157, 1 ;  /* 0x3f8000009d057423 */ /* 0x000fe2000001019d */
[----:B------:R-:W-:Y:S01]  /*6e60*/  FMUL.FTZ R50, R7, R50 ;  /* 0x0000003207327220 */ /* 0x000fe20000410000 */
[----:B------:R-:W-:Y:S01]  /*6e70*/  FFMA.FTZ R7, -R144, R144, 1 ;  /* 0x3f80000090077423 */ /* 0x000fe20000010190 */
[----:B-----5:R-:W-:Y:S01]  /*6e80*/  FADD.FTZ R12, -R115, R12 ;  /* 0x0000000c730c7221 */ /* 0x020fe20000010100 */
[----:B------:R-:W-:Y:S01]  /*6e90*/  FMUL.FTZ R6, R5, UR12 ;  /* 0x0000000c05067c20 */ /* 0x000fe20008410000 */
[----:B------:R-:W-:Y:S01]  /*6ea0*/  FADD.FTZ R5, -R127, R67 ;  /* 0x000000437f057221 */ /* 0x000fe20000010100 */
[----:B------:R-:W-:Y:S01]  /*6eb0*/  FMUL.FTZ R7, R7, UR12 ;  /* 0x0000000c07077c20 */ /* 0x000fe20008410000 */
[----:B------:R-:W-:Y:S01]  /*6ec0*/  FMUL.FTZ R12, R197, R12 ;  /* 0x0000000cc50c7220 */ /* 0x000fe20000410000 */
[----:B------:R-:W-:Y:S01]  /*6ed0*/  FMUL.FTZ R51, R6, R51 ;  /* 0x0000003306337220 */ /* 0x000fe20000410000 */
[----:B------:R-:W-:Y:S01]  /*6ee0*/  FFMA.FTZ R6, -R143, R143, 1 ;  /* 0x3f8000008f067423 */ /* 0x000fe2000001018f */
[----:B------:R-:W-:Y:S01]  /*6ef0*/  FMUL.FTZ R5, R137, R5 ;  /* 0x0000000589057220 */ /* 0x000fe20000410000 */
[----:B------:R-:W-:Y:S01]  /*6f00*/  FMUL.FTZ R66, R7, R66 ;  /* 0x0000004207427220 */ /* 0x000fe20000410000 */
[C---:B------:R-:W-:Y:S01]  /*6f10*/  FADD.FTZ R8, -R115.reuse, R8 ;  /* 0x0000000873087221 */ /* 0x040fe20000010100 */
[----:B------:R-:W-:Y:S01]  /*6f20*/  FMUL.FTZ R6, R6, UR12 ;  /* 0x0000000c06067c20 */ /* 0x000fe20008410000 */
[C---:B--2---:R-:W-:Y:S01]  /*6f30*/  FADD.FTZ R4, -R115.reuse, R13 ;  /* 0x0000000d73047221 */ /* 0x044fe20000010100 */
[----:B------:R-:W-:Y:S01]  /*6f40*/  FADD.FTZ R28, -R115, R28 ;  /* 0x0000001c731c7221 */ /* 0x000fe20000010100 */
[----:B------:R-:W-:Y:S01]  /*6f50*/  FMUL.FTZ R13, R203, R8 ;  /* 0x00000008cb0d7220 */ /* 0x000fe20000410000 */
[----:B------:R-:W-:Y:S01]  /*6f60*/  FMUL.FTZ R5, R6, R5 ;  /* 0x0000000506057220 */ /* 0x000fe20000410000 */
[----:B------:R-:W-:Y:S01]  /*6f70*/  FFMA.FTZ R6, -R217, R217, 1 ;  /* 0x3f800000d9067423 */ /* 0x000fe200000101d9 */
[----:B------:R-:W-:Y:S01]  /*6f80*/  FMUL.FTZ R4, R196, R4 ;  /* 0x00000004c4047220 */ /* 0x000fe20000410000 */
[----:B------:R-:W-:Y:S01]  /*6f90*/  FADD.FTZ R9, -R115, R9 ;  /* 0x0000000973097221 */ /* 0x000fe20000010100 */
[----:B------:R-:W-:Y:S01]  /*6fa0*/  FFMA.FTZ R8, -R222, R222, 1 ;  /* 0x3f800000de087423 */ /* 0x000fe200000101de */
[----:B------:R-:W-:Y:S01]  /*6fb0*/  F2FP.BF16.F32.PACK_AB R66, R5, R66 ;  /* 0x000000420542723e */ /* 0x000fe200000010ff */
[----:B------:R-:W-:Y:S01]  /*6fc0*/  FFMA.FTZ R5, -R216, R216, 1 ;  /* 0x3f800000d8057423 */ /* 0x000fe200000101d8 */
[----:B------:R-:W-:Y:S01]  /*6fd0*/  FMUL.FTZ R6, R6, UR12 ;  /* 0x0000000c06067c20 */ /* 0x000fe20008410000 */
[----:B------:R-:W-:Y:S01]  /*6fe0*/  FFMA.FTZ R7, -R218, R218, 1 ;  /* 0x3f800000da077423 */ /* 0x000fe200000101da */
[----:B------:R-:W-:Y:S01]  /*6ff0*/  FMUL.FTZ R28, R177, R28 ;  /* 0x0000001cb11c7220 */ /* 0x000fe20000410000 */
[----:B------:R-:W-:Y:S01]  /*7000*/  FMUL.FTZ R5, R5, UR12 ;  /* 0x0000000c05057c20 */ /* 0x000fe20008410000 */
[----:B------:R-:W-:Y:S01]  /*7010*/  FMUL.FTZ R12, R6, R12 ;  /* 0x0000000c060c7220 */ /* 0x000fe20000410000 */
[----:B------:R-:W-:Y:S01]  /*7020*/  FFMA.FTZ R6, -R207, R207, 1 ;  /* 0x3f800000cf067423 */ /* 0x000fe200000101cf */
[----:B------:R-:W-:Y:S01]  /*7030*/  FMUL.FTZ R9, R202, R9 ;  /* 0x00000009ca097220 */ /* 0x000fe20000410000 */
[----:B------:R-:W-:Y:S01]  /*7040*/  FMUL.FTZ R19, R5, R4 ;  /* 0x0000000405137220 */ /* 0x000fe20000410000 */
[----:B------:R-:W-:Y:S01]  /*7050*/  FADD.FTZ R4, -R115, R29 ;  /* 0x0000001d73047221 */ /* 0x000fe20000010100 */
[----:B------:R-:W-:Y:S01]  /*7060*/  FFMA.FTZ R5, -R206, R206, 1 ;  /* 0x3f800000ce057423 */ /* 0x000fe200000101ce */
[----:B------:R-:W-:Y:S01]  /*7070*/  FMUL.FTZ R6, R6, UR12 ;  /* 0x0000000c06067c20 */ /* 0x000fe20008410000 */
        /* <DEDUP_REMOVED lines=10> */
[----:B------:R-:W-:Y:S01]  /*7120*/  STS [R136+0xa000], R32 ;  /* 0x00a0002088007388 */ /* 0x000fe20000000800 */
[----:B---3--:R-:W-:Y:S01]  /*7130*/  F2FP.BF16.F32.PACK_AB R0, R9, R13 ;  /* 0x0000000d0900723e */ /* 0x008fe200000010ff */
[----:B------:R-:W-:Y:S01]  /*7140*/  FMUL.FTZ R24, R183, R24 ;  /* 0x00000018b7187220 */ /* 0x000fe20000410000 */
[----:B------:R-:W-:Y:S01]  /*7150*/  F2FP.BF16.F32.PACK_AB R20, R4, R20 ;  /* 0x000000140414723e */ /* 0x000fe200000010ff */
[----:B------:R-:W-:Y:S01]  /*7160*/  FMUL.FTZ R8, R8, UR12 ;  /* 0x0000000c08087c20 */ /* 0x000fe20008410000 */
[----:B------:R-:W-:Y:S01]  /*7170*/  FADD.FTZ R4, -R115, R45 ;  /* 0x0000002d73047221 */ /* 0x000fe20000010100 */
[----:B------:R-:W-:Y:S01]  /*7180*/  FFMA.FTZ R5, -R186, R186, 1 ;  /* 0x3f800000ba057423 */ /* 0x000fe200000101ba */
[----:B------:R2:W-:Y:S01]  /*7190*/  STS [R129+0xc000], R0 ;  /* 0x00c0000081007388 */ /* 0x0005e20000000800 */
[----:B------:R-:W-:Y:S01]  /*71a0*/  FMUL.FTZ R24, R8, R24 ;  /* 0x0000001808187220 */ /* 0x000fe20000410000 */
[----:B------:R-:W-:Y:S01]  /*71b0*/  FMUL.FTZ R4, R155, R4 ;  /* 0x000000049b047220 */ /* 0x000fe20000410000 */
[----:B------:R-:W-:Y:S01]  /*71c0*/  FMUL.FTZ R5, R5, UR12 ;  /* 0x0000000c05057c20 */ /* 0x000fe20008410000 */
[----:B------:R-:W-:Y:S01]  /*71d0*/  FADD.FTZ R34, -R127, R34 ;  /* 0x000000227f227221 */ /* 0x000fe20000010100 */
[----:B------:R-:W-:Y:S01]  /*71e0*/  FADD.FTZ R40, -R115, R40 ;  /* 0x0000002873287221 */ /* 0x000fe20000010100 */
[----:B------:R-:W-:Y:S01]  /*71f0*/  FFMA.FTZ R8, -R195, R195, 1 ;  /* 0x3f800000c3087423 */ /* 0x000fe200000101c3 */
[----:B------:R-:W-:Y:S01]  /*7200*/  FADD.FTZ R44, -R115, R44 ;  /* 0x0000002c732c7221 */ /* 0x000fe20000010100 */
[----:B------:R-:W-:Y:S01]  /*7210*/  FFMA.FTZ R6, -R187, R187, 1 ;  /* 0x3f800000bb067423 */ /* 0x000fe200000101bb */
[----:B------:R-:W-:Y:S01]  /*7220*/  F2FP.BF16.F32.PACK_AB R19, R19, R12 ;  /* 0x0000000c1313723e */ /* 0x000fe200000010ff */
[----:B------:R-:W-:Y:S01]  /*7230*/  FMUL.FTZ R12, R5, R4 ;  /* 0x00000004050c7220 */ /* 0x000fe20000410000 */
[----:B------:R-:W-:Y:S01]  /*7240*/  FMUL.FTZ R34, R150, R34 ;  /* 0x0000002296227220 */ /* 0x000fe20000410000 */
[----:B------:R-:W-:Y:S01]  /*7250*/  FMUL.FTZ R40, R166, R40 ;  /* 0x00000028a6287220 */ /* 0x000fe20000410000 */
[----:B------:R-:W-:Y:S01]  /*7260*/  FMUL.FTZ R8, R8, UR12 ;  /* 0x0000000c08087c20 */ /* 0x000fe20008410000 */
[----:B------:R-:W-:Y:S01]  /*7270*/  FMUL.FTZ R44, R156, R44 ;  /* 0x0000002c9c2c7220 */ /* 0x000fe20000410000 */
[----:B------:R-:W-:Y:S01]  /*7280*/  FMUL.FTZ R6, R6, UR12 ;  /* 0x0000000c06067c20 */ /* 0x000fe20008410000 */
[----:B------:R-:W-:Y:S01]  /*7290*/  FFMA.FTZ R5, -R174, R174, 1 ;  /* 0x3f800000ae057423 */ /* 0x000fe200000101ae */
[----:B------:R-:W-:Y:S01]  /*72a0*/  FMUL.FTZ R34, R16, R34 ;  /* 0x0000002210227220 */ /* 0x000fe20000410000 */
[----:B------:R-:W-:Y:S01]  /*72b0*/  FMUL.FTZ R40, R8, R40 ;  /* 0x0000002808287220 */ /* 0x000fe20000410000 */
[----:B------:R-:W-:Y:S01]  /*72c0*/  FMUL.FTZ R44, R6, R44 ;  /* 0x0000002c062c7220 */ /* 0x000fe20000410000 */
[----:B------:R-:W-:Y:S01]  /*72d0*/  FMUL.FTZ R8, R5, UR12 ;  /* 0x0000000c05087c20 */ /* 0x000fe20008410000 */
[----:B------:R-:W-:Y:S01]  /*72e0*/  FADD.FTZ R55, -R127, R55 ;  /* 0x000000377f377221 */ /* 0x000fe20000010100 */
[----:B------:R-:W-:Y:S01]  /*72f0*/  FFMA.FTZ R16, -R153, R153, 1 ;  /* 0x3f80000099107423 */ /* 0x000fe20000010199 */
[C---:B------:R-:W-:Y:S01]  /*7300*/  FADD.FTZ R60, -R115.reuse, R60 ;  /* 0x0000003c733c7221 */ /* 0x040fe20000010100 */
[----:B------:R-:W-:Y:S01]  /*7310*/  FADD.FTZ R4, -R115, R61 ;  /* 0x0000003d73047221 */ /* 0x000fe20000010100 */
[----:B------:R-:W-:Y:S01]  /*7320*/  FFMA.FTZ R6, -R169, R169, 1 ;  /* 0x3f800000a9067423 */ /* 0x000fe200000101a9 */
[----:B------:R-:W-:Y:S01]  /*7330*/  FFMA.FTZ R5, -R167, R167, 1 ;  /* 0x3f800000a7057423 */ /* 0x000fe200000101a7 */
[----:B------:R-:W-:Y:S01]  /*7340*/  FMUL.FTZ R55, R139, R55 ;  /* 0x000000378b377220 */ /* 0x000fe20000410000 */
[----:B------:R-:W-:Y:S01]  /*7350*/  FMUL.FTZ R16, R16, UR12 ;  /* 0x0000000c10107c20 */ /* 0x000fe20008410000 */
[----:B------:R-:W-:Y:S01]  /*7360*/  FMUL.FTZ R60, R148, R60 ;  /* 0x0000003c943c7220 */ /* 0x000fe20000410000 */
[----:B------:R-:W-:Y:S01]  /*7370*/  FMUL.FTZ R4, R147, R4 ;  /* 0x0000000493047220 */ /* 0x000fe20000410000 */
[----:B------:R-:W-:Y:S01]  /*7380*/  FMUL.FTZ R6, R6, UR12 ;  /* 0x0000000c06067c20 */ /* 0x000fe20008410000 */
[----:B------:R-:W-:Y:S01]  /*7390*/  FMUL.FTZ R5, R5, UR12 ;  /* 0x0000000c05057c20 */ /* 0x000fe20008410000 */
[----:B------:R-:W-:Y:S01]  /*73a0*/  FMUL.FTZ R55, R16, R55 ;  /* 0x0000003710377220 */ /* 0x000fe20000410000 */
[----:B------:R-:W-:Y:S01]  /*73b0*/  FADD.FTZ R25, -R115, R25 ;  /* 0x0000001973197221 */ /* 0x000fe20000010100 */
[----:B------:R-:W-:Y:S01]  /*73c0*/  FMUL.FTZ R16, R6, R60 ;  /* 0x0000003c06107220 */ /* 0x000fe20000410000 */
[----:B------:R-:W-:Y:S01]  /*73d0*/  FMUL.FTZ R4, R5, R4 ;  /* 0x0000000405047220 */ /* 0x000fe20000410000 */
[----:B------:R-:W-:Y:S01]  /*73e0*/  FFMA.FTZ R7, -R210, R210, 1 ;  /* 0x3f800000d2077423 */ /* 0x000fe200000101d2 */
[----:B--2---:R-:W-:Y:S01]  /*73f0*/  FFMA.FTZ R0, -R231, R231, 1 ;  /* 0x3f800000e7007423 */ /* 0x004fe200000101e7 */
[----:B------:R-:W-:Y:S01]  /*7400*/  FMUL.FTZ R25, R182, R25 ;  /* 0x00000019b6197220 */ /* 0x000fe20000410000 */
[----:B------:R-:W-:Y:S01]  /*7410*/  FADD.FTZ R14, -R3, R14 ;  /* 0x0000000e030e7221 */ /* 0x000fe20000010100 */
[----:B------:R-:W-:Y:S01]  /*7420*/  F2FP.BF16.F32.PACK_AB R16, R4, R16 ;  /* 0x000000100410723e */ /* 0x000fe200000010ff */
[----:B------:R-:W-:Y:S01]  /*7430*/  FFMA.FTZ R4, -R232, R232, 1 ;  /* 0x3f800000e8047423 */ /* 0x000fe200000101e8 */
[----:B------:R-:W-:Y:S01]  /*7440*/  FMUL.FTZ R7, R7, UR12 ;  /* 0x0000000c07077c20 */ /* 0x000fe20008410000 */
[----:B------:R-:W-:Y:S01]  /*7450*/  FMUL.FTZ R5, R0, UR12 ;  /* 0x0000000c00057c20 */ /* 0x000fe20008410000 */
[----:B------:R-:W-:Y:S01]  /*7460*/  FADD.FTZ R15, -R3, R15 ;  /* 0x0000000f030f7221 */ /* 0x000fe20000010100 */
[----:B------:R-:W-:Y:S01]  /*7470*/  FMUL.FTZ R6, R4, UR12 ;  /* 0x0000000c04067c20 */ /* 0x000fe20008410000 */
[----:B------:R-:W-:Y:S01]  /*7480*/  FFMA.FTZ R4, -R230, R230, 1 ;  /* 0x3f800000e6047423 */ /* 0x000fe200000101e6 */
[----:B------:R-:W-:Y:S01]  /*7490*/  FFMA.FTZ R0, -R229, R229, 1 ;  /* 0x3f800000e5007423 */ /* 0x000fe200000101e5 */
[----:B------:R-:W-:Y:S01]  /*74a0*/  FADD.FTZ R56, -R115, R56 ;  /* 0x0000003873387221 */ /* 0x000fe20000010100 */
[----:B------:R-:W-:Y:S01]  /*74b0*/  FMUL.FTZ R18, R7, R25 ;  /* 0x0000001907127220 */ /* 0x000fe20000410000 */
[----:B------:R-:W-:Y:S01]  /*74c0*/  FADD.FTZ R11, -R3, R11 ;  /* 0x0000000b030b7221 */ /* 0x000fe20000010100 */
        /* <DEDUP_REMOVED lines=19> */
[----:B------:R-:W-:Y:S01]  /*7600*/  FMUL.FTZ R26, R205, R26 ;  /* 0x0000001acd1a7220 */ /* 0x000fe20000410000 */
[----:B------:R-:W-:Y:S01]  /*7610*/  FMUL.FTZ R5, R4, UR12 ;  /* 0x0000000c04057c20 */ /* 0x000fe20008410000 */
[----:B------:R-:W-:Y:S01]  /*7620*/  FMUL.FTZ R10, R221, R10 ;  /* 0x0000000add0a7220 */ /* 0x000fe20000410000 */
[----:B------:R-:W-:Y:S01]  /*7630*/  FADD.FTZ R54, -R127, R54 ;  /* 0x000000367f367221 */ /* 0x000fe20000010100 */
[----:B------:R-:W-:Y:S01]  /*7640*/  FFMA.FTZ R17, -R154, R154, 1 ;  /* 0x3f8000009a117423 */ /* 0x000fe2000001019a */
[----:B------:R-:W-:Y:S01]  /*7650*/  FMUL.FTZ R9, R0, UR12 ;  /* 0x0000000c00097c20 */ /* 0x000fe20008410000 */
[----:B------:R-:W-:Y:S01]  /*7660*/  FFMA.FTZ R4, -R224, R224, 1 ;  /* 0x3f800000e0047423 */ /* 0x000fe200000101e0 */
[----:B------:R-:W-:Y:S01]  /*7670*/  FADD.FTZ R57, -R115, R57 ;  /* 0x0000003973397221 */ /* 0x000fe20000010100 */
[----:B------:R-:W-:Y:S01]  /*7680*/  FFMA.FTZ R7, -R175, R175, 1 ;  /* 0x3f800000af077423 */ /* 0x000fe200000101af */
[----:B------:R-:W-:Y:S01]  /*7690*/  FFMA.FTZ R0, -R223, R223, 1 ;  /* 0x3f800000df007423 */ /* 0x000fe200000101df */
[C---:B------:R-:W-:Y:S01]  /*76a0*/  FADD.FTZ R30, -R3.reuse, R30 ;  /* 0x0000001e031e7221 */ /* 0x040fe20000010100 */
[----:B------:R-:W-:Y:S01]  /*76b0*/  FADD.FTZ R31, -R3, R31 ;  /* 0x0000001f031f7221 */ /* 0x000fe20000010100 */
[----:B------:R-:W-:Y:S01]  /*76c0*/  FMUL.FTZ R26, R5, R26 ;  /* 0x0000001a051a7220 */ /* 0x000fe20000410000 */
        /* <DEDUP_REMOVED lines=8> */
[----:B------:R-:W-:Y:S01]  /*7750*/  FMUL.FTZ R4, R0, UR12 ;  /* 0x0000000c00047c20 */ /* 0x000fe20008410000 */
[----:B------:R-:W-:Y:S01]  /*7760*/  FMUL.FTZ R54, R17, R54 ;  /* 0x0000003611367220 */ /* 0x000fe20000410000 */
[----:B------:R-:W-:Y:S01]  /*7770*/  F2FP.BF16.F32.PACK_AB R8, R8, R6 ;  /* 0x000000060808723e */ /* 0x000fe200000010ff */
[----:B------:R-:W-:Y:S01]  /*7780*/  FMUL.FTZ R17, R7, R57 ;  /* 0x0000003907117220 */ /* 0x000fe20000410000 */
[----:B------:R-:W-:Y:S01]  /*7790*/  FMUL.FTZ R30, R5, R30 ;  /* 0x0000001e051e7220 */ /* 0x000fe20000410000 */
[----:B------:R-:W-:Y:S01]  /*77a0*/  FMUL.FTZ R31, R4, R31 ;  /* 0x0000001f041f7220 */ /* 0x000fe20000410000 */
[----:B------:R-:W-:Y:S01]  /*77b0*/  FFMA.FTZ R10, -R213, R213, 1 ;  /* 0x3f800000d50a7423 */ /* 0x000fe200000101d5 */
[C---:B------:R-:W-:Y:S01]  /*77c0*/  FADD.FTZ R42, -R3.reuse, R42 ;  /* 0x0000002a032a7221 */ /* 0x040fe20000010100 */
[C---:B------:R-:W-:Y:S01]  /*77d0*/  FADD.FTZ R43, -R3.reuse, R43 ;  /* 0x0000002b032b7221 */ /* 0x040fe20000010100 */
[----:B------:R-:W-:Y:S01]  /*77e0*/  FFMA.FTZ R7, -R212, R212, 1 ;  /* 0x3f800000d4077423 */ /* 0x000fe200000101d4 */
[C---:B------:R-:W-:Y:S01]  /*77f0*/  FADD.FTZ R4, -R3.reuse, R47 ;  /* 0x0000002f03047221 */ /* 0x040fe20000010100 */
[----:B------:R-:W-:Y:S01]  /*7800*/  FFMA.FTZ R5, -R208, R208, 1 ;  /* 0x3f800000d0057423 */ /* 0x000fe200000101d0 */
[----:B------:R-:W-:Y:S01]  /*7810*/  FADD.FTZ R27, -R3, R27 ;  /* 0x0000001b031b7221 */ /* 0x000fe20000010100 */
[----:B------:R-:W-:Y:S01]  /*7820*/  F2FP.BF16.F32.PACK_AB R0, R15, R14 ;  /* 0x0000000e0f00723e */ /* 0x000fe200000010ff */
[----:B------:R-:W-:Y:S01]  /*7830*/  STS [R129+0xc400], R8 ;  /* 0x00c4000881007388 */ /* 0x000fe20000000800 */
[----:B------:R-:W-:Y:S01]  /*7840*/  FMUL.FTZ R10, R10, UR12 ;  /* 0x0000000c0a0a7c20 */ /* 0x000fe20008410000 */
[----:B------:R-:W-:Y:S01]  /*7850*/  FMUL.FTZ R42, R185, R42 ;  /* 0x0000002ab92a7220 */ /* 0x000fe20000410000 */
[----:B------:R-:W-:Y:S01]  /*7860*/  FMUL.FTZ R43, R184, R43 ;  /* 0x0000002bb82b7220 */ /* 0x000fe20000410000 */
[----:B------:R-:W-:Y:S01]  /*7870*/  FMUL.FTZ R7, R7, UR12 ;  /* 0x0000000c07077c20 */ /* 0x000fe20008410000 */
[----:B------:R-:W-:Y:S01]  /*7880*/  FMUL.FTZ R4, R180, R4 ;  /* 0x00000004b4047220 */ /* 0x000fe20000410000 */
[----:B------:R-:W-:Y:S01]  /*7890*/  FMUL.FTZ R5, R5, UR12 ;  /* 0x0000000c05057c20 */ /* 0x000fe20008410000 */
[----:B------:R-:W-:Y:S01]  /*78a0*/  FMUL.FTZ R27, R204, R27 ;  /* 0x0000001bcc1b7220 */ /* 0x000fe20000410000 */
[----:B------:R-:W-:Y:S01]  /*78b0*/  STS [R136+0xc000], R19 ;  /* 0x00c0001388007388 */ /* 0x000fe20000000800 */
[----:B------:R-:W-:Y:S01]  /*78c0*/  FMUL.FTZ R42, R10, R42 ;  /* 0x0000002a0a2a7220 */ /* 0x000fe20000410000 */
[----:B------:R-:W-:Y:S01]  /*78d0*/  FMUL.FTZ R43, R7, R43 ;  /* 0x0000002b072b7220 */ /* 0x000fe20000410000 */
[----:B------:R-:W-:Y:S01]  /*78e0*/  FMUL.FTZ R10, R5, R4 ;  /* 0x00000004050a7220 */ /* 0x000fe20000410000 */
[----:B------:R2:W-:Y:S01]  /*78f0*/  STS [R136+0xc400], R0 ;  /* 0x00c4000088007388 */ /* 0x0005e20000000800 */
[C---:B------:R-:W-:Y:S01]  /*7900*/  FADD.FTZ R46, -R3.reuse, R46 ;  /* 0x0000002e032e7221 */ /* 0x040fe20000010100 */
[C---:B------:R-:W-:Y:S01]  /*7910*/  FADD.FTZ R58, -R3.reuse, R58 ;  /* 0x0000003a033a7221 */ /* 0x040fe20000010100 */
[C---:B------:R-:W-:Y:S01]  /*7920*/  FADD.FTZ R59, -R3.reuse, R59 ;  /* 0x0000003b033b7221 */ /* 0x040fe20000010100 */
[----:B------:R-:W-:Y:S01]  /*7930*/  FADD.FTZ R62, -R3, R62 ;  /* 0x0000003e033e7221 */ /* 0x000fe20000010100 */
[----:B------:R-:W-:Y:S01]  /*7940*/  FFMA.FTZ R7, -R199, R199, 1 ;  /* 0x3f800000c7077423 */ /* 0x000fe200000101c7 */
[----:B------:R-:W-:Y:S01]  /*7950*/  FMUL.FTZ R9, R9, R27 ;  /* 0x0000001b09097220 */ /* 0x000fe20000410000 */
[----:B------:R-:W-:Y:S01]  /*7960*/  FADD.FTZ R3, -R3, R63 ;  /* 0x0000003f03037221 */ /* 0x000fe20000010100 */
[----:B------:R-:W-:Y:S01]  /*7970*/  FFMA.FTZ R4, -R190, R190, 1 ;  /* 0x3f800000be047423 */ /* 0x000fe200000101be */
[----:B------:R-:W-:Y:S01]  /*7980*/  F2FP.BF16.F32.PACK_AB R34, R35, R34 ;  /* 0x000000222322723e */ /* 0x000fe200000010ff */
[----:B------:R-:W-:Y:S01]  /*7990*/  STS [R133+0xa000], R100 ;  /* 0x00a0006485007388 */ /* 0x000fe20000000800 */
[----:B------:R-:W-:Y:S01]  /*79a0*/  FMUL.FTZ R58, R171, R58 ;  /* 0x0000003aab3a7220 */ /* 0x000fe20000410000 */
[----:B------:R-:W-:Y:S01]  /*79b0*/  FMUL.FTZ R7, R7, UR12 ;  /* 0x0000000c07077c20 */ /* 0x000fe20008410000 */
[----:B------:R-:W-:Y:S01]  /*79c0*/  FMUL.FTZ R3, R161, R3 ;  /* 0x00000003a1037220 */ /* 0x000fe20000410000 */
[----:B------:R-:W-:Y:S01]  /*79d0*/  STS [R133+0xa400], R22 ;  /* 0x00a4001685007388 */ /* 0x000fe20000000800 */
[----:B------:R-:W-:Y:S01]  /*79e0*/  FMUL.FTZ R4, R4, UR12 ;  /* 0x0000000c04047c20 */ /* 0x000fe20008410000 */
[----:B------:R-:W-:Y:S01]  /*79f0*/  F2FP.BF16.F32.PACK_AB R18, R18, R24 ;  /* 0x000000181212723e */ /* 0x000fe200000010ff */
[----:B------:R-:W-:Y:S01]  /*7a00*/  FMUL.FTZ R58, R7, R58 ;  /* 0x0000003a073a7220 */ /* 0x000fe20000410000 */
[----:B------:R-:W-:Y:S01]  /*7a10*/  F2FP.BF16.F32.PACK_AB R9, R9, R26 ;  /* 0x0000001a0909723e */ /* 0x000fe200000010ff */
[----:B------:R-:W-:Y:S01]  /*7a20*/  STS [R135+0xa000], R53 ;  /* 0x00a0003587007388 */ /* 0x000fe20000000800 */
[----:B------:R-:W-:Y:S01]  /*7a30*/  FMUL.FTZ R7, R4, R3 ;  /* 0x0000000304077220 */ /* 0x000fe20000410000 */
[----:B------:R-:W-:Y:S01]  /*7a40*/  F2FP.BF16.F32.PACK_AB R3, R31, R30 ;  /* 0x0000001e1f03723e */ /* 0x000fe200000010ff */
[----:B------:R-:W-:Y:S01]  /*7a50*/  FFMA.FTZ R5, -R191, R191, 1 ;  /* 0x3f800000bf057423 */ /* 0x000fe200000101bf */
[----:B------:R-:W-:Y:S01]  /*7a60*/  STS [R135+0xa400], R34 ;  /* 0x00a4002287007388 */ /* 0x000fe20000000800 */
[----:B------:R-:W-:Y:S01]  /*7a70*/  FFMA.FTZ R6, -R209, R209, 1 ;  /* 0x3f800000d1067423 */ /* 0x000fe200000101d1 */
[----:B------:R-:W-:Y:S01]  /*7a80*/  F2FP.BF16.F32.PACK_AB R21, R21, R38 ;  /* 0x000000261515723e */ /* 0x000fe200000010ff */
        /* <DEDUP_REMOVED lines=8> */
[----:B------:R-:W-:Y:S01]  /*7b10*/  FMUL.FTZ R62, R5, R62 ;  /* 0x0000003e053e7220 */ /* 0x000fe20000410000 */
[----:B------:R-:W-:Y:S01]  /*7b20*/  STS [R135+0xc000], R20 ;  /* 0x00c0001487007388 */ /* 0x000fe20000000800 */
[----:B------:R-:W-:Y:S01]  /*7b30*/  F2FP.BF16.F32.PACK_AB R13, R13, R40 ;  /* 0x000000280d0d723e */ /* 0x000fe200000010ff */
[----:B------:R-:W-:Y:S01]  /*7b40*/  FFMA.FTZ R6, -R198, R198, 1 ;  /* 0x3f800000c6067423 */ /* 0x000fe200000101c6 */
[----:B------:R-:W-:Y:S01]  /*7b50*/  F2FP.BF16.F32.PACK_AB R5, R43, R42 ;  /* 0x0000002a2b05723e */ /* 0x000fe200000010ff */
[----:B------:R3:W-:Y:S01]  /*7b60*/  STS [R135+0xc400], R3 ;  /* 0x00c4000387007388 */ /* 0x0007e20000000800 */
[----:B------:R-:W-:Y:S01]  /*7b70*/  F2FP.BF16.F32.PACK_AB R12, R12, R44 ;  /* 0x0000002c0c0c723e */ /* 0x000fe200000010ff */
[----:B------:R-:W-:Y:S01]  /*7b80*/  FMUL.FTZ R59, R170, R59 ;  /* 0x0000003baa3b7220 */ /* 0x000fe20000410000 */
[----:B------:R-:W-:Y:S01]  /*7b90*/  F2FP.BF16.F32.PACK_AB R4, R10, R46 ;  /* 0x0000002e0a04723e */ /* 0x000fe200000010ff */
[----:B------:R-:W-:Y:S01]  /*7ba0*/  STS [R131+-0x8000], R48 ;  /* 0xff80003083007388 */ /* 0x000fe20000000800 */
[----:B------:R-:W-:Y:S01]  /*7bb0*/  FMUL.FTZ R6, R6, UR12 ;  /* 0x0000000c06067c20 */ /* 0x000fe20008410000 */
[----:B------:R-:W-:Y:S01]  /*7bc0*/  F2FP.BF16.F32.PACK_AB R54, R55, R54 ;  /* 0x000000363736723e */ /* 0x000fe200000010ff */
[----:B------:R-:W4:Y:S01]  /*7bd0*/  LDC R49, c[0x0][0x44c] ;  /* 0x00011300ff317b82 */ /* 0x000f220000000800 */
[----:B------:R-:W-:Y:S01]  /*7be0*/  STS [R131+-0x7c00], R21 ;  /* 0xff84001583007388 */ /* 0x000fe20000000800 */
[----:B------:R-:W-:Y:S01]  /*7bf0*/  FMUL.FTZ R6, R6, R59 ;  /* 0x0000003b06067220 */ /* 0x000fe20000410000 */
[----:B------:R-:W-:Y:S02]  /*7c00*/  F2FP.BF16.F32.PACK_AB R17, R17, R56 ;  /* 0x000000381111723e */ /* 0x000fe400000010ff */
[----:B------:R-:W-:Y:S01]  /*7c10*/  STS [R134+-0x8000], R37 ;  /* 0xff80002586007388 */ /* 0x000fe20000000800 */
[----:B------:R-:W-:Y:S02]  /*7c20*/  F2FP.BF16.F32.PACK_AB R7, R7, R62 ;  /* 0x0000003e0707723e */ /* 0x000fe400000010ff */
[----:B------:R-:W-:Y:S01]  /*7c30*/  F2FP.BF16.F32.PACK_AB R6, R6, R58 ;  /* 0x0000003a0606723e */ /* 0x000fe200000010ff */
[----:B------:R-:W-:Y:S01]  /*7c40*/  STS [R134+-0x7c00], R50 ;  /* 0xff84003286007388 */ /* 0x000fe20000000800 */
[--C-:B--2---:R-:W-:Y:S02]  /*7c50*/  SHF.R.U32.HI R0, RZ, 0x4, R124.reuse ;  /* 0x00000004ff007819 */ /* 0x104fe4000001167c */
[----:B------:R-:W-:Y:S01]  /*7c60*/  SHF.L.U32 R60, R124, 0x2, RZ ;  /* 0x000000027c3c7819 */ /* 0x000fe200000006ff */
[----:B------:R-:W-:Y:S01]  /*7c70*/  STS [R131+-0x6000], R13 ;  /* 0xffa0000d83007388 */ /* 0x000fe20000000800 */
[----:B------:R-:W-:Y:S03]  /*7c80*/  LOP3.LUT R59, R0, 0x8, RZ, 0xc0, !PT ;  /* 0x00000008003b7812 */ /* 0x000fe600078ec0ff */
[----:B------:R-:W-:Y:S01]  /*7c90*/  STS [R131+-0x5c00], R5 ;  /* 0xffa4000583007388 */ /* 0x000fe20000000800 */
[----:B------:R-:W-:Y:S03]  /*7ca0*/  LOP3.LUT R0, R59, 0x10, R124, 0xf8, !PT ;  /* 0x000000103b007812 */ /* 0x000fe600078ef87c */
[----:B------:R-:W-:Y:S01]  /*7cb0*/  STS [R134+-0x6000], R12 ;  /* 0xffa0000c86007388 */ /* 0x000fe20000000800 */
[----:B------:R-:W-:Y:S01]  /*7cc0*/  LOP3.LUT R0, R0, 0xc0, R126, 0xf8, !PT ;  /* 0x000000c000007812 */ /* 0x000fe200078ef87e */
[----:B----4-:R-:W-:Y:S02]  /*7cd0*/  IMAD R102, R49, UR9, RZ ;  /* 0x0000000931667c24 */ /* 0x010fe4000f8e02ff */
[----:B------:R-:W-:Y:S01]  /*7ce0*/  STS [R134+-0x5c00], R4 ;  /* 0xffa4000486007388 */ /* 0x000fe20000000800 */
[----:B------:R-:W-:Y:S03]  /*7cf0*/  LOP3.LUT R0, R0, 0x18, R60, 0x78, !PT ;  /* 0x0000001800007812 */ /* 0x000fe600078e783c */
[----:B------:R-:W-:Y:S01]  /*7d00*/  STS [R130+-0x8000], R36 ;  /* 0xff80002482007388 */ /* 0x000fe20000000800 */
[----:B------:R-:W-:Y:S03]  /*7d10*/  LOP3.LUT R0, R0, 0x120, R126, 0xf8, !PT ;  /* 0x0000012000007812 */ /* 0x000fe600078ef87e */
[----:B------:R-:W-:Y:S01]  /*7d20*/  STS [R130+-0x7c00], R54 ;  /* 0xff84003682007388 */ /* 0x000fe20000000800 */
[----:B---3--:R-:W-:Y:S02]  /*7d30*/  LEA R3, R0, UR4, 0x1 ;  /* 0x0000000400037c11 */ /* 0x008fe4000f8e08ff */
[----:B------:R-:W-:Y:S01]  /*7d40*/  LEA R0, -R102, RZ, 0x7 ;  /* 0x000000ff66007211 */ /* 0x000fe200078e39ff */
        /* <DEDUP_REMOVED lines=8> */
[----:B------:R-:W2:Y:S04]  /*7dd0*/  LDSM.16.MT88.4 R8, [R3+0x4000] ;  /* 0x004000000308783b */ /* 0x000ea80000004200 */
[----:B------:R-:W3:Y:S04]  /*7de0*/  LDSM.16.MT88.4 R12, [R2+UR4+0x16000] ;  /* 0x01600004020c783b */ /* 0x000ee80008004200 */
[----:B------:R-:W-:Y:S04]  /*7df0*/  LDSM.16.MT88.4 R16, [R2+UR4+0x12800] ;  /* 0x012800040210783b */ /* 0x000fe80008004200 */
[----:B------:R-:W4:Y:S04]  /*7e00*/  LDSM.16.MT88.4 R20, [R3+0x4400] ;  /* 0x004400000314783b */ /* 0x000f280000004200 */
[----:B------:R-:W1:Y:S04]  /*7e10*/  LDSM.16.MT88.4 R24, [R2+UR4+0x16800] ;  /* 0x016800040218783b */ /* 0x000e680008004200 */
[----:B------:R-:W-:Y:S04]  /*7e20*/  LDSM.16.MT88.4 R28, [R2+UR4+0x13000] ;  /* 0x01300004021c783b */ /* 0x000fe80008004200 */
        /* <DEDUP_REMOVED lines=46> */
[----:B------:R-:W-:Y:S02]  /*8110*/  LOP3.LUT R4, R121, 0xd8, RZ, 0xc0, !PT ;  /* 0x000000d879047812 */ /* 0x000fe400078ec0ff */
[----:B------:R-:W-:Y:S02]  /*8120*/  LEA R6, P0, R0, R226, 0x2 ;  /* 0x000000e200067211 */ /* 0x000fe400078010ff */
[-C--:B-1----:R-:W-:Y:S05]  /*8130*/  HMMA.16816.F32.BF16 R68, R16, R20.reuse, R68 ;  /* 0x000000141044723c */ /* 0x082fea0000041844 */
        /* <DEDUP_REMOVED lines=41> */
.L_x_792:
[----:B------:R-:W2:Y:S01]  /*83d0*/  LDL R108, [R1+0x60] ;  /* 0x00006000016c7983 */ /* 0x000ea20000100800 */
[----:B------:R-:W-:Y:S01]  /*83e0*/  LOP3.LUT R0, R0, 0x38, R121, 0xf8, !PT ;  /* 0x0000003800007812 */ /* 0x000fe200078ef879 */
        /* <DEDUP_REMOVED lines=8> */
[----:B------:R-:W-:Y:S01]  /*8470*/  @UP0 UIADD3 UR16, UP1, UPT, UR56, -0x200, URZ ;  /* 0xfffffe0038100890 */ /* 0x000fe2000ff3e0ff */
[----:B------:R-:W-:Y:S01]  /*8480*/  VIADD R168, R168, 0xffffff80 ;  /* 0xffffff80a8a87836 */ /* 0x000fe20000000000 */
[----:B------:R-:W5:Y:S01]  /*8490*/  LDL R105, [R1+0x54] ;  /* 0x0000540001697983 */ /* 0x000f620000100800 */
[----:B------:R-:W-:Y:S01]  /*84a0*/  LEA R0, R0, UR4, 0x1 ;  /* 0x0000000400007c11 */ /* 0x000fe2000f8e08ff */
[----:B------:R-:W-:Y:S02]  /*84b0*/  @UP0 UIADD3.X UR15, UPT, UPT, UR57, -0x1, URZ, UP1, !UPT ;  /* 0xffffffff390f0890 */ /* 0x000fe40008ffe4ff */
[----:B------:R-:W-:Y:S01]  /*84c0*/  LDSM.16.MT88.4 R20, [R3+0x6000] ;  /* 0x006000000314783b */ /* 0x000fe20000004200 */
[----:B------:R-:W-:Y:S01]  /*84d0*/  @UP0 UIADD3 UR10, UP1, UPT, UR10, -0x200, URZ ;  /* 0xfffffe000a0a0890 */ /* 0x000fe2000ff3e0ff */
[C---:B------:R-:W-:Y:S01]  /*84e0*/  IMAD.IADD R57, R0.reuse, 0x1, R123 ;  /* 0x0000000100397824 */ /* 0x040fe200078e027b */
[----:B------:R-:W-:Y:S01]  /*84f0*/  ULOP3.LUT UR14, UR36, 0x1, URZ, 0xc0, !UPT ;  /* 0x00000001240e7892 */ /* 0x000fe2000f8ec0ff */
[----:B------:R-:W1:Y:S01]  /*8500*/  LDSM.16.M88.4 R16, [R0+0xa000] ;  /* 0x00a000000010783b */ /* 0x000e620000000200 */
[C---:B------:R-:W-:Y:S01]  /*8510*/  VIADD R8, R0.reuse, 0xa000 ;  /* 0x0000a00000087836 */ /* 0x040fe20000000000 */
[----:B------:R-:W-:Y:S01]  /*8520*/  @UP0 UIADD3.X UR11, UPT, UPT, UR11, -0x1, URZ, UP1, !UPT ;  /* 0xffffffff0b0b0890 */ /* 0x000fe20008ffe4ff */
[----:B------:R-:W-:Y:S01]  /*8530*/  VIADD R56, R0, 0xa040 ;  /* 0x0000a04000387836 */ /* 0x000fe20000000000 */
[----:B------:R-:W1:Y:S01]  /*8540*/  LDSM.16.M88.4 R12, [R0+0xc000] ;  /* 0x00c00000000c783b */ /* 0x000e620000000200 */
[----:B------:R-:W-:Y:S01]  /*8550*/  @P1 VIADD R56, R8, 0xffffffc0 ;  /* 0xffffffc008381836 */ /* 0x000fe20000000000 */
[----:B------:R-:W-:Y:S02]  /*8560*/  UISETP.NE.U32.AND UP1, UPT, UR14, 0x1, UPT ;  /* 0x000000010e00788c */ /* 0x000fe4000bf25070 */
[----:B------:R-:W-:Y:S01]  /*8570*/  LDSM.16.MT88.4 R28, [R3+0x6400] ;  /* 0x00640000031c783b */ /* 0x000fe20000004200 */
[----:B------:R-:W-:Y:S03]  /*8580*/  IMAD.IADD R58, R123, 0x1, R56 ;  /* 0x000000017b3a7824 */ /* 0x000fe600078e0238 */
[----:B------:R-:W1:Y:S01]  /*8590*/  LDSM.16.M88.4 R24, [R57+0xa000] ;  /* 0x00a000003918783b */ /* 0x000e620000000200 */
[----:B------:R-:W-:Y:S03]  /*85a0*/  PLOP3.LUT P2, PT, PT, PT, UP1, 0x80, 0x8 ;  /* 0x000000000008781c */ /* 0x000fe60003f4f018 */
[----:B------:R-:W1:Y:S04]  /*85b0*/  LDSM.16.M88.4 R32, [R57+0xc000] ;  /* 0x00c000003920783b */ /* 0x000e680000000200 */
[----:B------:R-:W-:Y:S04]  /*85c0*/  LDSM.16.MT88.4 R40, [R3+0x6800] ;  /* 0x006800000328783b */ /* 0x000fe80000004200 */
[----:B------:R-:W1:Y:S04]  /*85d0*/  LDSM.16.M88.4 R36, [R56] ;  /* 0x000000003824783b */ /* 0x000e680000000200 */
[----:B------:R-:W1:Y:S04]  /*85e0*/  LDSM.16.M88.4 R44, [R56+0x2000] ;  /* 0x00200000382c783b */ /* 0x000e680000000200 */
[----:B-1----:R-:W-:Y:S04]  /*85f0*/  LDSM.16.MT88.4 R48, [R3+0x6c00] ;  /* 0x006c00000330783b */ /* 0x002fe80000004200 */
[----:B------:R-:W-:Y:S01]  /*8600*/  LDSM.16.M88.4 R52, [R58+0x2000] ;  /* 0x002000003a34783b */ /* 0x000fe20000000200 */
        /* <DEDUP_REMOVED lines=241> */
.L_x_794:
[----:B------:R-:W2:Y:S01]  /*9520*/  LDCU.64 UR10, c[0x0][0x5c0] ;  /* 0x0000b800ff0a77ac */ /* 0x000ea20008000a00 */
[----:B------:R-:W-:-:S04]  /*9530*/  UIADD3 UR5, UPT, UPT, UR38, UR40, URZ ;  /* 0x0000002826057290 */ /* 0x000fc8000fffe0ff */
[----:B--2---:R-:W-:Y:S02]  /*9540*/  UIMAD.WIDE.U32 UR16, UR5, UR10, URZ ;  /* 0x0000000a051072a5 */ /* 0x004fe4000f8e00ff */
[----:B------:R-:W-:-:S04]  /*9550*/  UIMAD UR5, UR5, UR11, URZ ;  /* 0x0000000b050572a4 */ /* 0x000fc8000f8e02ff */
[----:B------:R-:W-:-:S06]  /*9560*/  UIADD3 UR5, UPT, UPT, UR17, UR5, URZ ;  /* 0x0000000511057290 */ /* 0x000fcc000fffe0ff */
[----:B-1----:R-:W-:Y:S02]  /*9570*/  MOV R0, UR5 ;  /* 0x0000000500007c02 */ /* 0x002fe40008000f00 */
.L_x_795:
        /* <DEDUP_REMOVED lines=13> */
.L_x_796:
[----:B------:R-:W1:Y:S01]  /*9650*/  LDCU.64 UR8, c[0x0][0x5c8] ;  /* 0x0000b900ff0877ac */ /* 0x000e620008000a00 */
[----:B------:R-:W-:-:S04]  /*9660*/  UIADD3 UR5, UPT, UPT, UR38, UR40, URZ ;  /* 0x0000002826057290 */ /* 0x000fc8000fffe0ff */
[----:B-1----:R-:W-:Y:S02]  /*9670*/  UIMAD.WIDE.U32 UR12, UR5, UR8, URZ ;  /* 0x00000008050c72a5 */ /* 0x002fe4000f8e00ff */
[----:B------:R-:W-:-:S04]  /*9680*/  UIMAD UR5, UR5, UR9, URZ ;  /* 0x00000009050572a4 */ /* 0x000fc8000f8e02ff */
[----:B------:R-:W-:Y:S01]  /*9690*/  UIADD3 UR5, UPT, UPT, UR13, UR5, URZ ;  /* 0x000000050d057290 */ /* 0x000fe2000fffe0ff */
[----:B------:R-:W-:-:S05]  /*96a0*/  UMOV UR36, UR12 ;  /* 0x0000000c00247c82 */ /* 0x000fca0008000000 */
[----:B------:R-:W-:-:S07]  /*96b0*/  MOV R18, UR5 ;  /* 0x0000000500127c02 */ /* 0x000fce0008000f00 */
.L_x_797:
        /* <DEDUP_REMOVED lines=42> */
.L_x_799:
[----:B------:R-:W-:Y:S05]  /*9960*/  BSYNC.RECONVERGENT B0 ;  /* 0x0000000000007941 */ /* 0x000fea0003800200 */
.L_x_798:
        /* <DEDUP_REMOVED lines=11> */
.L_x_801:
[----:B------:R-:W-:Y:S05]  /*9a20*/  BSYNC.RECONVERGENT B0 ;  /* 0x0000000000007941 */ /* 0x000fea0003800200 */
.L_x_800:
        /* <DEDUP_REMOVED lines=25> */
.L_x_766:
[----:B------:R-:W-:Y:S05]  /*9bc0*/  BSYNC.RECONVERGENT B1 ;  /* 0x0000000000017941 */ /* 0x000fea0003800200 */
.L_x_748:
        /* <DEDUP_REMOVED lines=11> */
.L_x_803:
        /* <DEDUP_REMOVED lines=16> */
.L_x_835:


//--------------------- .text._ZN5flash25flash_bwd_dot_do_o_kernelILb0E23Flash_bwd_kernel_traitsILi32ELi128ELi128ELi8ELi4ELi4ELi4ELb0ELb0EN7cutlass10bfloat16_tE19Flash_kernel_traitsILi32ELi128ELi128ELi8ES3_EEEEvNS_16Flash_bwd_paramsE --------------------------
	.section	.text._ZN5flash25flash_bwd_dot_do_o_kernelILb0E23Flash_bwd_kernel_traitsILi32ELi128ELi128ELi8ELi4ELi4ELi4ELb0ELb0EN7cutlass10bfloat16_tE19Flash_kernel_traitsILi32ELi128ELi128ELi8ES3_EEEEvNS_16Flash_bwd_paramsE,"ax",@progbits
	.align	128
        .global         _ZN5flash25flash_bwd_dot_do_o_kernelILb0E23Flash_bwd_kernel_traitsILi32ELi128ELi128ELi8ELi4ELi4ELi4ELb0ELb0EN7cutlass10bfloat16_tE19Flash_kernel_traitsILi32ELi128ELi128ELi8ES3_EEEEvNS_16Flash_bwd_paramsE
        .type           _ZN5flash25flash_bwd_dot_do_o_kernelILb0E23Flash_bwd_kernel_traitsILi32ELi128ELi128ELi8ELi4ELi4ELi4ELb0ELb0EN7cutlass10bfloat16_tE19Flash_kernel_traitsILi32ELi128ELi128ELi8ES3_EEEEvNS_16Flash_bwd_paramsE,@function
        .size           _ZN5flash25flash_bwd_dot_do_o_kernelILb0E23Flash_bwd_kernel_traitsILi32ELi128ELi128ELi8ELi4ELi4ELi4ELb0ELb0EN7cutlass10bfloat16_tE19Flash_kernel_traitsILi32ELi128ELi128ELi8ES3_EEEEvNS_16Flash_bwd_paramsE,(.L_x_836 - _ZN5flash25flash_bwd_dot_do_o_kernelILb0E23Flash_bwd_kernel_traitsILi32ELi128ELi128ELi8ELi4ELi4ELi4ELb0ELb0EN7cutlass10bfloat16_tE19Flash_kernel_traitsILi32ELi128ELi128ELi8ES3_EEEEvNS_16Flash_bwd_paramsE)
        .other          _ZN5flash25flash_bwd_dot_do_o_kernelILb0E23Flash_bwd_kernel_traitsILi32ELi128ELi128ELi8ELi4ELi4ELi4ELb0ELb0EN7cutlass10bfloat16_tE19Flash_kernel_traitsILi32ELi128ELi128ELi8ES3_EEEEvNS_16Flash_bwd_paramsE,@"STO_CUDA_ENTRY STV_DEFAULT"
_ZN5flash25flash_bwd_dot_do_o_kernelILb0E23Flash_bwd_kernel_traitsILi32ELi128ELi128ELi8ELi4ELi4ELi4ELb0ELb0EN7cutlass10bfloat16_tE19Flash_kernel_traitsILi32ELi128ELi128ELi8ES3_EEEEvNS_16Flash_bwd_paramsE:
.text._ZN5flash25flash_bwd_dot_do_o_kernelILb0E23Flash_bwd_kernel_traitsILi32ELi128ELi128ELi8ELi4ELi4ELi4ELb0ELb0EN7cutlass10bfloat16_tE19Flash_kernel_traitsILi32ELi128ELi128ELi8ES3_EEEEvNS_16Flash_bwd_paramsE:
        /* <DEDUP_REMOVED lines=50> */
.L_x_804:
[----:B------:R-:W0:Y:S08]  /*0320*/  LDC R3, c[0x0][0x3e0] ;  /* 0x0000f800ff037b82 */ /* 0x000e300000000800 */
[----:B------:R-:W1:Y:S01]  /*0330*/  LDC R23, c[0x0][0x444] ;  /* 0x00011100ff177b82 */ /* 0x000e620000000800 */
[----:B0-----:R-:W-:-:S04]  /*0340*/  IMAD R0, R0, R3, UR7 ;  /* 0x0000000700007e24 */ /* 0x001fc8000f8e0203 */
[----:B-1----:R-:W-:-:S07]  /*0350*/  IMAD R23, R0, R23, RZ ;  /* 0x0000001700177224 */ /* 0x002fce00078e02ff */
.L_x_805:
        /* <DEDUP_REMOVED lines=141> */
.L_x_806:
        /* <DEDUP_REMOVED lines=13> */
.L_x_836:


//--------------------- .text._ZN5flash25flash_bwd_dot_do_o_kernelILb1E23Flash_bwd_kernel_traitsILi32ELi128ELi128ELi8ELi4ELi4ELi4ELb0ELb0EN7cutlass10bfloat16_tE19Flash_kernel_traitsILi32ELi128ELi128ELi8ES3_EEEEvNS_16Flash_bwd_paramsE --------------------------
	.section	.text._ZN5flash25flash_bwd_dot_do_o_kernelILb1E23Flash_bwd_kernel_traitsILi32ELi128ELi128ELi8ELi4ELi4ELi4ELb0ELb0EN7cutlass10bfloat16_tE19Flash_kernel_traitsILi32ELi128ELi128ELi8ES3_EEEEvNS_16Flash_bwd_paramsE,"ax",@progbits
	.align	128
        .global         _ZN5flash25flash_bwd_dot_do_o_kernelILb1E23Flash_bwd_kernel_traitsILi32ELi128ELi128ELi8ELi4ELi4ELi4ELb0ELb0EN7cutlass10bfloat16_tE19Flash_kernel_traitsILi32ELi128ELi128ELi8ES3_EEEEvNS_16Flash_bwd_paramsE
        .type           _ZN5flash25flash_bwd_dot_do_o_kernelILb1E23Flash_bwd_kernel_traitsILi32ELi128ELi128ELi8ELi4ELi4ELi4ELb0ELb0EN7cutlass10bfloat16_tE19Flash_kernel_traitsILi32ELi128ELi128ELi8ES3_EEEEvNS_16Flash_bwd_paramsE,@function
        .size           _ZN5flash25flash_bwd_dot_do_o_kernelILb1E23Flash_bwd_kernel_traitsILi32ELi128ELi128ELi8ELi4ELi4ELi4ELb0ELb0EN7cutlass10bfloat16_tE19Flash_kernel_traitsILi32ELi128ELi128ELi8ES3_EEEEvNS_16Flash_bwd_paramsE,(.L_x_837 - _ZN5flash25flash_bwd_dot_do_o_kernelILb1E23Flash_bwd_kernel_traitsILi32ELi128ELi128ELi8ELi4ELi4ELi4ELb0ELb0EN7cutlass10bfloat16_tE19Flash_kernel_traitsILi32ELi128ELi128ELi8ES3_EEEEvNS_16Flash_bwd_paramsE)
        .other          _ZN5flash25flash_bwd_dot_do_o_kernelILb1E23Flash_bwd_kernel_traitsILi32ELi128ELi128ELi8ELi4ELi4ELi4ELb0ELb0EN7cutlass10bfloat16_tE19Flash_kernel_traitsILi32ELi128ELi128ELi8ES3_EEEEvNS_16Flash_bwd_paramsE,@"STO_CUDA_ENTRY STV_DEFAULT"
_ZN5flash25flash_bwd_dot_do_o_kernelILb1E23Flash_bwd_kernel_traitsILi32ELi128ELi128ELi8ELi4ELi4ELi4ELb0ELb0EN7cutlass10bfloat16_tE19Flash_kernel_traitsILi32ELi128ELi128ELi8ES3_EEEEvNS_16Flash_bwd_paramsE:
.text._ZN5flash25flash_bwd_dot_do_o_kernelILb1E23Flash_bwd_kernel_traitsILi32ELi128ELi128ELi8ELi4ELi4ELi4ELb0ELb0EN7cutlass10bfloat16_tE19Flash_kernel_traitsILi32ELi128ELi128ELi8ES3_EEEEvNS_16Flash_bwd_paramsE:
        /* <DEDUP_REMOVED lines=57> */
.L_x_807:
[-C--:B------:R-:W-:Y:S02]  /*0390*/  IMAD R5, R9, R4.reuse, RZ ;  /* 0x0000000409057224 */ /* 0x080fe400078e02ff */
[----:B------:R-:W-:-:S04]  /*03a0*/  IMAD.WIDE.U32 R20, R8, R4, RZ ;  /* 0x0000000408147225 */ /* 0x000fc800078e00ff */
[----:B------:R-:W-:-:S07]  /*03b0*/  IMAD.IADD R21, R21, 0x1, R5 ;  /* 0x0000000115157824 */ /* 0x000fce00078e0205 */
.L_x_808:
        /* <DEDUP_REMOVED lines=20> */
.L_x_809:
[----:B------:R-:W0:Y:S01]  /*0500*/  LDC R5, c[0x0][0x444] ;  /* 0x00011100ff057b82 */ /* 0x000e220000000800 */
[----:B------:R-:W-:-:S04]  /*0510*/  IMAD R2, R2, R3, UR5 ;  /* 0x0000000502027e24 */ /* 0x000fc8000f8e0203 */
[----:B0-----:R-:W-:-:S07]  /*0520*/  IMAD R2, R2, R5, RZ ;  /* 0x0000000502027224 */ /* 0x001fce00078e02ff */
.L_x_810:
        /* <DEDUP_REMOVED lines=165> */
.L_x_811:
        /* <DEDUP_REMOVED lines=16> */
.L_x_837:


//--------------------- .nv.shared._ZN5flash44flash_bwd_dq_dk_dv_loop_seqk_parallel_kernelI23Flash_bwd_kernel_traitsILi32ELi128ELi128ELi8ELi4ELi4ELi4ELb1ELb0EN7cutlass10bfloat16_tE19Flash_kernel_traitsILi32ELi128ELi128ELi8ES3_EELb0ELb1ELb0ELb0ELb0ELb0ELb0EEEvNS_16Flash_bwd_paramsE --------------------------
	.section	.nv.shared._ZN5flash44flash_bwd_dq_dk_dv_loop_seqk_parallel_kernelI23Flash_bwd_kernel_traitsILi32ELi128ELi128ELi8ELi4ELi4ELi4ELb1ELb0EN7cutlass10bfloat16_tE19Flash_kernel_traitsILi32ELi128ELi128ELi8ES3_EELb0ELb1ELb0ELb0ELb0ELb0ELb0EEEvNS_16Flash_bwd_paramsE,"aw",@nobits
	.sectionflags	@""
	.align	16
	.zero		1024


//--------------------- .nv.shared.reserved.0     --------------------------
	.section	.nv.shared.reserved.0,"aw",@nobits
	.weak		__nv_reservedSMEM_offset_0_alias
	.size		__nv_reservedSMEM_offset_0_alias, 0, 64
	.other		__nv_reservedSMEM_offset_0_alias,@"STO_CUDA_RESERVED_SHARED STV_DEFAULT"
__nv_reservedSMEM_offset_0_alias:
	.zero		0
	.zero		64


//--------------------- .nv.global                --------------------------
	.section	.nv.global,"aw",@nobits
.nv.global:
	.type		_ZN72_INTERNAL_2fda2f0d_36_flash_bwd_hdim32_bf16_causal_sm80_cu_a6473388_28404cute1_E,@object
	.size		_ZN72_INTERNAL_2fda2f0d_36_flash_bwd_hdim32_bf16_causal_sm80_cu_a6473388_28404cute1_E,(_ZN72_INTERNAL_2fda2f0d_36_flash_bwd_hdim32_bf16_causal_sm80_cu_a6473388_28404cuda3std3__45__cpo6cbeginE - _ZN72_INTERNAL_2fda2f0d_36_flash_bwd_hdim32_bf16_causal_sm80_cu_a6473388_28404cute1_E)
_ZN72_INTERNAL_2fda2f0d_36_flash_bwd_hdim32_bf16_causal_sm80_cu_a6473388_28404cute1_E:
	.zero		1
	.type		_ZN72_INTERNAL_2fda2f0d_36_flash_bwd_hdim32_bf16_causal_sm80_cu_a6473388_28404cuda3std3__45__cpo6cbeginE,@object
	.size		_ZN72_INTERNAL_2fda2f0d_36_flash_bwd_hdim32_bf16_causal_sm80_cu_a6473388_28404cuda3std3__45__cpo6cbeginE,(_ZN72_INTERNAL_2fda2f0d_36_flash_bwd_hdim32_bf16_causal_sm80_cu_a6473388_28404cuda3std3__48in_placeE - _ZN72_INTERNAL_2fda2f0d_36_flash_bwd_hdim32_bf16_causal_sm80_cu_a6473388_28404cuda3std3__45__cpo6cbeginE)
_ZN72_INTERNAL_2fda2f0d_36_flash_bwd_hdim32_bf16_causal_sm80_cu_a6473388_28404cuda3std3__45__cpo6cbeginE:
	.zero		1
	.type		_ZN72_INTERNAL_2fda2f0d_36_flash_bwd_hdim32_bf16_causal_sm80_cu_a6473388_28404cuda3std3__48in_placeE,@object
	.size		_ZN72_INTERNAL_2fda2f0d_36_flash_bwd_hdim32_bf16_causal_sm80_cu_a6473388_28404cuda3std3__48in_placeE,(_ZN72_INTERNAL_2fda2f0d_36_flash_bwd_hdim32_bf16_causal_sm80_cu_a6473388_28404cuda3std6ranges3__45__cpo9iter_moveE - _ZN72_INTERNAL_2fda2f0d_36_flash_bwd_hdim32_bf16_causal_sm80_cu_a6473388_28404cuda3std3__48in_placeE)
_ZN72_INTERNAL_2fda2f0d_36_flash_bwd_hdim32_bf16_causal_sm80_cu_a6473388_28404cuda3std3__48in_placeE:
	.zero		1
	.type		_ZN72_INTERNAL_2fda2f0d_36_flash_bwd_hdim32_bf16_causal_sm80_cu_a6473388_28404cuda3std6ranges3__45__cpo9iter_moveE,@object
	.size		_ZN72_INTERNAL_2fda2f0d_36_flash_bwd_hdim32_bf16_causal_sm80_cu_a6473388_28404cuda3std6ranges3__45__cpo9iter_moveE,(_ZN72_INTERNAL_2fda2f0d_36_flash_bwd_hdim32_bf16_causal_sm80_cu_a6473388_28404cuda3std3__45__cpo5beginE - _ZN72_INTERNAL_2fda2f0d_36_flash_bwd_hdim32_bf16_causal_sm80_cu_a6473388_28404cuda3std6ranges3__45__cpo9iter_moveE)
_ZN72_INTERNAL_2fda2f0d_36_flash_bwd_hdim32_bf16_causal_sm80_cu_a6473388_28404cuda3std6ranges3__45__cpo9iter_moveE:
	.zero		1
	.type		_ZN72_INTERNAL_2fda2f0d_36_flash_bwd_hdim32_bf16_causal_sm80_cu_a6473388_28404cuda3std3__45__cpo5beginE,@object
	.size		_ZN72_INTERNAL_2fda2f0d_36_flash_bwd_hdim32_bf16_causal_sm80_cu_a6473388_28404cuda3std3__45__cpo5beginE,(_ZN72_INTERNAL_2fda2f0d_36_flash_bwd_hdim32_bf16_causal_sm80_cu_a6473388_28404cuda3std3__474_GLOBAL__N__2fda2f0d_36_flash_bwd_hdim32_bf16_causal_sm80_cu_a6473388_28406ignoreE - _ZN72_INTERNAL_2fda2f0d_36_flash_bwd_hdim32_bf16_causal_sm80_cu_a6473388_28404cuda3std3__45__cpo5beginE)
_ZN72_INTERNAL_2fda2f0d_36_flash_bwd_hdim32_bf16_causal_sm80_cu_a6473388_28404cuda3std3__45__cpo5beginE:
	.zero		1
	.type		_ZN72_INTERNAL_2fda2f0d_36_flash_bwd_hdim32_bf16_causal_sm80_cu_a6473388_28404cuda3std3__474_GLOBAL__N__2fda2f0d_36_flash_bwd_hdim32_bf16_causal_sm80_cu_a6473388_28406ignoreE,@object
	.size		_ZN72_INTERNAL_2fda2f0d_36_flash_bwd_hdim32_bf16_causal_sm80_cu_a6473388_28404cuda3std3__474_GLOBAL__N__2fda2f0d_36_flash_bwd_hdim32_bf16_causal_sm80_cu_a6473388_28406ignoreE,(_ZN72_INTERNAL_2fda2f0d_36_flash_bwd_hdim32_bf16_causal_sm80_cu_a6473388_28404cute7productE - _ZN72_INTERNAL_2fda2f0d_36_flash_bwd_hdim32_bf16_causal_sm80_cu_a6473388_28404cuda3std3__474_GLOBAL__N__2fda2f0d_36_flash_bwd_hdim32_bf16_causal_sm80_cu_a6473388_28406ignoreE)
_ZN72_INTERNAL_2fda2f0d_36_flash_bwd_hdim32_bf16_causal_sm80_cu_a6473388_28404cuda3std3__474_GLOBAL__N__2fda2f0d_36_flash_bwd_hdim32_bf16_causal_sm80_cu_a6473388_28406ignoreE:
	.zero		1
	.type		_ZN72_INTERNAL_2fda2f0d_36_flash_bwd_hdim32_bf16_causal_sm80_cu_a6473388_28404cute7productE,@object
	.size		_ZN72_INTERNAL_2fda2f0d_36_flash_bwd_hdim32_bf16_causal_sm80_cu_a6473388_28404cute7productE,(_ZN72_INTERNAL_2fda2f0d_36_flash_bwd_hdim32_bf16_causal_sm80_cu_a6473388_28404cuda3std3__45__cpo3endE - _ZN72_INTERNAL_2fda2f0d_36_flash_bwd_hdim32_bf16_causal_sm80_cu_a6473388_28404cute7productE)
_ZN72_INTERNAL_2fda2f0d_36_flash_bwd_hdim32_bf16_causal_sm80_cu_a6473388_28404cute7productE:
	.zero		1
	.type		_ZN72_INTERNAL_2fda2f0d_36_flash_bwd_hdim32_bf16_causal_sm80_cu_a6473388_28404cuda3std3__45__cpo3endE,@object
	.size		_ZN72_INTERNAL_2fda2f0d_36_flash_bwd_hdim32_bf16_causal_sm80_cu_a6473388_28404cuda3std3__45__cpo3endE,(_ZN72_INTERNAL_2fda2f0d_36_flash_bwd_hdim32_bf16_causal_sm80_cu_a6473388_28404cuda3std3__419piecewise_constructE - _ZN72_INTERNAL_2fda2f0d_36_flash_bwd_hdim32_bf16_causal_sm80_cu_a6473388_28404cuda3std3__45__cpo3endE)
_ZN72_INTERNAL_2fda2f0d_36_flash_bwd_hdim32_bf16_causal_sm80_cu_a6473388_28404cuda3std3__45__cpo3endE:
	.zero		1
	.type		_ZN72_INTERNAL_2fda2f0d_36_flash_bwd_hdim32_bf16_causal_sm80_cu_a6473388_28404cuda3std3__419piecewise_constructE,@object
	.size		_ZN72_INTERNAL_2fda2f0d_36_flash_bwd_hdim32_bf16_causal_sm80_cu_a6473388_28404cuda3std3__419piecewise_constructE,(_ZN72_INTERNAL_2fda2f0d_36_flash_bwd_hdim32_bf16_causal_sm80_cu_a6473388_28404cuda3std3__45__cpo4cendE - _ZN72_INTERNAL_2fda2f0d_36_flash_bwd_hdim32_bf16_causal_sm80_cu_a6473388_28404cuda3std3__419piecewise_constructE)
_ZN72_INTERNAL_2fda2f0d_36_flash_bwd_hdim32_bf16_causal_sm80_cu_a6473388_28404cuda3std3__419piecewise_constructE:
	.zero		1
	.type		_ZN72_INTERNAL_2fda2f0d_36_flash_bwd_hdim32_bf16_causal_sm80_cu_a6473388_28404cuda3std3__45__cpo4cendE,@object
	.size		_ZN72_INTERNAL_2fda2f0d_36_flash_bwd_hdim32_bf16_causal_sm80_cu_a6473388_28404cuda3std3__45__cpo4cendE,(_ZN72_INTERNAL_2fda2f0d_36_flash_bwd_hdim32_bf16_causal_sm80_cu_a6473388_28404cuda3std6ranges3__45__cpo4swapE - _ZN72_INTERNAL_2fda2f0d_36_flash_bwd_hdim32_bf16_causal_sm80_cu_a6473388_28404cuda3std3__45__cpo4cendE)
_ZN72_INTERNAL_2fda2f0d_36_flash_bwd_hdim32_bf16_causal_sm80_cu_a6473388_28404cuda3std3__45__cpo4cendE:
	.zero		1
	.type		_ZN72_INTERNAL_2fda2f0d_36_flash_bwd_hdim32_bf16_causal_sm80_cu_a6473388_28404cuda3std6ranges3__45__cpo4swapE,@object
	.size		_ZN72_INTERNAL_2fda2f0d_36_flash_bwd_hdim32_bf16_causal_sm80_cu_a6473388_28404cuda3std6ranges3__45__cpo4swapE,(.L_7 - _ZN72_INTERNAL_2fda2f0d_36_flash_bwd_hdim32_bf16_causal_sm80_cu_a6473388_28404cuda3std6ranges3__45__cpo4swapE)
_ZN72_INTERNAL_2fda2f0d_36_flash_bwd_hdim32_bf16_causal_sm80_cu_a6473388_28404cuda3std6ranges3__45__cpo4swapE:
	.zero		1
.L_7:


//--------------------- .nv.shared._ZN5flash44flash_bwd_dq_dk_dv_loop_seqk_parallel_kernelI23Flash_bwd_kernel_traitsILi32ELi128ELi128ELi8ELi4ELi4ELi4ELb1ELb0EN7cutlass10bfloat16_tE19Flash_kernel_traitsILi32ELi128ELi128ELi8ES3_EELb0ELb1ELb0ELb0ELb1ELb1ELb0EEEvNS_16Flash_bwd_paramsE --------------------------
	.section	.nv.shared._ZN5flash44flash_bwd_dq_dk_dv_loop_seqk_parallel_kernelI23Flash_bwd_kernel_traitsILi32ELi128ELi128ELi8ELi4ELi4ELi4ELb1ELb0EN7cutlass10bfloat16_tE19Flash_kernel_traitsILi32ELi128ELi128ELi8ES3_EELb0ELb1ELb0ELb0ELb1ELb1ELb0EEEvNS_16Flash_bwd_paramsE,"aw",@nobits
	.sectionflags	@""
	.align	16
	.zero		1024


//--------------------- .nv.shared._ZN5flash44flash_bwd_dq_dk_dv_loop_seqk_parallel_kernelI23Flash_bwd_kernel_traitsILi32ELi128ELi128ELi8ELi4ELi4ELi4ELb1ELb0EN7cutlass10bfloat16_tE19Flash_kernel_traitsILi32ELi128ELi128ELi8ES3_EELb0ELb1ELb0ELb0ELb0ELb1ELb0EEEvNS_16Flash_bwd_paramsE --------------------------
	.section	.nv.shared._ZN5flash44flash_bwd_dq_dk_dv_loop_seqk_parallel_kernelI23Flash_bwd_kernel_traitsILi32ELi128ELi128ELi8ELi4ELi4ELi4ELb1ELb0EN7cutlass10bfloat16_tE19Flash_kernel_traitsILi32ELi128ELi128ELi8ES3_EELb0ELb1ELb0ELb0ELb0ELb1ELb0EEEvNS_16Flash_bwd_paramsE,"aw",@nobits
	.sectionflags	@""
	.align	16
	.zero		1024


//--------------------- .nv.shared._ZN5flash44flash_bwd_dq_dk_dv_loop_seqk_parallel_kernelI23Flash_bwd_kernel_traitsILi32ELi128ELi128ELi8ELi4ELi4ELi4ELb1ELb0EN7cutlass10bfloat16_tE19Flash_kernel_traitsILi32ELi128ELi128ELi8ES3_EELb0ELb1ELb0ELb1ELb0ELb0ELb0EEEvNS_16Flash_bwd_paramsE --------------------------
	.section	.nv.shared._ZN5flash44flash_bwd_dq_dk_dv_loop_seqk_parallel_kernelI23Flash_bwd_kernel_traitsILi32ELi128ELi128ELi8ELi4ELi4ELi4ELb1ELb0EN7cutlass10bfloat16_tE19Flash_kernel_traitsILi32ELi128ELi128ELi8ES3_EELb0ELb1ELb0ELb1ELb0ELb0ELb0EEEvNS_16Flash_bwd_paramsE,"aw",@nobits
	.sectionflags	@""
	.align	16
	.zero		1024


//--------------------- .nv.shared._ZN5flash27flash_bwd_convert_dq_kernelI23Flash_bwd_kernel_traitsILi32ELi128ELi128ELi8ELi4ELi4ELi4ELb1ELb0EN7cutlass10bfloat16_tE19Flash_kernel_traitsILi32ELi128ELi128ELi8ES3_EEEEvNS_16Flash_bwd_paramsEi --------------------------
	.section	.nv.shared._ZN5flash27flash_bwd_convert_dq_kernelI23Flash_bwd_kernel_traitsILi32ELi128ELi128ELi8ELi4ELi4ELi4ELb1ELb0EN7cutlass10bfloat16_tE19Flash_kernel_traitsILi32ELi128ELi128ELi8ES3_EEEEvNS_16Flash_bwd_paramsEi,"aw",@nobits
	.sectionflags	@""
	.align	16
	.zero		1024


//--------------------- .nv.shared._ZN5flash44flash_bwd_dq_dk_dv_loop_seqk_parallel_kernelI23Flash_bwd_kernel_traitsILi32ELi128ELi128ELi8ELi4ELi4ELi4ELb1ELb0EN7cutlass10bfloat16_tE19Flash_kernel_traitsILi32ELi128ELi128ELi8ES3_EELb1ELb1ELb0ELb0ELb0ELb0ELb0EEEvNS_16Flash_bwd_paramsE --------------------------
	.section	.nv.shared._ZN5flash44flash_bwd_dq_dk_dv_loop_seqk_parallel_kernelI23Flash_bwd_kernel_traitsILi32ELi128ELi128ELi8ELi4ELi4ELi4ELb1ELb0EN7cutlass10bfloat16_tE19Flash_kernel_traitsILi32ELi128ELi128ELi8ES3_EELb1ELb1ELb0ELb0ELb0ELb0ELb0EEEvNS_16Flash_bwd_paramsE,"aw",@nobits
	.sectionflags	@""
	.align	16
	.zero		1024


//--------------------- .nv.shared._ZN5flash44flash_bwd_dq_dk_dv_loop_seqk_parallel_kernelI23Flash_bwd_kernel_traitsILi32ELi128ELi128ELi8ELi4ELi4ELi4ELb1ELb0EN7cutlass10bfloat16_tE19Flash_kernel_traitsILi32ELi128ELi128ELi8ES3_EELb0ELb1ELb0ELb0ELb0ELb0ELb1EEEvNS_16Flash_bwd_paramsE --------------------------
	.section	.nv.shared._ZN5flash44flash_bwd_dq_dk_dv_loop_seqk_parallel_kernelI23Flash_bwd_kernel_traitsILi32ELi128ELi128ELi8ELi4ELi4ELi4ELb1ELb0EN7cutlass10bfloat16_tE19Flash_kernel_traitsILi32ELi128ELi128ELi8ES3_EELb0ELb1ELb0ELb0ELb0ELb0ELb1EEEvNS_16Flash_bwd_paramsE,"aw",@nobits
	.sectionflags	@""
	.align	16
	.zero		1024


//--------------------- .nv.shared._ZN5flash44flash_bwd_dq_dk_dv_loop_seqk_parallel_kernelI23Flash_bwd_kernel_traitsILi32ELi128ELi128ELi8ELi4ELi4ELi4ELb1ELb0EN7cutlass10bfloat16_tE19Flash_kernel_traitsILi32ELi128ELi128ELi8ES3_EELb1ELb1ELb0ELb0ELb1ELb1ELb0EEEvNS_16Flash_bwd_paramsE --------------------------
	.section	.nv.shared._ZN5flash44flash_bwd_dq_dk_dv_loop_seqk_parallel_kernelI23Flash_bwd_kernel_traitsILi32ELi128ELi128ELi8ELi4ELi4ELi4ELb1ELb0EN7cutlass10bfloat16_tE19Flash_kernel_traitsILi32ELi128ELi128ELi8ES3_EELb1ELb1ELb0ELb0ELb1ELb1ELb0EEEvNS_16Flash_bwd_paramsE,"aw",@nobits
	.sectionflags	@""
	.align	16
	.zero		1024


//--------------------- .nv.shared._ZN5flash44flash_bwd_dq_dk_dv_loop_seqk_parallel_kernelI23Flash_bwd_kernel_traitsILi32ELi128ELi128ELi8ELi4ELi4ELi4ELb1ELb0EN7cutlass10bfloat16_tE19Flash_kernel_traitsILi32ELi128ELi128ELi8ES3_EELb0ELb1ELb0ELb0ELb1ELb1ELb1EEEvNS_16Flash_bwd_paramsE --------------------------
	.section	.nv.shared._ZN5flash44flash_bwd_dq_dk_dv_loop_seqk_parallel_kernelI23Flash_bwd_kernel_traitsILi32ELi128ELi128ELi8ELi4ELi4ELi4ELb1ELb0EN7cutlass10bfloat16_tE19Flash_kernel_traitsILi32ELi128ELi128ELi8ES3_EELb0ELb1ELb0ELb0ELb1ELb1ELb1EEEvNS_16Flash_bwd_paramsE,"aw",@nobits
	.sectionflags	@""
	.align	16
	.zero		1024


//--------------------- .nv.shared._ZN5flash44flash_bwd_dq_dk_dv_loop_seqk_parallel_kernelI23Flash_bwd_kernel_traitsILi32ELi128ELi128ELi8ELi4ELi4ELi4ELb1ELb0EN7cutlass10bfloat16_tE19Flash_kernel_traitsILi32ELi128ELi128ELi8ES3_EELb1ELb1ELb0ELb0ELb0ELb1ELb0EEEvNS_16Flash_bwd_paramsE --------------------------
	.section	.nv.shared._ZN5flash44flash_bwd_dq_dk_dv_loop_seqk_parallel_kernelI23Flash_bwd_kernel_traitsILi32ELi128ELi128ELi8ELi4ELi4ELi4ELb1ELb0EN7cutlass10bfloat16_tE19Flash_kernel_traitsILi32ELi128ELi128ELi8ES3_EELb1ELb1ELb0ELb0ELb0ELb1ELb0EEEvNS_16Flash_bwd_paramsE,"aw",@nobits
	.sectionflags	@""
	.align	16
	.zero		1024


//--------------------- .nv.shared._ZN5flash44flash_bwd_dq_dk_dv_loop_seqk_parallel_kernelI23Flash_bwd_kernel_traitsILi32ELi128ELi128ELi8ELi4ELi4ELi4ELb1ELb0EN7cutlass10bfloat16_tE19Flash_kernel_traitsILi32ELi128ELi128ELi8ES3_EELb0ELb1ELb0ELb0ELb0ELb1ELb1EEEvNS_16Flash_bwd_paramsE --------------------------
	.section	.nv.shared._ZN5flash44flash_bwd_dq_dk_dv_loop_seqk_parallel_kernelI23Flash_bwd_kernel_traitsILi32ELi128ELi128ELi8ELi4ELi4ELi4ELb1ELb0EN7cutlass10bfloat16_tE19Flash_kernel_traitsILi32ELi128ELi128ELi8ES3_EELb0ELb1ELb0ELb0ELb0ELb1ELb1EEEvNS_16Flash_bwd_paramsE,"aw",@nobits
	.sectionflags	@""
	.align	16
	.zero		1024


//--------------------- .nv.shared._ZN5flash44flash_bwd_dq_dk_dv_loop_seqk_parallel_kernelI23Flash_bwd_kernel_traitsILi32ELi128ELi128ELi8ELi4ELi4ELi4ELb1ELb0EN7cutlass10bfloat16_tE19Flash_kernel_traitsILi32ELi128ELi128ELi8ES3_EELb1ELb1ELb0ELb1ELb0ELb0ELb0EEEvNS_16Flash_bwd_paramsE --------------------------
	.section	.nv.shared._ZN5flash44flash_bwd_dq_dk_dv_loop_seqk_parallel_kernelI23Flash_bwd_kernel_traitsILi32ELi128ELi128ELi8ELi4ELi4ELi4ELb1ELb0EN7cutlass10bfloat16_tE19Flash_kernel_traitsILi32ELi128ELi128ELi8ES3_EELb1ELb1ELb0ELb1ELb0ELb0ELb0EEEvNS_16Flash_bwd_paramsE,"aw",@nobits
	.sectionflags	@""
	.align	16
	.zero		1024


//--------------------- .nv.shared._ZN5flash44flash_bwd_dq_dk_dv_loop_seqk_parallel_kernelI23Flash_bwd_kernel_traitsILi32ELi128ELi128ELi8ELi4ELi4ELi4ELb1ELb0EN7cutlass10bfloat16_tE19Flash_kernel_traitsILi32ELi128ELi128ELi8ES3_EELb0ELb1ELb0ELb1ELb0ELb0ELb1EEEvNS_16Flash_bwd_paramsE --------------------------
	.section	.nv.shared._ZN5flash44flash_bwd_dq_dk_dv_loop_seqk_parallel_kernelI23Flash_bwd_kernel_traitsILi32ELi128ELi128ELi8ELi4ELi4ELi4ELb1ELb0EN7cutlass10bfloat16_tE19Flash_kernel_traitsILi32ELi128ELi128ELi8ES3_EELb0ELb1ELb0ELb1ELb0ELb0ELb1EEEvNS_16Flash_bwd_paramsE,"aw",@nobits
	.sectionflags	@""
	.align	16
	.zero		1024


//--------------------- .nv.shared._ZN5flash25flash_bwd_dot_do_o_kernelILb0E23Flash_bwd_kernel_traitsILi32ELi128ELi128ELi8ELi4ELi4ELi4ELb1ELb0EN7cutlass10bfloat16_tE19Flash_kernel_traitsILi32ELi128ELi128ELi8ES3_EEEEvNS_16Flash_bwd_paramsE --------------------------
	.section	.nv.shared._ZN5flash25flash_bwd_dot_do_o_kernelILb0E23Flash_bwd_kernel_traitsILi32ELi128ELi128ELi8ELi4ELi4ELi4ELb1ELb0EN7cutlass10bfloat16_tE19Flash_kernel_traitsILi32ELi128ELi128ELi8ES3_EEEEvNS_16Flash_bwd_paramsE,"aw",@nobits
	.sectionflags	@""
	.align	16
	.zero		1024


//--------------------- .nv.shared._ZN5flash25flash_bwd_dot_do_o_kernelILb1E23Flash_bwd_kernel_traitsILi32ELi128ELi128ELi8ELi4ELi4ELi4ELb1ELb0EN7cutlass10bfloat16_tE19Flash_kernel_traitsILi32ELi128ELi128ELi8ES3_EEEEvNS_16Flash_bwd_paramsE --------------------------
	.section	.nv.shared._ZN5flash25flash_bwd_dot_do_o_kernelILb1E23Flash_bwd_kernel_traitsILi32ELi128ELi128ELi8ELi4ELi4ELi4ELb1ELb0EN7cutlass10bfloat16_tE19Flash_kernel_traitsILi32ELi128ELi128ELi8ES3_EEEEvNS_16Flash_bwd_paramsE,"aw",@nobits
	.sectionflags	@""
	.align	16
	.zero		1024


//--------------------- .nv.shared._ZN5flash27flash_bwd_convert_dq_kernelI23Flash_bwd_kernel_traitsILi32ELi128ELi128ELi8ELi4ELi4ELi4ELb0ELb0EN7cutlass10bfloat16_tE19Flash_kernel_traitsILi32ELi128ELi128ELi8ES3_EEEEvNS_16Flash_bwd_paramsEi --------------------------
	.section	.nv.shared._ZN5flash27flash_bwd_convert_dq_kernelI23Flash_bwd_kernel_traitsILi32ELi128ELi128ELi8ELi4ELi4ELi4ELb0ELb0EN7cutlass10bfloat16_tE19Flash_kernel_traitsILi32ELi128ELi128ELi8ES3_EEEEvNS_16Flash_bwd_paramsEi,"aw",@nobits
	.sectionflags	@""
	.align	16
	.zero		1024


//--------------------- .nv.shared._ZN5flash44flash_bwd_dq_dk_dv_loop_seqk_parallel_kernelI23Flash_bwd_kernel_traitsILi32ELi128ELi128ELi8ELi4ELi4ELi4ELb0ELb0EN7cutlass10bfloat16_tE19Flash_kernel_traitsILi32ELi128ELi128ELi8ES3_EELb1ELb1ELb0ELb0ELb0ELb0ELb0EEEvNS_16Flash_bwd_paramsE --------------------------
	.section	.nv.shared._ZN5flash44flash_bwd_dq_dk_dv_loop_seqk_parallel_kernelI23Flash_bwd_kernel_traitsILi32ELi128ELi128ELi8ELi4ELi4ELi4ELb0ELb0EN7cutlass10bfloat16_tE19Flash_kernel_traitsILi32ELi128ELi128ELi8ES3_EELb1ELb1ELb0ELb0ELb0ELb0ELb0EEEvNS_16Flash_bwd_paramsE,"aw",@nobits
	.sectionflags	@""
	.align	16
	.zero		1024


//--------------------- .nv.shared._ZN5flash44flash_bwd_dq_dk_dv_loop_seqk_parallel_kernelI23Flash_bwd_kernel_traitsILi32ELi128ELi128ELi8ELi4ELi4ELi4ELb0ELb0EN7cutlass10bfloat16_tE19Flash_kernel_traitsILi32ELi128ELi128ELi8ES3_EELb0ELb1ELb0ELb0ELb0ELb0ELb1EEEvNS_16Flash_bwd_paramsE --------------------------
	.section	.nv.shared._ZN5flash44flash_bwd_dq_dk_dv_loop_seqk_parallel_kernelI23Flash_bwd_kernel_traitsILi32ELi128ELi128ELi8ELi4ELi4ELi4ELb0ELb0EN7cutlass10bfloat16_tE19Flash_kernel_traitsILi32ELi128ELi128ELi8ES3_EELb0ELb1ELb0ELb0ELb0ELb0ELb1EEEvNS_16Flash_bwd_paramsE,"aw",@nobits
	.sectionflags	@""
	.align	16
	.zero		1024


//--------------------- .nv.shared._ZN5flash44flash_bwd_dq_dk_dv_loop_seqk_parallel_kernelI23Flash_bwd_kernel_traitsILi32ELi128ELi128ELi8ELi4ELi4ELi4ELb0ELb0EN7cutlass10bfloat16_tE19Flash_kernel_traitsILi32ELi128ELi128ELi8ES3_EELb1ELb1ELb0ELb0ELb1ELb1ELb0EEEvNS_16Flash_bwd_paramsE --------------------------
	.section	.nv.shared._ZN5flash44flash_bwd_dq_dk_dv_loop_seqk_parallel_kernelI23Flash_bwd_kernel_traitsILi32ELi128ELi128ELi8ELi4ELi4ELi4ELb0ELb0EN7cutlass10bfloat16_tE19Flash_kernel_traitsILi32ELi128ELi128ELi8ES3_EELb1ELb1ELb0ELb0ELb1ELb1ELb0EEEvNS_16Flash_bwd_paramsE,"aw",@nobits
	.sectionflags	@""
	.align	16
	.zero		1024


//--------------------- .nv.shared._ZN5flash44flash_bwd_dq_dk_dv_loop_seqk_parallel_kernelI23Flash_bwd_kernel_traitsILi32ELi128ELi128ELi8ELi4ELi4ELi4ELb0ELb0EN7cutlass10bfloat16_tE19Flash_kernel_traitsILi32ELi128ELi128ELi8ES3_EELb0ELb1ELb0ELb0ELb1ELb1ELb1EEEvNS_16Flash_bwd_paramsE --------------------------
	.section	.nv.shared._ZN5flash44flash_bwd_dq_dk_dv_loop_seqk_parallel_kernelI23Flash_bwd_kernel_traitsILi32ELi128ELi128ELi8ELi4ELi4ELi4ELb0ELb0EN7cutlass10bfloat16_tE19Flash_kernel_traitsILi32ELi128ELi128ELi8ES3_EELb0ELb1ELb0ELb0ELb1ELb1ELb1EEEvNS_16Flash_bwd_paramsE,"aw",@nobits
	.sectionflags	@""
	.align	16
	.zero		1024


//--------------------- .nv.shared._ZN5flash44flash_bwd_dq_dk_dv_loop_seqk_parallel_kernelI23Flash_bwd_kernel_traitsILi32ELi128ELi128ELi8ELi4ELi4ELi4ELb0ELb0EN7cutlass10bfloat16_tE19Flash_kernel_traitsILi32ELi128ELi128ELi8ES3_EELb1ELb1ELb0ELb0ELb0ELb1ELb0EEEvNS_16Flash_bwd_paramsE --------------------------
	.section	.nv.shared._ZN5flash44flash_bwd_dq_dk_dv_loop_seqk_parallel_kernelI23Flash_bwd_kernel_traitsILi32ELi128ELi128ELi8ELi4ELi4ELi4ELb0ELb0EN7cutlass10bfloat16_tE19Flash_kernel_traitsILi32ELi128ELi128ELi8ES3_EELb1ELb1ELb0ELb0ELb0ELb1ELb0EEEvNS_16Flash_bwd_paramsE,"aw",@nobits
	.sectionflags	@""
	.align	16
	.zero		1024


//--------------------- .nv.shared._ZN5flash44flash_bwd_dq_dk_dv_loop_seqk_parallel_kernelI23Flash_bwd_kernel_traitsILi32ELi128ELi128ELi8ELi4ELi4ELi4ELb0ELb0EN7cutlass10bfloat16_tE19Flash_kernel_traitsILi32ELi128ELi128ELi8ES3_EELb0ELb1ELb0ELb0ELb0ELb1ELb1EEEvNS_16Flash_bwd_paramsE --------------------------
	.section	.nv.shared._ZN5flash44flash_bwd_dq_dk_dv_loop_seqk_parallel_kernelI23Flash_bwd_kernel_traitsILi32ELi128ELi128ELi8ELi4ELi4ELi4ELb0ELb0EN7cutlass10bfloat16_tE19Flash_kernel_traitsILi32ELi128ELi128ELi8ES3_EELb0ELb1ELb0ELb0ELb0ELb1ELb1EEEvNS_16Flash_bwd_paramsE,"aw",@nobits
	.sectionflags	@""
	.align	16
	.zero		1024


//--------------------- .nv.shared._ZN5flash44flash_bwd_dq_dk_dv_loop_seqk_parallel_kernelI23Flash_bwd_kernel_traitsILi32ELi128ELi128ELi8ELi4ELi4ELi4ELb0ELb0EN7cutlass10bfloat16_tE19Flash_kernel_traitsILi32ELi128ELi128ELi8ES3_EELb1ELb1ELb0ELb1ELb0ELb0ELb0EEEvNS_16Flash_bwd_paramsE --------------------------
	.section	.nv.shared._ZN5flash44flash_bwd_dq_dk_dv_loop_seqk_parallel_kernelI23Flash_bwd_kernel_traitsILi32ELi128ELi128ELi8ELi4ELi4ELi4ELb0ELb0EN7cutlass10bfloat16_tE19Flash_kernel_traitsILi32ELi128ELi128ELi8ES3_EELb1ELb1ELb0ELb1ELb0ELb0ELb0EEEvNS_16Flash_bwd_paramsE,"aw",@nobits
	.sectionflags	@""
	.align	16
	.zero		1024


//--------------------- .nv.shared._ZN5flash44flash_bwd_dq_dk_dv_loop_seqk_parallel_kernelI23Flash_bwd_kernel_traitsILi32ELi128ELi128ELi8ELi4ELi4ELi4ELb0ELb0EN7cutlass10bfloat16_tE19Flash_kernel_traitsILi32ELi128ELi128ELi8ES3_EELb0ELb1ELb0ELb1ELb0ELb0ELb1EEEvNS_16Flash_bwd_paramsE --------------------------
	.section	.nv.shared._ZN5flash44flash_bwd_dq_dk_dv_loop_seqk_parallel_kernelI23Flash_bwd_kernel_traitsILi32ELi128ELi128ELi8ELi4ELi4ELi4ELb0ELb0EN7cutlass10bfloat16_tE19Flash_kernel_traitsILi32ELi128ELi128ELi8ES3_EELb0ELb1ELb0ELb1ELb0ELb0ELb1EEEvNS_16Flash_bwd_paramsE,"aw",@nobits
	.sectionflags	@""
	.align	16
	.zero		1024


//--------------------- .nv.shared._ZN5flash25flash_bwd_dot_do_o_kernelILb0E23Flash_bwd_kernel_traitsILi32ELi128ELi128ELi8ELi4ELi4ELi4ELb0ELb0EN7cutlass10bfloat16_tE19Flash_kernel_traitsILi32ELi128ELi128ELi8ES3_EEEEvNS_16Flash_bwd_paramsE --------------------------
	.section	.nv.shared._ZN5flash25flash_bwd_dot_do_o_kernelILb0E23Flash_bwd_kernel_traitsILi32ELi128ELi128ELi8ELi4ELi4ELi4ELb0ELb0EN7cutlass10bfloat16_tE19Flash_kernel_traitsILi32ELi128ELi128ELi8ES3_EEEEvNS_16Flash_bwd_paramsE,"aw",@nobits
	.sectionflags	@""
	.align	16
	.zero		1024


//--------------------- .nv.shared._ZN5flash25flash_bwd_dot_do_o_kernelILb1E23Flash_bwd_kernel_traitsILi32ELi128ELi128ELi8ELi4ELi4ELi4ELb0ELb0EN7cutlass10bfloat16_tE19Flash_kernel_traitsILi32ELi128ELi128ELi8ES3_EEEEvNS_16Flash_bwd_paramsE --------------------------
	.section	.nv.shared._ZN5flash25flash_bwd_dot_do_o_kernelILb1E23Flash_bwd_kernel_traitsILi32ELi128ELi128ELi8ELi4ELi4ELi4ELb0ELb0EN7cutlass10bfloat16_tE19Flash_kernel_traitsILi32ELi128ELi128ELi8ES3_EEEEvNS_16Flash_bwd_paramsE,"aw",@nobits
	.sectionflags	@""
	.align	16
	.zero		1024


//--------------------- .nv.constant0._ZN5flash44flash_bwd_dq_dk_dv_loop_seqk_parallel_kernelI23Flash_bwd_kernel_traitsILi32ELi128ELi128ELi8ELi4ELi4ELi4ELb1ELb0EN7cutlass10bfloat16_tE19Flash_kernel_traitsILi32ELi128ELi128ELi8ES3_EELb0ELb1ELb0ELb0ELb0ELb0ELb0EEEvNS_16Flash_bwd_paramsE --------------------------
	.section	.nv.constant0._ZN5flash44flash_bwd_dq_dk_dv_loop_seqk_parallel_kernelI23Flash_bwd_kernel_traitsILi32ELi128ELi128ELi8ELi4ELi4ELi4ELb1ELb0EN7cutlass10bfloat16_tE19Flash_kernel_traitsILi32ELi128ELi128ELi8ES3_EELb0ELb1ELb0ELb0ELb0ELb0ELb0EEEvNS_16Flash_bwd_paramsE,"a",@progbits
	.sectionflags	@""
	.align	4
.nv.constant0._ZN5flash44flash_bwd_dq_dk_dv_loop_seqk_parallel_kernelI23Flash_bwd_kernel_traitsILi32ELi128ELi128ELi8ELi4ELi4ELi4ELb1ELb0EN7cutlass10bfloat16_tE19Flash_kernel_traitsILi32ELi128ELi128ELi8ES3_EELb0ELb1ELb0ELb0ELb0ELb0ELb0EEEvNS_16Flash_bwd_paramsE:
	.zero		1536


//--------------------- .nv.constant0._ZN5flash44flash_bwd_dq_dk_dv_loop_seqk_parallel_kernelI23Flash_bwd_kernel_traitsILi32ELi128ELi128ELi8ELi4ELi4ELi4ELb1ELb0EN7cutlass10bfloat16_tE19Flash_kernel_traitsILi32ELi128ELi128ELi8ES3_EELb0ELb1ELb0ELb0ELb1ELb1ELb0EEEvNS_16Flash_bwd_paramsE --------------------------
	.section	.nv.constant0._ZN5flash44flash_bwd_dq_dk_dv_loop_seqk_parallel_kernelI23Flash_bwd_kernel_traitsILi32ELi128ELi128ELi8ELi4ELi4ELi4ELb1ELb0EN7cutlass10bfloat16_tE19Flash_kernel_traitsILi32ELi128ELi128ELi8ES3_EELb0ELb1ELb0ELb0ELb1ELb1ELb0EEEvNS_16Flash_bwd_paramsE,"a",@progbits
	.sectionflags	@""
	.align	4
.nv.constant0._ZN5flash44flash_bwd_dq_dk_dv_loop_seqk_parallel_kernelI23Flash_bwd_kernel_traitsILi32ELi128ELi128ELi8ELi4ELi4ELi4ELb1ELb0EN7cutlass10bfloat16_tE19Flash_kernel_traitsILi32ELi128ELi128ELi8ES3_EELb0ELb1ELb0ELb0ELb1ELb1ELb0EEEvNS_16Flash_bwd_paramsE:
	.zero		1536


//--------------------- .nv.constant0._ZN5flash44flash_bwd_dq_dk_dv_loop_seqk_parallel_kernelI23Flash_bwd_kernel_traitsILi32ELi128ELi128ELi8ELi4ELi4ELi4ELb1ELb0EN7cutlass10bfloat16_tE19Flash_kernel_traitsILi32ELi128ELi128ELi8ES3_EELb0ELb1ELb0ELb0ELb0ELb1ELb0EEEvNS_16Flash_bwd_paramsE --------------------------
	.section	.nv.constant0._ZN5flash44flash_bwd_dq_dk_dv_loop_seqk_parallel_kernelI23Flash_bwd_kernel_traitsILi32ELi128ELi128ELi8ELi4ELi4ELi4ELb1ELb0EN7cutlass10bfloat16_tE19Flash_kernel_traitsILi32ELi128ELi128ELi8ES3_EELb0ELb1ELb0ELb0ELb0ELb1ELb0EEEvNS_16Flash_bwd_paramsE,"a",@progbits
	.sectionflags	@""
	.align	4
.nv.constant0._ZN5flash44flash_bwd_dq_dk_dv_loop_seqk_parallel_kernelI23Flash_bwd_kernel_traitsILi32ELi128ELi128ELi8ELi4ELi4ELi4ELb1ELb0EN7cutlass10bfloat16_tE19Flash_kernel_traitsILi32ELi128ELi128ELi8ES3_EELb0ELb1ELb0ELb0ELb0ELb1ELb0EEEvNS_16Flash_bwd_paramsE:
	.zero		1536


//--------------------- .nv.constant0._ZN5flash44flash_bwd_dq_dk_dv_loop_seqk_parallel_kernelI23Flash_bwd_kernel_traitsILi32ELi128ELi128ELi8ELi4ELi4ELi4ELb1ELb0EN7cutlass10bfloat16_tE19Flash_kernel_traitsILi32ELi128ELi128ELi8ES3_EELb0ELb1ELb0ELb1ELb0ELb0ELb0EEEvNS_16Flash_bwd_paramsE --------------------------
	.section	.nv.constant0._ZN5flash44flash_bwd_dq_dk_dv_loop_seqk_parallel_kernelI23Flash_bwd_kernel_traitsILi32ELi128ELi128ELi8ELi4ELi4ELi4ELb1ELb0EN7cutlass10bfloat16_tE19Flash_kernel_traitsILi32ELi128ELi128ELi8ES3_EELb0ELb1ELb0ELb1ELb0ELb0ELb0EEEvNS_16Flash_bwd_paramsE,"a",@progbits
	.sectionflags	@""
	.align	4
.nv.constant0._ZN5flash44flash_bwd_dq_dk_dv_loop_seqk_parallel_kernelI23Flash_bwd_kernel_traitsILi32ELi128ELi128ELi8ELi4ELi4ELi4ELb1ELb0EN7cutlass10bfloat16_tE19Flash_kernel_traitsILi32ELi128ELi128ELi8ES3_EELb0ELb1ELb0ELb1ELb0ELb0ELb0EEEvNS_16Flash_bwd_paramsE:
	.zero		1536


//--------------------- .nv.constant0._ZN5flash27flash_bwd_convert_dq_kernelI23Flash_bwd_kernel_traitsILi32ELi128ELi128ELi8ELi4ELi4ELi4ELb1ELb0EN7cutlass10bfloat16_tE19Flash_kernel_traitsILi32ELi128ELi128ELi8ES3_EEEEvNS_16Flash_bwd_paramsEi --------------------------
	.section	.nv.constant0._ZN5flash27flash_bwd_convert_dq_kernelI23Flash_bwd_kernel_traitsILi32ELi128ELi128ELi8ELi4ELi4ELi4ELb1ELb0EN7cutlass10bfloat16_tE19Flash_kernel_traitsILi32ELi128ELi128ELi8ES3_EEEEvNS_16Flash_bwd_paramsEi,"a",@progbits
	.sectionflags	@""
	.align	4
.nv.constant0._ZN5flash27flash_bwd_convert_dq_kernelI23Flash_bwd_kernel_traitsILi32ELi128ELi128ELi8ELi4ELi4ELi4ELb1ELb0EN7cutlass10bfloat16_tE19Flash_kernel_traitsILi32ELi128ELi128ELi8ES3_EEEEvNS_16Flash_bwd_paramsEi:
	.zero		1540


//--------------------- .nv.constant0._ZN5flash44flash_bwd_dq_dk_dv_loop_seqk_parallel_kernelI23Flash_bwd_kernel_traitsILi32ELi128ELi128ELi8ELi4ELi4ELi4ELb1ELb0EN7cutlass10bfloat16_tE19Flash_kernel_traitsILi32ELi128ELi128ELi8ES3_EELb1ELb1ELb0ELb0ELb0ELb0ELb0EEEvNS_16Flash_bwd_paramsE --------------------------
	.section	.nv.constant0._ZN5flash44flash_bwd_dq_dk_dv_loop_seqk_parallel_kernelI23Flash_bwd_kernel_traitsILi32ELi128ELi128ELi8ELi4ELi4ELi4ELb1ELb0EN7cutlass10bfloat16_tE19Flash_kernel_traitsILi32ELi128ELi128ELi8ES3_EELb1ELb1ELb0ELb0ELb0ELb0ELb0EEEvNS_16Flash_bwd_paramsE,"a",@progbits
	.sectionflags	@""
	.align	4
.nv.constant0._ZN5flash44flash_bwd_dq_dk_dv_loop_seqk_parallel_kernelI23Flash_bwd_kernel_traitsILi32ELi128ELi128ELi8ELi4ELi4ELi4ELb1ELb0EN7cutlass10bfloat16_tE19Flash_kernel_traitsILi32ELi128ELi128ELi8ES3_EELb1ELb1ELb0ELb0ELb0ELb0ELb0EEEvNS_16Flash_bwd_paramsE:
	.zero		1536


//--------------------- .nv.constant0._ZN5flash44flash_bwd_dq_dk_dv_loop_seqk_parallel_kernelI23Flash_bwd_kernel_traitsILi32ELi128ELi128ELi8ELi4ELi4ELi4ELb1ELb0EN7cutlass10bfloat16_tE19Flash_kernel_traitsILi32ELi128ELi128ELi8ES3_EELb0ELb1ELb0ELb0ELb0ELb0ELb1EEEvNS_16Flash_bwd_paramsE --------------------------
	.section	.nv.constant0._ZN5flash44flash_bwd_dq_dk_dv_loop_seqk_parallel_kernelI23Flash_bwd_kernel_traitsILi32ELi128ELi128ELi8ELi4ELi4ELi4ELb1ELb0EN7cutlass10bfloat16_tE19Flash_kernel_traitsILi32ELi128ELi128ELi8ES3_EELb0ELb1ELb0ELb0ELb0ELb0ELb1EEEvNS_16Flash_bwd_paramsE,"a",@progbits
	.sectionflags	@""
	.align	4
.nv.constant0._ZN5flash44flash_bwd_dq_dk_dv_loop_seqk_parallel_kernelI23Flash_bwd_kernel_traitsILi32ELi128ELi128ELi8ELi4ELi4ELi4ELb1ELb0EN7cutlass10bfloat16_tE19Flash_kernel_traitsILi32ELi128ELi128ELi8ES3_EELb0ELb1ELb0ELb0ELb0ELb0ELb1EEEvNS_16Flash_bwd_paramsE:
	.zero		1536


//--------------------- .nv.constant0._ZN5flash44flash_bwd_dq_dk_dv_loop_seqk_parallel_kernelI23Flash_bwd_kernel_traitsILi32ELi128ELi128ELi8ELi4ELi4ELi4ELb1ELb0EN7cutlass10bfloat16_tE19Flash_kernel_traitsILi32ELi128ELi128ELi8ES3_EELb1ELb1ELb0ELb0ELb1ELb1ELb0EEEvNS_16Flash_bwd_paramsE --------------------------
	.section	.nv.constant0._ZN5flash44flash_bwd_dq_dk_dv_loop_seqk_parallel_kernelI23Flash_bwd_kernel_traitsILi32ELi128ELi128ELi8ELi4ELi4ELi4ELb1ELb0EN7cutlass10bfloat16_tE19Flash_kernel_traitsILi32ELi128ELi128ELi8ES3_EELb1ELb1ELb0ELb0ELb1ELb1ELb0EEEvNS_16Flash_bwd_paramsE,"a",@progbits
	.sectionflags	@""
	.align	4
.nv.constant0._ZN5flash44flash_bwd_dq_dk_dv_loop_seqk_parallel_kernelI23Flash_bwd_kernel_traitsILi32ELi128ELi128ELi8ELi4ELi4ELi4ELb1ELb0EN7cutlass10bfloat16_tE19Flash_kernel_traitsILi32ELi128ELi128ELi8ES3_EELb1ELb1ELb0ELb0ELb1ELb1ELb0EEEvNS_16Flash_bwd_paramsE:
	.zero		1536


//--------------------- .nv.constant0._ZN5flash44flash_bwd_dq_dk_dv_loop_seqk_parallel_kernelI23Flash_bwd_kernel_traitsILi32ELi128ELi128ELi8ELi4ELi4ELi4ELb1ELb0EN7cutlass10bfloat16_tE19Flash_kernel_traitsILi32ELi128ELi128ELi8ES3_EELb0ELb1ELb0ELb0ELb1ELb1ELb1EEEvNS_16Flash_bwd_paramsE --------------------------
	.section	.nv.constant0._ZN5flash44flash_bwd_dq_dk_dv_loop_seqk_parallel_kernelI23Flash_bwd_kernel_traitsILi32ELi128ELi128ELi8ELi4ELi4ELi4ELb1ELb0EN7cutlass10bfloat16_tE19Flash_kernel_traitsILi32ELi128ELi128ELi8ES3_EELb0ELb1ELb0ELb0ELb1ELb1ELb1EEEvNS_16Flash_bwd_paramsE,"a",@progbits
	.sectionflags	@""
	.align	4
.nv.constant0._ZN5flash44flash_bwd_dq_dk_dv_loop_seqk_parallel_kernelI23Flash_bwd_kernel_traitsILi32ELi128ELi128ELi8ELi4ELi4ELi4ELb1ELb0EN7cutlass10bfloat16_tE19Flash_kernel_traitsILi32ELi128ELi128ELi8ES3_EELb0ELb1ELb0ELb0ELb1ELb1ELb1EEEvNS_16Flash_bwd_paramsE:
	.zero		1536


//--------------------- .nv.constant0._ZN5flash44flash_bwd_dq_dk_dv_loop_seqk_parallel_kernelI23Flash_bwd_kernel_traitsILi32ELi128ELi128ELi8ELi4ELi4ELi4ELb1ELb0EN7cutlass10bfloat16_tE19Flash_kernel_traitsILi32ELi128ELi128ELi8ES3_EELb1ELb1ELb0ELb0ELb0ELb1ELb0EEEvNS_16Flash_bwd_paramsE --------------------------
	.section	.nv.constant0._ZN5flash44flash_bwd_dq_dk_dv_loop_seqk_parallel_kernelI23Flash_bwd_kernel_traitsILi32ELi128ELi128ELi8ELi4ELi4ELi4ELb1ELb0EN7cutlass10bfloat16_tE19Flash_kernel_traitsILi32ELi128ELi128ELi8ES3_EELb1ELb1ELb0ELb0ELb0ELb1ELb0EEEvNS_16Flash_bwd_paramsE,"a",@progbits
	.sectionflags	@""
	.align	4
.nv.constant0._ZN5flash44flash_bwd_dq_dk_dv_loop_seqk_parallel_kernelI23Flash_bwd_kernel_traitsILi32ELi128ELi128ELi8ELi4ELi4ELi4ELb1ELb0EN7cutlass10bfloat16_tE19Flash_kernel_traitsILi32ELi128ELi128ELi8ES3_EELb1ELb1ELb0ELb0ELb0ELb1ELb0EEEvNS_16Flash_bwd_paramsE:
	.zero		1536


//--------------------- .nv.constant0._ZN5flash44flash_bwd_dq_dk_dv_loop_seqk_parallel_kernelI23Flash_bwd_kernel_traitsILi32ELi128ELi128ELi8ELi4ELi4ELi4ELb1ELb0EN7cutlass10bfloat16_tE19Flash_kernel_traitsILi32ELi128ELi128ELi8ES3_EELb0ELb1ELb0ELb0ELb0ELb1ELb1EEEvNS_16Flash_bwd_paramsE --------------------------
	.section	.nv.constant0._ZN5flash44flash_bwd_dq_dk_dv_loop_seqk_parallel_kernelI23Flash_bwd_kernel_traitsILi32ELi128ELi128ELi8ELi4ELi4ELi4ELb1ELb0EN7cutlass10bfloat16_tE19Flash_kernel_traitsILi32ELi128ELi128ELi8ES3_EELb0ELb1ELb0ELb0ELb0ELb1ELb1EEEvNS_16Flash_bwd_paramsE,"a",@progbits
	.sectionflags	@""
	.align	4
.nv.constant0._ZN5flash44flash_bwd_dq_dk_dv_loop_seqk_parallel_kernelI23Flash_bwd_kernel_traitsILi32ELi128ELi128ELi8ELi4ELi4ELi4ELb1ELb0EN7cutlass10bfloat16_tE19Flash_kernel_traitsILi32ELi128ELi128ELi8ES3_EELb0ELb1ELb0ELb0ELb0ELb1ELb1EEEvNS_16Flash_bwd_paramsE:
	.zero		1536


//--------------------- .nv.constant0._ZN5flash44flash_bwd_dq_dk_dv_loop_seqk_parallel_kernelI23Flash_bwd_kernel_traitsILi32ELi128ELi128ELi8ELi4ELi4ELi4ELb1ELb0EN7cutlass10bfloat16_tE19Flash_kernel_traitsILi32ELi128ELi128ELi8ES3_EELb1ELb1ELb0ELb1ELb0ELb0ELb0EEEvNS_16Flash_bwd_paramsE --------------------------
	.section	.nv.constant0._ZN5flash44flash_bwd_dq_dk_dv_loop_seqk_parallel_kernelI23Flash_bwd_kernel_traitsILi32ELi128ELi128ELi8ELi4ELi4ELi4ELb1ELb0EN7cutlass10bfloat16_tE19Flash_kernel_traitsILi32ELi128ELi128ELi8ES3_EELb1ELb1ELb0ELb1ELb0ELb0ELb0EEEvNS_16Flash_bwd_paramsE,"a",@progbits
	.sectionflags	@""
	.align	4
.nv.constant0._ZN5flash44flash_bwd_dq_dk_dv_loop_seqk_parallel_kernelI23Flash_bwd_kernel_traitsILi32ELi128ELi128ELi8ELi4ELi4ELi4ELb1ELb0EN7cutlass10bfloat16_tE19Flash_kernel_traitsILi32ELi128ELi128ELi8ES3_EELb1ELb1ELb0ELb1ELb0ELb0ELb0EEEvNS_16Flash_bwd_paramsE:
	.zero		1536


//--------------------- .nv.constant0._ZN5flash44flash_bwd_dq_dk_dv_loop_seqk_parallel_kernelI23Flash_bwd_kernel_traitsILi32ELi128ELi128ELi8ELi4ELi4ELi4ELb1ELb0EN7cutlass10bfloat16_tE19Flash_kernel_traitsILi32ELi128ELi128ELi8ES3_EELb0ELb1ELb0ELb1ELb0ELb0ELb1EEEvNS_16Flash_bwd_paramsE --------------------------
	.section	.nv.constant0._ZN5flash44flash_bwd_dq_dk_dv_loop_seqk_parallel_kernelI23Flash_bwd_kernel_traitsILi32ELi128ELi128ELi8ELi4ELi4ELi4ELb1ELb0EN7cutlass10bfloat16_tE19Flash_kernel_traitsILi32ELi128ELi128ELi8ES3_EELb0ELb1ELb0ELb1ELb0ELb0ELb1EEEvNS_16Flash_bwd_paramsE,"a",@progbits
	.sectionflags	@""
	.align	4
.nv.constant0._ZN5flash44flash_bwd_dq_dk_dv_loop_seqk_parallel_kernelI23Flash_bwd_kernel_traitsILi32ELi128ELi128ELi8ELi4ELi4ELi4ELb1ELb0EN7cutlass10bfloat16_tE19Flash_kernel_traitsILi32ELi128ELi128ELi8ES3_EELb0ELb1ELb0ELb1ELb0ELb0ELb1EEEvNS_16Flash_bwd_paramsE:
	.zero		1536


//--------------------- .nv.constant0._ZN5flash25flash_bwd_dot_do_o_kernelILb0E23Flash_bwd_kernel_traitsILi32ELi128ELi128ELi8ELi4ELi4ELi4ELb1ELb0EN7cutlass10bfloat16_tE19Flash_kernel_traitsILi32ELi128ELi128ELi8ES3_EEEEvNS_16Flash_bwd_paramsE --------------------------
	.section	.nv.constant0._ZN5flash25flash_bwd_dot_do_o_kernelILb0E23Flash_bwd_kernel_traitsILi32ELi128ELi128ELi8ELi4ELi4ELi4ELb1ELb0EN7cutlass10bfloat16_tE19Flash_kernel_traitsILi32ELi128ELi128ELi8ES3_EEEEvNS_16Flash_bwd_paramsE,"a",@progbits
	.sectionflags	@""
	.align	4
.nv.constant0._ZN5flash25flash_bwd_dot_do_o_kernelILb0E23Flash_bwd_kernel_traitsILi32ELi128ELi128ELi8ELi4ELi4ELi4ELb1ELb0EN7cutlass10bfloat16_tE19Flash_kernel_traitsILi32ELi128ELi128ELi8ES3_EEEEvNS_16Flash_bwd_paramsE:
	.zero		1536


//--------------------- .nv.constant0._ZN5flash25flash_bwd_dot_do_o_kernelILb1E23Flash_bwd_kernel_traitsILi32ELi128ELi128ELi8ELi4ELi4ELi4ELb1ELb0EN7cutlass10bfloat16_tE19Flash_kernel_traitsILi32ELi128ELi128ELi8ES3_EEEEvNS_16Flash_bwd_paramsE --------------------------
	.section	.nv.constant0._ZN5flash25flash_bwd_dot_do_o_kernelILb1E23Flash_bwd_kernel_traitsILi32ELi128ELi128ELi8ELi4ELi4ELi4ELb1ELb0EN7cutlass10bfloat16_tE19Flash_kernel_traitsILi32ELi128ELi128ELi8ES3_EEEEvNS_16Flash_bwd_paramsE,"a",@progbits
	.sectionflags	@""
	.align	4
.nv.constant0._ZN5flash25flash_bwd_dot_do_o_kernelILb1E23Flash_bwd_kernel_traitsILi32ELi128ELi128ELi8ELi4ELi4ELi4ELb1ELb0EN7cutlass10bfloat16_tE19Flash_kernel_traitsILi32ELi128ELi128ELi8ES3_EEEEvNS_16Flash_bwd_paramsE:
	.zero		1536


//--------------------- .nv.constant0._ZN5flash27flash_bwd_convert_dq_kernelI23Flash_bwd_kernel_traitsILi32ELi128ELi128ELi8ELi4ELi4ELi4ELb0ELb0EN7cutlass10bfloat16_tE19Flash_kernel_traitsILi32ELi128ELi128ELi8ES3_EEEEvNS_16Flash_bwd_paramsEi --------------------------
	.section	.nv.constant0._ZN5flash27flash_bwd_convert_dq_kernelI23Flash_bwd_kernel_traitsILi32ELi128ELi128ELi8ELi4ELi4ELi4ELb0ELb0EN7cutlass10bfloat16_tE19Flash_kernel_traitsILi32ELi128ELi128ELi8ES3_EEEEvNS_16Flash_bwd_paramsEi,"a",@progbits
	.sectionflags	@""
	.align	4
.nv.constant0._ZN5flash27flash_bwd_convert_dq_kernelI23Flash_bwd_kernel_traitsILi32ELi128ELi128ELi8ELi4ELi4ELi4ELb0ELb0EN7cutlass10bfloat16_tE19Flash_kernel_traitsILi32ELi128ELi128ELi8ES3_EEEEvNS_16Flash_bwd_paramsEi:
	.zero		1540


//--------------------- .nv.constant0._ZN5flash44flash_bwd_dq_dk_dv_loop_seqk_parallel_kernelI23Flash_bwd_kernel_traitsILi32ELi128ELi128ELi8ELi4ELi4ELi4ELb0ELb0EN7cutlass10bfloat16_tE19Flash_kernel_traitsILi32ELi128ELi128ELi8ES3_EELb1ELb1ELb0ELb0ELb0ELb0ELb0EEEvNS_16Flash_bwd_paramsE --------------------------
	.section	.nv.constant0._ZN5flash44flash_bwd_dq_dk_dv_loop_seqk_parallel_kernelI23Flash_bwd_kernel_traitsILi32ELi128ELi128ELi8ELi4ELi4ELi4ELb0ELb0EN7cutlass10bfloat16_tE19Flash_kernel_traitsILi32ELi128ELi128ELi8ES3_EELb1ELb1ELb0ELb0ELb0ELb0ELb0EEEvNS_16Flash_bwd_paramsE,"a",@progbits
	.sectionflags	@""
	.align	4
.nv.constant0._ZN5flash44flash_bwd_dq_dk_dv_loop_seqk_parallel_kernelI23Flash_bwd_kernel_traitsILi32ELi128ELi128ELi8ELi4ELi4ELi4ELb0ELb0EN7cutlass10bfloat16_tE19Flash_kernel_traitsILi32ELi128ELi128ELi8ES3_EELb1ELb1ELb0ELb0ELb0ELb0ELb0EEEvNS_16Flash_bwd_paramsE:
	.zero		1536


//--------------------- .nv.constant0._ZN5flash44flash_bwd_dq_dk_dv_loop_seqk_parallel_kernelI23Flash_bwd_kernel_traitsILi32ELi128ELi128ELi8ELi4ELi4ELi4ELb0ELb0EN7cutlass10bfloat16_tE19Flash_kernel_traitsILi32ELi128ELi128ELi8ES3_EELb0ELb1ELb0ELb0ELb0ELb0ELb1EEEvNS_16Flash_bwd_paramsE --------------------------
	.section	.nv.constant0._ZN5flash44flash_bwd_dq_dk_dv_loop_seqk_parallel_kernelI23Flash_bwd_kernel_traitsILi32ELi128ELi128ELi8ELi4ELi4ELi4ELb0ELb0EN7cutlass10bfloat16_tE19Flash_kernel_traitsILi32ELi128ELi128ELi8ES3_EELb0ELb1ELb0ELb0ELb0ELb0ELb1EEEvNS_16Flash_bwd_paramsE,"a",@progbits
	.sectionflags	@""
	.align	4
.nv.constant0._ZN5flash44flash_bwd_dq_dk_dv_loop_seqk_parallel_kernelI23Flash_bwd_kernel_traitsILi32ELi128ELi128ELi8ELi4ELi4ELi4ELb0ELb0EN7cutlass10bfloat16_tE19Flash_kernel_traitsILi32ELi128ELi128ELi8ES3_EELb0ELb1ELb0ELb0ELb0ELb0ELb1EEEvNS_16Flash_bwd_paramsE:
	.zero		1536


//--------------------- .nv.constant0._ZN5flash44flash_bwd_dq_dk_dv_loop_seqk_parallel_kernelI23Flash_bwd_kernel_traitsILi32ELi128ELi128ELi8ELi4ELi4ELi4ELb0ELb0EN7cutlass10bfloat16_tE19Flash_kernel_traitsILi32ELi128ELi128ELi8ES3_EELb1ELb1ELb0ELb0ELb1ELb1ELb0EEEvNS_16Flash_bwd_paramsE --------------------------
	.section	.nv.constant0._ZN5flash44flash_bwd_dq_dk_dv_loop_seqk_parallel_kernelI23Flash_bwd_kernel_traitsILi32ELi128ELi128ELi8ELi4ELi4ELi4ELb0ELb0EN7cutlass10bfloat16_tE19Flash_kernel_traitsILi32ELi128ELi128ELi8ES3_EELb1ELb1ELb0ELb0ELb1ELb1ELb0EEEvNS_16Flash_bwd_paramsE,"a",@progbits
	.sectionflags	@""
	.align	4
.nv.constant0._ZN5flash44flash_bwd_dq_dk_dv_loop_seqk_parallel_kernelI23Flash_bwd_kernel_traitsILi32ELi128ELi128ELi8ELi4ELi4ELi4ELb0ELb0EN7cutlass10bfloat16_tE19Flash_kernel_traitsILi32ELi128ELi128ELi8ES3_EELb1ELb1ELb0ELb0ELb1ELb1ELb0EEEvNS_16Flash_bwd_paramsE:
	.zero		1536


//--------------------- .nv.constant0._ZN5flash44flash_bwd_dq_dk_dv_loop_seqk_parallel_kernelI23Flash_bwd_kernel_traitsILi32ELi128ELi128ELi8ELi4ELi4ELi4ELb0ELb0EN7cutlass10bfloat16_tE19Flash_kernel_traitsILi32ELi128ELi128ELi8ES3_EELb0ELb1ELb0ELb0ELb1ELb1ELb1EEEvNS_16Flash_bwd_paramsE --------------------------
	.section	.nv.constant0._ZN5flash44flash_bwd_dq_dk_dv_loop_seqk_parallel_kernelI23Flash_bwd_kernel_traitsILi32ELi128ELi128ELi8ELi4ELi4ELi4ELb0ELb0EN7cutlass10bfloat16_tE19Flash_kernel_traitsILi32ELi128ELi128ELi8ES3_EELb0ELb1ELb0ELb0ELb1ELb1ELb1EEEvNS_16Flash_bwd_paramsE,"a",@progbits
	.sectionflags	@""
	.align	4
.nv.constant0._ZN5flash44flash_bwd_dq_dk_dv_loop_seqk_parallel_kernelI23Flash_bwd_kernel_traitsILi32ELi128ELi128ELi8ELi4ELi4ELi4ELb0ELb0EN7cutlass10bfloat16_tE19Flash_kernel_traitsILi32ELi128ELi128ELi8ES3_EELb0ELb1ELb0ELb0ELb1ELb1ELb1EEEvNS_16Flash_bwd_paramsE:
	.zero		1536


//--------------------- .nv.constant0._ZN5flash44flash_bwd_dq_dk_dv_loop_seqk_parallel_kernelI23Flash_bwd_kernel_traitsILi32ELi128ELi128ELi8ELi4ELi4ELi4ELb0ELb0EN7cutlass10bfloat16_tE19Flash_kernel_traitsILi32ELi128ELi128ELi8ES3_EELb1ELb1ELb0ELb0ELb0ELb1ELb0EEEvNS_16Flash_bwd_paramsE --------------------------
	.section	.nv.constant0._ZN5flash44flash_bwd_dq_dk_dv_loop_seqk_parallel_kernelI23Flash_bwd_kernel_traitsILi32ELi128ELi128ELi8ELi4ELi4ELi4ELb0ELb0EN7cutlass10bfloat16_tE19Flash_kernel_traitsILi32ELi128ELi128ELi8ES3_EELb1ELb1ELb0ELb0ELb0ELb1ELb0EEEvNS_16Flash_bwd_paramsE,"a",@progbits
	.sectionflags	@""
	.align	4
.nv.constant0._ZN5flash44flash_bwd_dq_dk_dv_loop_seqk_parallel_kernelI23Flash_bwd_kernel_traitsILi32ELi128ELi128ELi8ELi4ELi4ELi4ELb0ELb0EN7cutlass10bfloat16_tE19Flash_kernel_traitsILi32ELi128ELi128ELi8ES3_EELb1ELb1ELb0ELb0ELb0ELb1ELb0EEEvNS_16Flash_bwd_paramsE:
	.zero		1536


//--------------------- .nv.constant0._ZN5flash44flash_bwd_dq_dk_dv_loop_seqk_parallel_kernelI23Flash_bwd_kernel_traitsILi32ELi128ELi128ELi8ELi4ELi4ELi4ELb0ELb0EN7cutlass10bfloat16_tE19Flash_kernel_traitsILi32ELi128ELi128ELi8ES3_EELb0ELb1ELb0ELb0ELb0ELb1ELb1EEEvNS_16Flash_bwd_paramsE --------------------------
	.section	.nv.constant0._ZN5flash44flash_bwd_dq_dk_dv_loop_seqk_parallel_kernelI23Flash_bwd_kernel_traitsILi32ELi128ELi128ELi8ELi4ELi4ELi4ELb0ELb0EN7cutlass10bfloat16_tE19Flash_kernel_traitsILi32ELi128ELi128ELi8ES3_EELb0ELb1ELb0ELb0ELb0ELb1ELb1EEEvNS_16Flash_bwd_paramsE,"a",@progbits
	.sectionflags	@""
	.align	4
.nv.constant0._ZN5flash44flash_bwd_dq_dk_dv_loop_seqk_parallel_kernelI23Flash_bwd_kernel_traitsILi32ELi128ELi128ELi8ELi4ELi4ELi4ELb0ELb0EN7cutlass10bfloat16_tE19Flash_kernel_traitsILi32ELi128ELi128ELi8ES3_EELb0ELb1ELb0ELb0ELb0ELb1ELb1EEEvNS_16Flash_bwd_paramsE:
	.zero		1536


//--------------------- .nv.constant0._ZN5flash44flash_bwd_dq_dk_dv_loop_seqk_parallel_kernelI23Flash_bwd_kernel_traitsILi32ELi128ELi128ELi8ELi4ELi4ELi4ELb0ELb0EN7cutlass10bfloat16_tE19Flash_kernel_traitsILi32ELi128ELi128ELi8ES3_EELb1ELb1ELb0ELb1ELb0ELb0ELb0EEEvNS_16Flash_bwd_paramsE --------------------------
	.section	.nv.constant0._ZN5flash44flash_bwd_dq_dk_dv_loop_seqk_parallel_kernelI23Flash_bwd_kernel_traitsILi32ELi128ELi128ELi8ELi4ELi4ELi4ELb0ELb0EN7cutlass10bfloat16_tE19Flash_kernel_traitsILi32ELi128ELi128ELi8ES3_EELb1ELb1ELb0ELb1ELb0ELb0ELb0EEEvNS_16Flash_bwd_paramsE,"a",@progbits
	.sectionflags	@""
	.align	4
.nv.constant0._ZN5flash44flash_bwd_dq_dk_dv_loop_seqk_parallel_kernelI23Flash_bwd_kernel_traitsILi32ELi128ELi128ELi8ELi4ELi4ELi4ELb0ELb0EN7cutlass10bfloat16_tE19Flash_kernel_traitsILi32ELi128ELi128ELi8ES3_EELb1ELb1ELb0ELb1ELb0ELb0ELb0EEEvNS_16Flash_bwd_paramsE:
	.zero		1536


//--------------------- .nv.constant0._ZN5flash44flash_bwd_dq_dk_dv_loop_seqk_parallel_kernelI23Flash_bwd_kernel_traitsILi32ELi128ELi128ELi8ELi4ELi4ELi4ELb0ELb0EN7cutlass10bfloat16_tE19Flash_kernel_traitsILi32ELi128ELi128ELi8ES3_EELb0ELb1ELb0ELb1ELb0ELb0ELb1EEEvNS_16Flash_bwd_paramsE --------------------------
	.section	.nv.constant0._ZN5flash44flash_bwd_dq_dk_dv_loop_seqk_parallel_kernelI23Flash_bwd_kernel_traitsILi32ELi128ELi128ELi8ELi4ELi4ELi4ELb0ELb0EN7cutlass10bfloat16_tE19Flash_kernel_traitsILi32ELi128ELi128ELi8ES3_EELb0ELb1ELb0ELb1ELb0ELb0ELb1EEEvNS_16Flash_bwd_paramsE,"a",@progbits
	.sectionflags	@""
	.align	4
.nv.constant0._ZN5flash44flash_bwd_dq_dk_dv_loop_seqk_parallel_kernelI23Flash_bwd_kernel_traitsILi32ELi128ELi128ELi8ELi4ELi4ELi4ELb0ELb0EN7cutlass10bfloat16_tE19Flash_kernel_traitsILi32ELi128ELi128ELi8ES3_EELb0ELb1ELb0ELb1ELb0ELb0ELb1EEEvNS_16Flash_bwd_paramsE:
	.zero		1536


//--------------------- .nv.constant0._ZN5flash25flash_bwd_dot_do_o_kernelILb0E23Flash_bwd_kernel_traitsILi32ELi128ELi128ELi8ELi4ELi4ELi4ELb0ELb0EN7cutlass10bfloat16_tE19Flash_kernel_traitsILi32ELi128ELi128ELi8ES3_EEEEvNS_16Flash_bwd_paramsE --------------------------
	.section	.nv.constant0._ZN5flash25flash_bwd_dot_do_o_kernelILb0E23Flash_bwd_kernel_traitsILi32ELi128ELi128ELi8ELi4ELi4ELi4ELb0ELb0EN7cutlass10bfloat16_tE19Flash_kernel_traitsILi32ELi128ELi128ELi8ES3_EEEEvNS_16Flash_bwd_paramsE,"a",@progbits
	.sectionflags	@""
	.align	4
.nv.constant0._ZN5flash25flash_bwd_dot_do_o_kernelILb0E23Flash_bwd_kernel_traitsILi32ELi128ELi128ELi8ELi4ELi4ELi4ELb0ELb0EN7cutlass10bfloat16_tE19Flash_kernel_traitsILi32ELi128ELi128ELi8ES3_EEEEvNS_16Flash_bwd_paramsE:
	.zero		1536


//--------------------- .nv.constant0._ZN5flash25flash_bwd_dot_do_o_kernelILb1E23Flash_bwd_kernel_traitsILi32ELi128ELi128ELi8ELi4ELi4ELi4ELb0ELb0EN7cutlass10bfloat16_tE19Flash_kernel_traitsILi32ELi128ELi128ELi8ES3_EEEEvNS_16Flash_bwd_paramsE --------------------------
	.section	.nv.constant0._ZN5flash25flash_bwd_dot_do_o_kernelILb1E23Flash_bwd_kernel_traitsILi32ELi128ELi128ELi8ELi4ELi4ELi4ELb0ELb0EN7cutlass10bfloat16_tE19Flash_kernel_traitsILi32ELi128ELi128ELi8ES3_EEEEvNS_16Flash_bwd_paramsE,"a",@progbits
	.sectionflags	@""
	.align	4
.nv.constant0._ZN5flash25flash_bwd_dot_do_o_kernelILb1E23Flash_bwd_kernel_traitsILi32ELi128ELi128ELi8ELi4ELi4ELi4ELb0ELb0EN7cutlass10bfloat16_tE19Flash_kernel_traitsILi32ELi128ELi128ELi8ES3_EEEEvNS_16Flash_bwd_paramsE:
	.zero		1536


//--------------------- SYMBOLS --------------------------

	.type		.nv.reservedSmem.offset0,@object
	.size		.nv.reservedSmem.offset0,0x4
	.type		.nv.reservedSmem.cap,@object
	.size		.nv.reservedSmem.cap,0x4
